def matmul_kernel(
    a_ptr,
    b_ptr,
    c_ptr,
    M,
    N,
    K,
    stride_am,
    stride_ak,
    stride_bk,
    stride_bn,
    stride_cm,
    stride_cn,
    BLOCK_M: tl.constexpr,
    BLOCK_N: tl.constexpr,
    BLOCK_K: tl.constexpr,
    GROUP_M: tl.constexpr,
):
    pid = tl.program_id(axis=0)
    num_pid_m = tl.cdiv(M, BLOCK_M)
    num_pid_n = tl.cdiv(N, BLOCK_N)
    num_pid_in_group = GROUP_M * num_pid_n
    group_id = pid // num_pid_in_group
    first_pid_m = group_id * GROUP_M
    group_size_m = min(num_pid_m - first_pid_m, GROUP_M)
    pid_m = first_pid_m + ((pid % num_pid_in_group) % group_size_m)
    pid_n = (pid % num_pid_in_group) // group_size_m

    offs_am = (pid_m * BLOCK_M + tl.arange(0, BLOCK_M)) % M
    offs_bn = (pid_n * BLOCK_N + tl.arange(0, BLOCK_N)) % N
    offs_k = tl.arange(0, BLOCK_K)
    a_ptrs = a_ptr + offs_am[:, None] * stride_am + offs_k[None, :] * stride_ak
    b_ptrs = b_ptr + offs_k[:, None] * stride_bk + offs_bn[None, :] * stride_bn

    acc = tl.zeros((BLOCK_M, BLOCK_N), dtype=tl.float32)
    for kk in range(0, tl.cdiv(K, BLOCK_K)):
        a = tl.load(a_ptrs, mask=offs_k[None, :] < K - kk * BLOCK_K, other=0.0)
        b = tl.load(b_ptrs, mask=offs_k[:, None] < K - kk * BLOCK_K, other=0.0)
        acc = tl.dot(a, b, acc)
        a_ptrs += BLOCK_K * stride_ak
        b_ptrs += BLOCK_K * stride_bk

    c = acc.to(c_ptr.dtype.element_ty)
    offs_cm = pid_m * BLOCK_M + tl.arange(0, BLOCK_M)
    offs_cn = pid_n * BLOCK_N + tl.arange(0, BLOCK_N)
    c_ptrs = c_ptr + offs_cm[:, None] * stride_cm + offs_cn[None, :] * stride_cn
    mask = (offs_cm[:, None] < M) & (offs_cn[None, :] < N)
    tl.store(c_ptrs, c, mask=mask)

# config = {"BLOCK_K": 128, "BLOCK_M": 64, "BLOCK_N": 128, "GROUP_M": 8, "arch": "sm_90", "dtype": "fp8e5m2", "num_ctas": 1, "num_stages": 3, "num_warps": 2}
# arch = sm_90


// ===== COMPILED SASS (sm_90a) =====

	.target	sm_90a

	.elftype	@"ET_EXEC"


//--------------------- .note.nv.tkinfo           --------------------------
	.section	.note.nv.tkinfo,"",@"SHT_NOTE"
	.sectionflags	@"SHF_NOTE_NV_TKINFO"
	.tkinfo
        /*0018*/ 	.word	0x00000002
        /*0030*/ 	.string	""
        /*0030*/ 	.string	"ptxas"
        /*0030*/ 	.string	"Cuda compilation tools, release 13.0, V13.0.88"
        /*0030*/ 	.string	"Build cuda_13.0.r13.0/compiler.36424714_0"
        /*0030*/ 	.string	"-v  -suppress-debug-info  -lineinfo  -arch sm_90a "



//--------------------- .note.nv.cuinfo           --------------------------
	.section	.note.nv.cuinfo,"",@"SHT_NOTE"
	.sectionflags	@"SHF_NOTE_NV_CUINFO"
        /*0018*/ 	.short	0x0002
        /*001a*/ 	.short	0x005a
        /*001c*/ 	.short	0x0082
	.zero		2


//--------------------- .nv.info                  --------------------------
	.section	.nv.info,"",@"SHT_CUDA_INFO"
	.align	4


	//----- nvinfo : EIATTR_REGCOUNT
	.align		4
        /*0000*/ 	.byte	0x04, 0x2f
        /*0002*/ 	.short	(.L_1 - .L_0)
	.align		4
.L_0:
        /*0004*/ 	.word	index@(matmul_kernel)
        /*0008*/ 	.word	0x00000020


	//----- nvinfo : EIATTR_FRAME_SIZE
	.align		4
.L_1:
        /*000c*/ 	.byte	0x04, 0x11
        /*000e*/ 	.short	(.L_3 - .L_2)
	.align		4
.L_2:
        /*0010*/ 	.word	index@(matmul_kernel)
        /*0014*/ 	.word	0x00002988


	//----- nvinfo : EIATTR_MIN_STACK_SIZE
	.align		4
.L_3:
        /*0018*/ 	.byte	0x04, 0x12
        /*001a*/ 	.short	(.L_5 - .L_4)
	.align		4
.L_4:
        /*001c*/ 	.word	index@(matmul_kernel)
        /*0020*/ 	.word	0x00002988
.L_5:


//--------------------- .nv.compat                --------------------------
	.section	.nv.compat,"",@"SHT_CUDA_COMPAT_INFO"
	.align	4
        /*0000*/ 	.byte	0x02, 0x09, 0x01, 0x00, 0x02, 0x02, 0x02, 0x00, 0x02, 0x05, 0x05, 0x00, 0x03, 0x07, 0x01, 0x01
        /*0010*/ 	.byte	0x02, 0x03, 0x00, 0x00, 0x02, 0x06, 0x01, 0x00, 0x04, 0x0b, 0x08, 0x00, 0x00, 0x00, 0x00, 0x00
        /*0020*/ 	.byte	0x00, 0x00, 0x00, 0x00


//--------------------- .nv.info.matmul_kernel    --------------------------
	.section	.nv.info.matmul_kernel,"",@"SHT_CUDA_INFO"
	.sectionflags	@""
	.align	4


	//----- nvinfo : EIATTR_CUDA_API_VERSION
	.align		4
        /*0000*/ 	.byte	0x04, 0x37
        /*0002*/ 	.short	(.L_7 - .L_6)
.L_6:
        /*0004*/ 	.word	0x00000082


	//----- nvinfo : EIATTR_KPARAM_INFO
	.align		4
.L_7:
        /*0008*/ 	.byte	0x04, 0x17
        /*000a*/ 	.short	(.L_9 - .L_8)
.L_8:
        /*000c*/ 	.word	0x00000000
        /*0010*/ 	.short	0x000d
        /*0012*/ 	.short	0x0048
        /*0014*/ 	.byte	0x00, 0xf4, 0x21, 0x00


	//----- nvinfo : EIATTR_KPARAM_INFO
	.align		4
.L_9:
        /*0018*/ 	.byte	0x04, 0x17
        /*001a*/ 	.short	(.L_11 - .L_10)
.L_10:
        /*001c*/ 	.word	0x00000000
        /*0020*/ 	.short	0x000c
        /*0022*/ 	.short	0x0040
        /*0024*/ 	.byte	0x00, 0xf4, 0x21, 0x00


	//----- nvinfo : EIATTR_KPARAM_INFO
	.align		4
.L_11:
        /*0028*/ 	.byte	0x04, 0x17
        /*002a*/ 	.short	(.L_13 - .L_12)
.L_12:
        /*002c*/ 	.word	0x00000000
        /*0030*/ 	.short	0x000b
        /*0032*/ 	.short	0x0038
        /*0034*/ 	.byte	0x00, 0xf0, 0x11, 0x00


	//----- nvinfo : EIATTR_KPARAM_INFO
	.align		4
.L_13:
        /*0038*/ 	.byte	0x04, 0x17
        /*003a*/ 	.short	(.L_15 - .L_14)
.L_14:
        /*003c*/ 	.word	0x00000000
        /*0040*/ 	.short	0x000a
        /*0042*/ 	.short	0x0034
        /*0044*/ 	.byte	0x00, 0xf0, 0x11, 0x00


	//----- nvinfo : EIATTR_KPARAM_INFO
	.align		4
.L_15:
        /*0048*/ 	.byte	0x04, 0x17
        /*004a*/ 	.short	(.L_17 - .L_16)
.L_16:
        /*004c*/ 	.word	0x00000000
        /*0050*/ 	.short	0x0009
        /*0052*/ 	.short	0x0030
        /*0054*/ 	.byte	0x00, 0xf0, 0x11, 0x00


	//----- nvinfo : EIATTR_KPARAM_INFO
	.align		4
.L_17:
        /*0058*/ 	.byte	0x04, 0x17
        /*005a*/ 	.short	(.L_19 - .L_18)
.L_18:
        /*005c*/ 	.word	0x00000000
        /*0060*/ 	.short	0x0008
        /*0062*/ 	.short	0x002c
        /*0064*/ 	.byte	0x00, 0xf0, 0x11, 0x00


	//----- nvinfo : EIATTR_KPARAM_INFO
	.align		4
.L_19:
        /*0068*/ 	.byte	0x04, 0x17
        /*006a*/ 	.short	(.L_21 - .L_20)
.L_20:
        /*006c*/ 	.word	0x00000000
        /*0070*/ 	.short	0x0007
        /*0072*/ 	.short	0x0028
        /*0074*/ 	.byte	0x00, 0xf0, 0x11, 0x00


	//----- nvinfo : EIATTR_KPARAM_INFO
	.align		4
.L_21:
        /*0078*/ 	.byte	0x04, 0x17
        /*007a*/ 	.short	(.L_23 - .L_22)
.L_22:
        /*007c*/ 	.word	0x00000000
        /*0080*/ 	.short	0x0006
        /*0082*/ 	.short	0x0024
        /*0084*/ 	.byte	0x00, 0xf0, 0x11, 0x00


	//----- nvinfo : EIATTR_KPARAM_INFO
	.align		4
.L_23:
        /*0088*/ 	.byte	0x04, 0x17
        /*008a*/ 	.short	(.L_25 - .L_24)
.L_24:
        /*008c*/ 	.word	0x00000000
        /*0090*/ 	.short	0x0005
        /*0092*/ 	.short	0x0020
        /*0094*/ 	.byte	0x00, 0xf0, 0x11, 0x00


	//----- nvinfo : EIATTR_KPARAM_INFO
	.align		4
.L_25:
        /*0098*/ 	.byte	0x04, 0x17
        /*009a*/ 	.short	(.L_27 - .L_26)
.L_26:
        /*009c*/ 	.word	0x00000000
        /*00a0*/ 	.short	0x0004
        /*00a2*/ 	.short	0x001c
        /*00a4*/ 	.byte	0x00, 0xf0, 0x11, 0x00


	//----- nvinfo : EIATTR_KPARAM_INFO
	.align		4
.L_27:
        /*00a8*/ 	.byte	0x04, 0x17
        /*00aa*/ 	.short	(.L_29 - .L_28)
.L_28:
        /*00ac*/ 	.word	0x00000000
        /*00b0*/ 	.short	0x0003
        /*00b2*/ 	.short	0x0018
        /*00b4*/ 	.byte	0x00, 0xf0, 0x11, 0x00


	//----- nvinfo : EIATTR_KPARAM_INFO
	.align		4
.L_29:
        /*00b8*/ 	.byte	0x04, 0x17
        /*00ba*/ 	.short	(.L_31 - .L_30)
.L_30:
        /*00bc*/ 	.word	0x00000000
        /*00c0*/ 	.short	0x0002
        /*00c2*/ 	.short	0x0010
        /*00c4*/ 	.byte	0x00, 0xf4, 0x21, 0x00


	//----- nvinfo : EIATTR_KPARAM_INFO
	.align		4
.L_31:
        /*00c8*/ 	.byte	0x04, 0x17
        /*00ca*/ 	.short	(.L_33 - .L_32)
.L_32:
        /*00cc*/ 	.word	0x00000000
        /*00d0*/ 	.short	0x0001
        /*00d2*/ 	.short	0x0008
        /*00d4*/ 	.byte	0x00, 0xf4, 0x21, 0x00


	//----- nvinfo : EIATTR_KPARAM_INFO
	.align		4
.L_33:
        /*00d8*/ 	.byte	0x04, 0x17
        /*00da*/ 	.short	(.L_35 - .L_34)
.L_34:
        /*00dc*/ 	.word	0x00000000
        /*00e0*/ 	.short	0x0000
        /*00e2*/ 	.short	0x0000
        /*00e4*/ 	.byte	0x00, 0xf4, 0x21, 0x00


	//----- nvinfo : EIATTR_SPARSE_MMA_MASK
	.align		4
.L_35:
        /*00e8*/ 	.byte	0x03, 0x50
        /*00ea*/ 	.short	0x0000


	//----- nvinfo : EIATTR_MAXREG_COUNT
	.align		4
        /*00ec*/ 	.byte	0x03, 0x1b
        /*00ee*/ 	.short	0x00ff


	//----- nvinfo : EIATTR_NUM_BARRIERS
	.align		4
        /*00f0*/ 	.byte	0x02, 0x4c
        /*00f2*/ 	.byte	0x01
	.zero		1


	//----- nvinfo : EIATTR_ANNOTATIONS
	.align		4
        /*00f4*/ 	.byte	0x04, 0x55
        /*00f6*/ 	.short	(.L_37 - .L_36)


	//   ....[0]....
.L_36:
        /*00f8*/ 	.word	0x00000001
        /*00fc*/ 	.byte	0xc0, 0x04, 0x00, 0x00, 0x01, 0x00, 0x00, 0x00, 0xf0, 0x04, 0x00, 0x00, 0x01, 0x00, 0x00, 0x00
        /* <DEDUP_REMOVED lines=708> */
        /*2d4c*/ 	.byte	0xc0, 0xda, 0x00, 0x00, 0x01, 0x00, 0x00, 0x00, 0xd0, 0xda, 0x00, 0x00


	//----- nvinfo : EIATTR_MERCURY_ISA_VERSION
	.align		4
.L_37:
        /*2d58*/ 	.byte	0x03, 0x5f
        /*2d5a*/ 	.short	0x0101


	//----- nvinfo : EIATTR_EXIT_INSTR_OFFSETS
	.align		4
        /*2d5c*/ 	.byte	0x04, 0x1c
        /*2d5e*/ 	.short	(.L_39 - .L_38)


	//   ....[0]....
.L_38:
        /*2d60*/ 	.word	0x00046b90


	//   ....[1]....
        /*2d64*/ 	.word	0x00046bb0


	//----- nvinfo : EIATTR_REQNTID
	.align		4
.L_39:
        /*2d68*/ 	.byte	0x04, 0x10
        /*2d6a*/ 	.short	(.L_41 - .L_40)
.L_40:
        /*2d6c*/ 	.word	0x00000040
        /*2d70*/ 	.word	0x00000001
        /*2d74*/ 	.word	0x00000001


	//----- nvinfo : EIATTR_CBANK_PARAM_SIZE
	.align		4
.L_41:
        /*2d78*/ 	.byte	0x03, 0x19
        /*2d7a*/ 	.short	0x0050


	//----- nvinfo : EIATTR_PARAM_CBANK
	.align		4
        /*2d7c*/ 	.byte	0x04, 0x0a
        /*2d7e*/ 	.short	(.L_43 - .L_42)
	.align		4
.L_42:
        /*2d80*/ 	.word	index@(.nv.constant0.matmul_kernel)
        /*2d84*/ 	.short	0x0210
        /*2d86*/ 	.short	0x0050


	//----- nvinfo : EIATTR_SW_WAR
	.align		4
.L_43:
        /*2d88*/ 	.byte	0x04, 0x36
        /*2d8a*/ 	.short	(.L_45 - .L_44)
.L_44:
        /*2d8c*/ 	.word	0x00000008
.L_45:


//--------------------- .nv.callgraph             --------------------------
	.section	.nv.callgraph,"",@"SHT_CUDA_CALLGRAPH"
	.align	4
	.sectionentsize	8
	.align		4
        /*0000*/ 	.word	0x00000000
	.align		4
        /*0004*/ 	.word	0xffffffff
	.align		4
        /*0008*/ 	.word	0x00000000
	.align		4
        /*000c*/ 	.word	0xfffffffe
	.align		4
        /*0010*/ 	.word	0x00000000
	.align		4
        /*0014*/ 	.word	0xfffffffd
	.align		4
        /*0018*/ 	.word	0x00000000
	.align		4
        /*001c*/ 	.word	0xfffffffc


//--------------------- .text.matmul_kernel       --------------------------
	.section	.text.matmul_kernel,"ax",@progbits
	.align	128
        .global         matmul_kernel
        .type           matmul_kernel,@function
        .size           matmul_kernel,(.L_x_4 - matmul_kernel)
        .other          matmul_kernel,@"STO_CUDA_ENTRY STV_DEFAULT"
matmul_kernel:
.text.matmul_kernel:
[----:B------:R-:W0:Y:S08]  /*0000*/  LDC R1, c[0x0][0x28] ;  /* 0x00000a00ff017b82 */ /* 0x000e300000000800 */
[----:B------:R-:W1:Y:S01]  /*0010*/  LDC.64 R12, c[0x0][0x228] ;  /* 0x00008a00ff0c7b82 */ /* 0x000e620000000a00 */
[----:B0-----:R-:W-:Y:S01]  /*0020*/  VIADD R1, R1, 0xffffd678 ;  /* 0xffffd67801017836 */ /* 0x001fe20000000000 */
[----:B------:R-:W0:Y:S01]  /*0030*/  S2R R27, SR_TID.X ;  /* 0x00000000001b7919 */ /* 0x000e220000002100 */
[----:B------:R-:W-:Y:S01]  /*0040*/  ULDC.64 UR8, c[0x0][0x208] ;  /* 0x0000820000087ab9 */ /* 0x000fe20000000a00 */
[----:B-1----:R-:W-:-:S05]  /*0050*/  VIADD R0, R13, 0x7f ;  /* 0x0000007f0d007836 */ /* 0x002fca0000000000 */
[----:B------:R-:W-:-:S04]  /*0060*/  SHF.R.S32.HI R3, RZ, 0x1f, R0 ;  /* 0x0000001fff037819 */ /* 0x000fc80000011400 */
[----:B------:R-:W-:Y:S02]  /*0070*/  LEA.HI R3, R3, R0, RZ, 0x7 ;  /* 0x0000000003037211 */ /* 0x000fe400078f38ff */
[----:B0-----:R-:W-:Y:S02]  /*0080*/  LOP3.LUT R28, R27, 0x3f, RZ, 0xc0, !PT ;  /* 0x0000003f1b1c7812 */ /* 0x001fe400078ec0ff */
[----:B------:R-:W-:Y:S02]  /*0090*/  SHF.R.S32.HI R0, RZ, 0x7, R3 ;  /* 0x00000007ff007819 */ /* 0x000fe40000011403 */
[----:B------:R-:W0:Y:S03]  /*00a0*/  S2R R3, SR_CTAID.X ;  /* 0x0000000000037919 */ /* 0x000e260000002500 */
[----:B------:R-:W-:-:S05]  /*00b0*/  IMAD.SHL.U32 R0, R0, 0x8, RZ ;  /* 0x0000000800007824 */ /* 0x000fca00078e00ff */
[-C--:B------:R-:W-:Y:S02]  /*00c0*/  IABS R7, R0.reuse ;  /* 0x0000000000077213 */ /* 0x080fe40000000000 */
[----:B------:R-:W-:Y:S02]  /*00d0*/  IABS R10, R0 ;  /* 0x00000000000a7213 */ /* 0x000fe40000000000 */
[----:B------:R-:W1:Y:S08]  /*00e0*/  I2F.RP R2, R7 ;  /* 0x0000000700027306 */ /* 0x000e700000209400 */
[----:B-1----:R-:W1:Y:S01]  /*00f0*/  MUFU.RCP R2, R2 ;  /* 0x0000000200027308 */ /* 0x002e620000001000 */
[----:B0-----:R-:W-:Y:S01]  /*0100*/  IABS R8, R3 ;  /* 0x0000000300087213 */ /* 0x001fe20000000000 */
[----:B-1----:R-:W-:-:S02]  /*0110*/  VIADD R4, R2, 0xffffffe ;  /* 0x0ffffffe02047836 */ /* 0x002fc40000000000 */
[----:B------:R-:W-:-:S04]  /*0120*/  IMAD.MOV R2, RZ, RZ, -R10 ;  /* 0x000000ffff027224 */ /* 0x000fc800078e0a0a */
[----:B------:R0:W1:Y:S02]  /*0130*/  F2I.FTZ.U32.TRUNC.NTZ R5, R4 ;  /* 0x0000000400057305 */ /* 0x000064000021f000 */
[----:B0-----:R-:W-:Y:S02]  /*0140*/  IMAD.MOV.U32 R4, RZ, RZ, RZ ;  /* 0x000000ffff047224 */ /* 0x001fe400078e00ff */
[----:B-1----:R-:W-:-:S04]  /*0150*/  IMAD.MOV R6, RZ, RZ, -R5 ;  /* 0x000000ffff067224 */ /* 0x002fc800078e0a05 */
[----:B------:R-:W-:Y:S02]  /*0160*/  IMAD R9, R6, R7, RZ ;  /* 0x0000000706097224 */ /* 0x000fe400078e02ff */
[----:B------:R-:W-:Y:S02]  /*0170*/  IMAD.MOV.U32 R6, RZ, RZ, R8 ;  /* 0x000000ffff067224 */ /* 0x000fe400078e0008 */
[----:B------:R-:W-:-:S06]  /*0180*/  IMAD.HI.U32 R5, R5, R9, R4 ;  /* 0x0000000905057227 */ /* 0x000fcc00078e0004 */
[----:B------:R-:W-:-:S04]  /*0190*/  IMAD.HI.U32 R5, R5, R6, RZ ;  /* 0x0000000605057227 */ /* 0x000fc800078e00ff */
[----:B------:R-:W-:-:S05]  /*01a0*/  IMAD R2, R5, R2, R6 ;  /* 0x0000000205027224 */ /* 0x000fca00078e0206 */
[----:B------:R-:W-:-:S13]  /*01b0*/  ISETP.GT.U32.AND P1, PT, R7, R2, PT ;  /* 0x000000020700720c */ /* 0x000fda0003f24070 */
[----:B------:R-:W-:Y:S02]  /*01c0*/  @!P1 IMAD.IADD R2, R2, 0x1, -R7 ;  /* 0x0000000102029824 */ /* 0x000fe400078e0a07 */
[----:B------:R-:W-:Y:S01]  /*01d0*/  @!P1 VIADD R5, R5, 0x1 ;  /* 0x0000000105059836 */ /* 0x000fe20000000000 */
[----:B------:R-:W-:Y:S02]  /*01e0*/  ISETP.NE.AND P1, PT, R0, RZ, PT ;  /* 0x000000ff0000720c */ /* 0x000fe40003f25270 */
[----:B------:R-:W-:Y:S02]  /*01f0*/  ISETP.GE.U32.AND P0, PT, R2, R7, PT ;  /* 0x000000070200720c */ /* 0x000fe40003f06070 */
[----:B------:R-:W-:-:S04]  /*0200*/  LOP3.LUT R2, R3, R0, RZ, 0x3c, !PT ;  /* 0x0000000003027212 */ /* 0x000fc800078e3cff */
[----:B------:R-:W-:Y:S01]  /*0210*/  ISETP.GE.AND P2, PT, R2, RZ, PT ;  /* 0x000000ff0200720c */ /* 0x000fe20003f46270 */
[----:B------:R-:W-:-:S06]  /*0220*/  VIADD R2, R12, 0x3f ;  /* 0x0000003f0c027836 */ /* 0x000fcc0000000000 */
[----:B------:R-:W-:-:S04]  /*0230*/  @P0 VIADD R5, R5, 0x1 ;  /* 0x0000000105050836 */ /* 0x000fc80000000000 */
[----:B------:R-:W-:Y:S01]  /*0240*/  IMAD.MOV.U32 R4, RZ, RZ, R5 ;  /* 0x000000ffff047224 */ /* 0x000fe200078e0005 */
[----:B------:R-:W-:-:S03]  /*0250*/  SHF.R.S32.HI R5, RZ, 0x1f, R2 ;  /* 0x0000001fff057819 */ /* 0x000fc60000011402 */
[----:B------:R-:W-:Y:S01]  /*0260*/  @!P2 IMAD.MOV R4, RZ, RZ, -R4 ;  /* 0x000000ffff04a224 */ /* 0x000fe200078e0a04 */
[----:B------:R-:W-:Y:S02]  /*0270*/  @!P1 LOP3.LUT R4, RZ, R0, RZ, 0x33, !PT ;  /* 0x00000000ff049212 */ /* 0x000fe400078e33ff */
[----:B------:R-:W-:-:S03]  /*0280*/  LEA.HI R5, R5, R2, RZ, 0x6 ;  /* 0x0000000205057211 */ /* 0x000fc600078f30ff */
[----:B------:R-:W-:Y:S02]  /*0290*/  IMAD.SHL.U32 R14, R4, 0x8, RZ ;  /* 0x00000008040e7824 */ /* 0x000fe400078e00ff */
[----:B------:R-:W-:-:S03]  /*02a0*/  IMAD.MOV R4, RZ, RZ, -R4 ;  /* 0x000000ffff047224 */ /* 0x000fc600078e0a04 */
[----:B------:R-:W-:Y:S01]  /*02b0*/  LEA.HI.SX32 R2, R5, -R14, 0x1a ;  /* 0x8000000e05027211 */ /* 0x000fe200078fd2ff */
[----:B------:R-:W-:Y:S02]  /*02c0*/  IMAD R11, R0, R4, R3 ;  /* 0x00000004000b7224 */ /* 0x000fe400078e0203 */
[----:B------:R-:W-:Y:S01]  /*02d0*/  IMAD.MOV.U32 R4, RZ, RZ, RZ ;  /* 0x000000ffff047224 */ /* 0x000fe200078e00ff */
[----:B------:R-:W-:Y:S02]  /*02e0*/  VIMNMX R2, R2, 0x8, PT ;  /* 0x0000000802027848 */ /* 0x000fe40003fe0100 */
[----:B------:R-:W-:Y:S02]  /*02f0*/  IABS R9, R11 ;  /* 0x0000000b00097213 */ /* 0x000fe40000000000 */
[----:B------:R-:W-:-:S04]  /*0300*/  IABS R7, R2 ;  /* 0x0000000200077213 */ /* 0x000fc80000000000 */
[----:B------:R-:W0:Y:S08]  /*0310*/  I2F.RP R6, R7 ;  /* 0x0000000700067306 */ /* 0x000e300000209400 */
[----:B0-----:R-:W0:Y:S02]  /*0320*/  MUFU.RCP R6, R6 ;  /* 0x0000000600067308 */ /* 0x001e240000001000 */
[----:B0-----:R-:W-:-:S06]  /*0330*/  VIADD R5, R6, 0xffffffe ;  /* 0x0ffffffe06057836 */ /* 0x001fcc0000000000 */
[----:B------:R-:W0:Y:S02]  /*0340*/  F2I.FTZ.U32.TRUNC.NTZ R5, R5 ;  /* 0x0000000500057305 */ /* 0x000e24000021f000 */
[----:B0-----:R-:W-:-:S04]  /*0350*/  IMAD.MOV R8, RZ, RZ, -R5 ;  /* 0x000000ffff087224 */ /* 0x001fc800078e0a05 */
[----:B------:R-:W-:-:S04]  /*0360*/  IMAD.MOV.U32 R0, RZ, RZ, R8 ;  /* 0x000000ffff007224 */ /* 0x000fc800078e0008 */
[----:B------:R-:W-:Y:S01]  /*0370*/  IMAD R3, R0, R7, RZ ;  /* 0x0000000700037224 */ /* 0x000fe200078e02ff */
[----:B------:R-:W-:-:S03]  /*0380*/  IABS R0, R2 ;  /* 0x0000000200007213 */ /* 0x000fc60000000000 */
[----:B------:R-:W-:-:S04]  /*0390*/  IMAD.HI.U32 R4, R5, R3, R4 ;  /* 0x0000000305047227 */ /* 0x000fc800078e0004 */
[----:B------:R-:W-:Y:S02]  /*03a0*/  IMAD.MOV R0, RZ, RZ, -R0 ;  /* 0x000000ffff007224 */ /* 0x000fe400078e0a00 */
        /* <DEDUP_REMOVED lines=8> */
[----:B------:R-:W-:Y:S02]  /*0430*/  ISETP.GE.AND P2, PT, R0, RZ, PT ;  /* 0x000000ff0000720c */ /* 0x000fe40003f46270 */
[----:B------:R-:W0:Y:S05]  /*0440*/  LDC R0, c[0x0][0x230] ;  /* 0x00008c00ff007b82 */ /* 0x000e2a0000000800 */
[----:B------:R-:W-:-:S06]  /*0450*/  @P0 VIADD R4, R4, 0x1 ;  /* 0x0000000104040836 */ /* 0x000fcc0000000000 */
[----:B------:R-:W-:Y:S01]  /*0460*/  @!P2 IMAD.MOV R4, RZ, RZ, -R4 ;  /* 0x000000ffff04a224 */ /* 0x000fe200078e0a04 */
[----:B------:R-:W-:-:S05]  /*0470*/  @!P1 LOP3.LUT R4, RZ, R2, RZ, 0x33, !PT ;  /* 0x00000002ff049212 */ /* 0x000fca00078e33ff */
[----:B------:R-:W-:Y:S02]  /*0480*/  IMAD.MOV R3, RZ, RZ, -R4 ;  /* 0x000000ffff037224 */ /* 0x000fe400078e0a04 */
[----:B------:R-:W-:Y:S02]  /*0490*/  IMAD.SHL.U32 R25, R4, 0x80, RZ ;  /* 0x0000008004197824 */ /* 0x000fe400078e00ff */
[----:B------:R-:W-:Y:S02]  /*04a0*/  IMAD R3, R2, R3, R11 ;  /* 0x0000000302037224 */ /* 0x000fe400078e020b */
[C---:B------:R-:W-:Y:S01]  /*04b0*/  VIADD R2, R25.reuse, 0x1 ;  /* 0x0000000119027836 */ /* 0x040fe20000000000 */
[----:B------:R-:W-:Y:S01]  /*04c0*/  STL [R1+0x3a0], R25 ;  /* 0x0003a01901007387 */ /* 0x000fe20000100800 */
[----:B0-----:R-:W-:Y:S02]  /*04d0*/  VIADD R0, R0, 0x7f ;  /* 0x0000007f00007836 */ /* 0x001fe40000000000 */
[----:B------:R-:W-:Y:S01]  /*04e0*/  IMAD.IADD R14, R14, 0x1, R3 ;  /* 0x000000010e0e7824 */ /* 0x000fe200078e0203 */
[----:B------:R0:W-:Y:S01]  /*04f0*/  STL [R1+0x2a8], R2 ;  /* 0x0002a80201007387 */ /* 0x0001e20000100800 */
[C---:B------:R-:W-:Y:S01]  /*0500*/  VIADD R3, R25.reuse, 0x3 ;  /* 0x0000000319037836 */ /* 0x040fe20000000000 */
[----:B------:R-:W-:Y:S01]  /*0510*/  ISETP.GT.AND P0, PT, R0, 0x7f, PT ;  /* 0x0000007f0000780c */ /* 0x000fe20003f04270 */
[----:B------:R-:W-:-:S02]  /*0520*/  VIADD R0, R25, 0x2 ;  /* 0x0000000219007836 */ /* 0x000fc40000000000 */
[C---:B------:R-:W-:Y:S02]  /*0530*/  VIADD R26, R25.reuse, 0xc ;  /* 0x0000000c191a7836 */ /* 0x040fe40000000000 */
[----:B------:R-:W-:Y:S01]  /*0540*/  IMAD R14, R14, 0x40, R28 ;  /* 0x000000400e0e7824 */ /* 0x000fe200078e021c */
[----:B------:R1:W-:Y:S01]  /*0550*/  STL [R1+0x2a4], R0 ;  /* 0x0002a40001007387 */ /* 0x0003e20000100800 */
[C---:B------:R-:W-:Y:S02]  /*0560*/  VIADD R24, R25.reuse, 0x13 ;  /* 0x0000001319187836 */ /* 0x040fe40000000000 */
[C---:B0-----:R-:W-:Y:S01]  /*0570*/  VIADD R2, R25.reuse, 0x4 ;  /* 0x0000000419027836 */ /* 0x041fe20000000000 */
[----:B------:R0:W-:Y:S01]  /*0580*/  STL [R1+0x2a0], R3 ;  /* 0x0002a00301007387 */ /* 0x0001e20000100800 */
[C---:B------:R-:W-:Y:S02]  /*0590*/  VIADD R17, R25.reuse, 0x17 ;  /* 0x0000001719117836 */ /* 0x040fe40000000000 */
[C---:B------:R-:W-:Y:S01]  /*05a0*/  VIADD R16, R25.reuse, 0x21 ;  /* 0x0000002119107836 */ /* 0x040fe20000000000 */
[----:B------:R2:W-:Y:S01]  /*05b0*/  STL [R1+0x29c], R2 ;  /* 0x00029c0201007387 */ /* 0x0005e20000100800 */
[----:B------:R-:W-:-:S02]  /*05c0*/  VIADD R15, R25, 0x24 ;  /* 0x00000024190f7836 */ /* 0x000fc40000000000 */
[C---:B-1----:R-:W-:Y:S02]  /*05d0*/  VIADD R0, R25.reuse, 0x5 ;  /* 0x0000000519007836 */ /* 0x042fe40000000000 */
[C---:B------:R-:W-:Y:S02]  /*05e0*/  VIADD R23, R25.reuse, 0x42 ;  /* 0x0000004219177836 */ /* 0x040fe40000000000 */
[C---:B0-----:R-:W-:Y:S01]  /*05f0*/  VIADD R3, R25.reuse, 0x6 ;  /* 0x0000000619037836 */ /* 0x041fe20000000000 */
[----:B------:R0:W-:Y:S01]  /*0600*/  STL [R1+0x298], R0 ;  /* 0x0002980001007387 */ /* 0x0001e20000100800 */
[C---:B------:R-:W-:Y:S02]  /*0610*/  VIADD R29, R25.reuse, 0x6c ;  /* 0x0000006c191d7836 */ /* 0x040fe40000000000 */
[C---:B--2---:R-:W-:Y:S01]  /*0620*/  VIADD R2, R25.reuse, 0x7 ;  /* 0x0000000719027836 */ /* 0x044fe20000000000 */
[----:B------:R1:W-:Y:S01]  /*0630*/  STL [R1+0x294], R3 ;  /* 0x0002940301007387 */ /* 0x0003e20000100800 */
[----:B------:R-:W-:-:S02]  /*0640*/  VIADD R22, R25, 0x6d ;  /* 0x0000006d19167836 */ /* 0x000fc40000000000 */
[C---:B------:R-:W-:Y:S01]  /*0650*/  VIADD R21, R25.reuse, 0x6e ;  /* 0x0000006e19157836 */ /* 0x040fe20000000000 */
[----:B------:R2:W-:Y:S01]  /*0660*/  STL [R1+0x290], R2 ;  /* 0x0002900201007387 */ /* 0x0005e20000100800 */
[C---:B------:R-:W-:Y:S02]  /*0670*/  VIADD R20, R25.reuse, 0x6f ;  /* 0x0000006f19147836 */ /* 0x040fe40000000000 */
[C---:B0-----:R-:W-:Y:S02]  /*0680*/  VIADD R0, R25.reuse, 0x8 ;  /* 0x0000000819007836 */ /* 0x041fe40000000000 */
[C---:B------:R-:W-:Y:S02]  /*0690*/  VIADD R19, R25.reuse, 0x70 ;  /* 0x0000007019137836 */ /* 0x040fe40000000000 */
[C---:B-1----:R-:W-:Y:S01]  /*06a0*/  VIADD R3, R25.reuse, 0x9 ;  /* 0x0000000919037836 */ /* 0x042fe20000000000 */
[----:B------:R0:W-:Y:S01]  /*06b0*/  STL [R1+0x28c], R0 ;  /* 0x00028c0001007387 */ /* 0x0001e20000100800 */
[----:B------:R-:W-:-:S02]  /*06c0*/  VIADD R18, R25, 0x71 ;  /* 0x0000007119127836 */ /* 0x000fc40000000000 */
[C---:B--2---:R-:W-:Y:S01]  /*06d0*/  VIADD R2, R25.reuse, 0xa ;  /* 0x0000000a19027836 */ /* 0x044fe20000000000 */
[----:B------:R1:W-:Y:S01]  /*06e0*/  STL [R1+0x288], R3 ;  /* 0x0002880301007387 */ /* 0x0003e20000100800 */
[C---:B------:R-:W-:Y:S02]  /*06f0*/  VIADD R11, R25.reuse, 0x72 ;  /* 0x00000072190b7836 */ /* 0x040fe40000000000 */
[C---:B------:R-:W-:Y:S01]  /*0700*/  VIADD R10, R25.reuse, 0x74 ;  /* 0x00000074190a7836 */ /* 0x040fe20000000000 */
[----:B------:R2:W-:Y:S01]  /*0710*/  STL [R1+0x284], R2 ;  /* 0x0002840201007387 */ /* 0x0005e20000100800 */
[C---:B------:R-:W-:Y:S02]  /*0720*/  VIADD R9, R25.reuse, 0x75 ;  /* 0x0000007519097836 */ /* 0x040fe40000000000 */
[C---:B0-----:R-:W-:Y:S02]  /*0730*/  VIADD R0, R25.reuse, 0xb ;  /* 0x0000000b19007836 */ /* 0x041fe40000000000 */
[----:B------:R-:W-:-:S02]  /*0740*/  VIADD R8, R25, 0x77 ;  /* 0x0000007719087836 */ /* 0x000fc40000000000 */
[C---:B-1----:R-:W-:Y:S01]  /*0750*/  VIADD R3, R25.reuse, 0xd ;  /* 0x0000000d19037836 */ /* 0x042fe20000000000 */
[----:B------:R0:W-:Y:S01]  /*0760*/  STL [R1+0x280], R0 ;  /* 0x0002800001007387 */ /* 0x0001e20000100800 */
[C---:B------:R-:W-:Y:S02]  /*0770*/  VIADD R7, R25.reuse, 0x78 ;  /* 0x0000007819077836 */ /* 0x040fe40000000000 */
[C---:B--2---:R-:W-:Y:S01]  /*0780*/  VIADD R2, R25.reuse, 0xe ;  /* 0x0000000e19027836 */ /* 0x044fe20000000000 */
[----:B------:R1:W-:Y:S01]  /*0790*/  STL [R1+0x278], R3 ;  /* 0x0002780301007387 */ /* 0x0003e20000100800 */
[C---:B------:R-:W-:Y:S02]  /*07a0*/  VIADD R6, R25.reuse, 0x79 ;  /* 0x0000007919067836 */ /* 0x040fe40000000000 */
[C---:B------:R-:W-:Y:S01]  /*07b0*/  VIADD R5, R25.reuse, 0x7a ;  /* 0x0000007a19057836 */ /* 0x040fe20000000000 */
[----:B------:R-:W-:Y:S01]  /*07c0*/  STL [R1+0x27c], R26 ;  /* 0x00027c1a01007387 */ /* 0x000fe20000100800 */
[----:B------:R-:W-:-:S02]  /*07d0*/  VIADD R4, R25, 0x7b ;  /* 0x0000007b19047836 */ /* 0x000fc40000000000 */
[C---:B0-----:R-:W-:Y:S01]  /*07e0*/  VIADD R0, R25.reuse, 0xf ;  /* 0x0000000f19007836 */ /* 0x041fe20000000000 */
[----:B------:R0:W-:Y:S01]  /*07f0*/  STL [R1+0x274], R2 ;  /* 0x0002740201007387 */ /* 0x0001e20000100800 */
[----:B-1----:R-:W-:-:S03]  /*0800*/  VIADD R3, R25, 0x10 ;  /* 0x0000001019037836 */ /* 0x002fc60000000000 */
[----:B------:R1:W-:Y:S04]  /*0810*/  STL [R1+0x270], R0 ;  /* 0x0002700001007387 */ /* 0x0003e80000100800 */
[----:B------:R2:W-:Y:S01]  /*0820*/  STL [R1+0x26c], R3 ;  /* 0x00026c0301007387 */ /* 0x0005e20000100800 */
[C---:B0-----:R-:W-:Y:S02]  /*0830*/  VIADD R2, R25.reuse, 0x11 ;  /* 0x0000001119027836 */ /* 0x041fe40000000000 */
[----:B-1----:R-:W-:-:S03]  /*0840*/  VIADD R0, R25, 0x12 ;  /* 0x0000001219007836 */ /* 0x002fc60000000000 */
[----:B------:R0:W-:Y:S01]  /*0850*/  STL [R1+0x268], R2 ;  /* 0x0002680201007387 */ /* 0x0001e20000100800 */
[----:B--2---:R-:W-:-:S03]  /*0860*/  VIADD R3, R25, 0x14 ;  /* 0x0000001419037836 */ /* 0x004fc60000000000 */
        /* <DEDUP_REMOVED lines=24> */
[----:B------:R1:W-:Y:S01]  /*09f0*/  STL [R1+0x22c], R0 ;  /* 0x00022c0001007387 */ /* 0x0003e20000100800 */
[C---:B0-----:R-:W-:Y:S02]  /*0a00*/  VIADD R2, R25.reuse, 0x22 ;  /* 0x0000002219027836 */ /* 0x041fe40000000000 */
[----:B-1----:R-:W-:-:S03]  /*0a10*/  VIADD R0, R25, 0x23 ;  /* 0x0000002319007836 */ /* 0x002fc60000000000 */
[----:B------:R0:W-:Y:S04]  /*0a20*/  STL [R1+0x224], R2 ;  /* 0x0002240201007387 */ /* 0x0001e80000100800 */
        /* <DEDUP_REMOVED lines=142> */
[----:B-1----:R-:W-:-:S05]  /*1310*/  VIADD R0, R25, 0x73 ;  /* 0x0000007319007836 */ /* 0x002fca0000000000 */
[----:B------:R0:W-:Y:S02]  /*1320*/  STL [R1+0x30], R0 ;  /* 0x0000300001007387 */ /* 0x0001e40000100800 */
[----:B0-----:R-:W-:-:S05]  /*1330*/  VIADD R0, R25, 0x76 ;  /* 0x0000007619007836 */ /* 0x001fca0000000000 */
[----:B------:R0:W-:Y:S04]  /*1340*/  STL [R1+0x2c], R0 ;  /* 0x00002c0001007387 */ /* 0x0001e80000100800 */
[----:B------:R1:W-:Y:S01]  /*1350*/  STL [R1+0x15b4], R14 ;  /* 0x0015b40e01007387 */ /* 0x0003e20000100800 */
[C---:B0-----:R-:W-:Y:S02]  /*1360*/  VIADD R0, R25.reuse, 0x7e ;  /* 0x0000007e19007836 */ /* 0x041fe40000000000 */
[----:B------:R-:W-:Y:S01]  /*1370*/  VIADD R25, R25, 0x7f ;  /* 0x0000007f19197836 */ /* 0x000fe20000000000 */
[----:B------:R-:W-:Y:S06]  /*1380*/  @P0 BRA `(.L_x_0) ;  /* 0x0000000800100947 */ /* 0x000fec0003800000 */
[----:B------:R0:W-:Y:S01]  /*1390*/  STL [R1+0x3d0], RZ ;  /* 0x0003d0ff01007387 */ /* 0x0001e20000100800 */
[----:B------:R-:W-:-:S03]  /*13a0*/  IMAD.SHL.U32 R0, R27, 0x20, RZ ;  /* 0x000000201b007824 */ /* 0x000fc600078e00ff */
[----:B------:R0:W-:Y:S02]  /*13b0*/  STL [R1+0x3d4], RZ ;  /* 0x0003d4ff01007387 */ /* 0x0001e40000100800 */
[----:B------:R-:W-:Y:S02]  /*13c0*/  LOP3.LUT R0, R0, 0x400, RZ, 0xc0, !PT ;  /* 0x0000040000007812 */ /* 0x000fe400078ec0ff */
[----:B------:R0:W-:Y:S04]  /*13d0*/  STL [R1+0x3d8], RZ ;  /* 0x0003d8ff01007387 */ /* 0x0001e80000100800 */
        /* <DEDUP_REMOVED lines=125> */
[----:B------:R0:W-:Y:S01]  /*1bb0*/  STL [R1+0x15b8], R0 ;  /* 0x0015b80001007387 */ /* 0x0001e20000100800 */
[----:B------:R-:W-:Y:S05]  /*1bc0*/  BRA `(.L_x_1) ;  /* 0x000003f000d07947 */ /* 0x000fea0003800000 */
.L_x_0:
[----:B------:R-:W-:Y:S01]  /*1bd0*/  STL [R1+0x17b4], R8 ;  /* 0x0017b40801007387 */ /* 0x000fe20000100800 */
[----:B------:R-:W-:Y:S01]  /*1be0*/  IABS R27, R0 ;  /* 0x00000000001b7213 */ /* 0x000fe20000000000 */
[----:B------:R-:W-:Y:S01]  /*1bf0*/  ULDC.64 UR4, c[0x0][0x218] ;  /* 0x0000860000047ab9 */ /* 0x000fe20000000a00 */
[----:B------:R-:W-:Y:S01]  /*1c00*/  ISETP.GE.AND P2, PT, R25, RZ, PT ;  /* 0x000000ff1900720c */ /* 0x000fe20003f46270 */
[----:B------:R-:W-:Y:S01]  /*1c10*/  STL [R1+0x17b0], R9 ;  /* 0x0017b00901007387 */ /* 0x000fe20000100800 */
[----:B------:R-:W-:Y:S01]  /*1c20*/  ULDC.64 UR6, c[0x0][0x210] ;  /* 0x0000840000067ab9 */ /* 0x000fe20000000a00 */
[----:B------:R-:W-:Y:S01]  /*1c30*/  ULDC UR12, c[0x0][0x230] ;  /* 0x00008c00000c7ab9 */ /* 0x000fe20000000800 */
[----:B------:R-:W-:Y:S01]  /*1c40*/  ULDC UR10, c[0x0][0x23c] ;  /* 0x00008f00000a7ab9 */ /* 0x000fe20000000800 */
[----:B------:R-:W-:Y:S01]  /*1c50*/  STL [R1+0x17ac], R10 ;  /* 0x0017ac0a01007387 */ /* 0x000fe20000100800 */
[----:B------:R-:W-:-:S03]  /*1c60*/  ULDC UR11, c[0x0][0x238] ;  /* 0x00008e00000b7ab9 */ /* 0x000fc60000000800 */
[----:B------:R0:W-:Y:S04]  /*1c70*/  STL [R1+0x17a8], R11 ;  /* 0x0017a80b01007387 */ /* 0x0001e80000100800 */
[----:B------:R2:W-:Y:S01]  /*1c80*/  STL [R1+0x17a4], R18 ;  /* 0x0017a41201007387 */ /* 0x0005e20000100800 */
[----:B0-----:R-:W-:-:S03]  /*1c90*/  IMAD.MOV.U32 R11, RZ, RZ, R26 ;  /* 0x000000ffff0b7224 */ /* 0x001fc600078e001a */
[----:B--2---:R-:W2:Y:S04]  /*1ca0*/  LDL R18, [R1+0x3a0] ;  /* 0x0003a00001127983 */ /* 0x004ea80000100800 */
[----:B------:R0:W-:Y:S04]  /*1cb0*/  STL [R1+0x17a0], R19 ;  /* 0x0017a01301007387 */ /* 0x0001e80000100800 */
[----:B------:R3:W-:Y:S04]  /*1cc0*/  STL [R1+0x179c], R20 ;  /* 0x00179c1401007387 */ /* 0x0007e80000100800 */
[----:B------:R4:W-:Y:S01]  /*1cd0*/  STL [R1+0x1798], R21 ;  /* 0x0017981501007387 */ /* 0x0009e20000100800 */
[----:B0-----:R-:W-:-:S02]  /*1ce0*/  IMAD.MOV.U32 R19, RZ, RZ, R24 ;  /* 0x000000ffff137224 */ /* 0x001fc400078e0018 */
[----:B---3--:R-:W-:Y:S01]  /*1cf0*/  IMAD.MOV.U32 R20, RZ, RZ, R23 ;  /* 0x000000ffff147224 */ /* 0x008fe200078e0017 */
[----:B----4-:R-:W3:Y:S01]  /*1d00*/  LDL R21, [R1+0x15b4] ;  /* 0x0015b40001157983 */ /* 0x010ee20000100800 */
[----:B------:R-:W-:Y:S02]  /*1d10*/  IABS R23, R12 ;  /* 0x0000000c00177213 */ /* 0x000fe40000000000 */
[----:B------:R-:W-:Y:S01]  /*1d20*/  IABS R24, R13 ;  /* 0x0000000d00187213 */ /* 0x000fe20000000000 */
[----:B------:R0:W-:Y:S01]  /*1d30*/  STL [R1+0x1794], R22 ;  /* 0x0017941601007387 */ /* 0x0001e20000100800 */
[----:B-1----:R-:W1:Y:S03]  /*1d40*/  I2F.RP R14, R23 ;  /* 0x00000017000e7306 */ /* 0x002e660000209400 */
[----:B------:R4:W-:Y:S04]  /*1d50*/  STL [R1+0x1790], R29 ;  /* 0x0017901d01007387 */ /* 0x0009e80000100800 */
[----:B------:R5:W-:Y:S01]  /*1d60*/  STL [R1+0x1738], R13 ;  /* 0x0017380d01007387 */ /* 0x000be20000100800 */
[----:B0-----:R-:W-:-:S02]  /*1d70*/  IMAD.MOV.U32 R22, RZ, RZ, R16 ;  /* 0x000000ffff167224 */ /* 0x001fc400078e0010 */
[----:B------:R-:W0:Y:S01]  /*1d80*/  I2F.RP R16, R24 ;  /* 0x0000001800107306 */ /* 0x000e220000209400 */
[----:B----4-:R-:W-:Y:S02]  /*1d90*/  IMAD.MOV.U32 R29, RZ, RZ, R15 ;  /* 0x000000ffff1d7224 */ /* 0x010fe400078e000f */
[----:B-----5:R-:W-:-:S05]  /*1da0*/  IMAD.MOV.U32 R13, RZ, RZ, R17 ;  /* 0x000000ffff0d7224 */ /* 0x020fca00078e0011 */
[----:B-1----:R-:W1:Y:S08]  /*1db0*/  MUFU.RCP R14, R14 ;  /* 0x0000000e000e7308 */ /* 0x002e700000001000 */
[----:B0-----:R-:W0:Y:S01]  /*1dc0*/  MUFU.RCP R16, R16 ;  /* 0x0000001000107308 */ /* 0x001e220000001000 */
[----:B-1----:R-:W-:-:S07]  /*1dd0*/  VIADD R14, R14, 0xffffffe ;  /* 0x0ffffffe0e0e7836 */ /* 0x002fce0000000000 */
[----:B------:R-:W1:Y:S01]  /*1de0*/  F2I.FTZ.U32.TRUNC.NTZ R15, R14 ;  /* 0x0000000e000f7305 */ /* 0x000e62000021f000 */
[----:B0-----:R-:W-:-:S07]  /*1df0*/  VIADD R16, R16, 0xffffffe ;  /* 0x0ffffffe10107836 */ /* 0x001fce0000000000 */
[----:B------:R0:W4:Y:S01]  /*1e00*/  F2I.FTZ.U32.TRUNC.NTZ R17, R16 ;  /* 0x0000001000117305 */ /* 0x000122000021f000 */
[----:B-1----:R-:W-:-:S04]  /*1e10*/  IMAD.MOV R14, RZ, RZ, -R15 ;  /* 0x000000ffff0e7224 */ /* 0x002fc800078e0a0f */
[----:B0-----:R-:W-:Y:S02]  /*1e20*/  IMAD R16, R14, R23, RZ ;  /* 0x000000170e107224 */ /* 0x001fe400078e02ff */
[----:B------:R-:W-:-:S04]  /*1e30*/  IMAD.MOV.U32 R14, RZ, RZ, RZ ;  /* 0x000000ffff0e7224 */ /* 0x000fc800078e00ff */
[----:B------:R-:W-:-:S04]  /*1e40*/  IMAD.HI.U32 R16, R15, R16, R14 ;  /* 0x000000100f107227 */ /* 0x000fc800078e000e */
[----:B----4-:R-:W-:-:S04]  /*1e50*/  IMAD.MOV R14, RZ, RZ, -R17 ;  /* 0x000000ffff0e7224 */ /* 0x010fc800078e0a11 */
[----:B------:R-:W-:Y:S01]  /*1e60*/  IMAD R15, R14, R24, RZ ;  /* 0x000000180e0f7224 */ /* 0x000fe200078e02ff */
[----:B---3--:R-:W-:-:S05]  /*1e70*/  IABS R26, R21 ;  /* 0x00000015001a7213 */ /* 0x008fca0000000000 */
[----:B------:R-:W-:-:S04]  /*1e80*/  IMAD.HI.U32 R16, R16, R26, RZ ;  /* 0x0000001a10107227 */ /* 0x000fc800078e00ff */
[----:B------:R-:W-:-:S04]  /*1e90*/  IMAD.MOV R16, RZ, RZ, -R16 ;  /* 0x000000ffff107224 */ /* 0x000fc800078e0a10 */
[----:B------:R-:W-:Y:S02]  /*1ea0*/  IMAD R14, R23, R16, R26 ;  /* 0x00000010170e7224 */ /* 0x000fe400078e021a */
[----:B------:R-:W-:-:S03]  /*1eb0*/  IMAD.MOV.U32 R16, RZ, RZ, RZ ;  /* 0x000000ffff107224 */ /* 0x000fc600078e00ff */
[----:B------:R-:W-:Y:S01]  /*1ec0*/  ISETP.GT.U32.AND P0, PT, R23, R14, PT ;  /* 0x0000000e1700720c */ /* 0x000fe20003f04070 */
[----:B------:R-:W-:Y:S01]  /*1ed0*/  IMAD.HI.U32 R26, R17, R15, R16 ;  /* 0x0000000f111a7227 */ /* 0x000fe200078e0010 */
[----:B--2---:R-:W-:Y:S02]  /*1ee0*/  IABS R16, R18 ;  /* 0x0000001200107213 */ /* 0x004fe40000000000 */
[----:B------:R-:W-:Y:S02]  /*1ef0*/  IABS R17, R25 ;  /* 0x0000001900117213 */ /* 0x000fe40000000000 */
[----:B------:R-:W-:Y:S01]  /*1f00*/  IABS R15, R2 ;  /* 0x00000002000f7213 */ /* 0x000fe20000000000 */
[----:B------:R-:W-:Y:S02]  /*1f10*/  IMAD.MOV.U32 R25, RZ, RZ, R16 ;  /* 0x000000ffff197224 */ /* 0x000fe400078e0010 */
[----:B------:R-:W-:Y:S01]  /*1f20*/  IMAD.MOV.U32 R16, RZ, RZ, R27 ;  /* 0x000000ffff107224 */ /* 0x000fe200078e001b */
[----:B------:R-:W-:Y:S01]  /*1f30*/  IABS R27, R3 ;  /* 0x00000003001b7213 */ /* 0x000fe20000000000 */
[----:B------:R-:W-:-:S02]  /*1f40*/  IMAD.MOV.U32 R8, RZ, RZ, R17 ;  /* 0x000000ffff087224 */ /* 0x000fc400078e0011 */
[----:B------:R-:W-:-:S04]  /*1f50*/  IMAD.HI.U32 R28, R26, R16, RZ ;  /* 0x000000101a1c7227 */ /* 0x000fc800078e00ff */
[----:B------:R-:W-:Y:S02]  /*1f60*/  @!P0 IMAD.IADD R14, R14, 0x1, -R23 ;  /* 0x000000010e0e8824 */ /* 0x000fe400078e0a17 */
[----:B------:R-:W-:Y:S02]  /*1f70*/  IMAD.MOV R10, RZ, RZ, -R28 ;  /* 0x000000ffff0a7224 */ /* 0x000fe400078e0a1c */
[----:B------:R-:W-:Y:S01]  /*1f80*/  IMAD.HI.U32 R28, R26, R15, RZ ;  /* 0x0000000f1a1c7227 */ /* 0x000fe200078e00ff */
[----:B------:R-:W-:-:S03]  /*1f90*/  ISETP.GT.U32.AND P0, PT, R23, R14, PT ;  /* 0x0000000e1700720c */ /* 0x000fc60003f04070 */
[----:B------:R-:W-:-:S04]  /*1fa0*/  IMAD.HI.U32 R17, R26, R25, RZ ;  /* 0x000000191a117227 */ /* 0x000fc800078e00ff */
[----:B------:R-:W-:Y:S02]  /*1fb0*/  IMAD.MOV R28, RZ, RZ, -R28 ;  /* 0x000000ffff1c7224 */ /* 0x000fe400078e0a1c */
[----:B------:R-:W-:-:S04]  /*1fc0*/  IMAD.HI.U32 R9, R26, R8, RZ ;  /* 0x000000081a097227 */ /* 0x000fc800078e00ff */
[----:B------:R-:W-:Y:S02]  /*1fd0*/  IMAD.MOV R17, RZ, RZ, -R17 ;  /* 0x000000ffff117224 */ /* 0x000fe400078e0a11 */
[C---:B------:R-:W-:Y:S01]  /*1fe0*/  IMAD R15, R24.reuse, R28, R15 ;  /* 0x0000001c180f7224 */ /* 0x040fe200078e020f */
[----:B------:R-:W-:Y:S01]  /*1ff0*/  IABS R28, R4 ;  /* 0x00000004001c7213 */ /* 0x000fe20000000000 */
[----:B------:R-:W-:Y:S02]  /*2000*/  IMAD.MOV R9, RZ, RZ, -R9 ;  /* 0x000000ffff097224 */ /* 0x000fe400078e0a09 */
[C---:B------:R-:W-:Y:S02]  /*2010*/  IMAD R25, R24.reuse, R17, R25 ;  /* 0x0000001118197224 */ /* 0x040fe400078e0219 */
[----:B------:R-:W-:Y:S02]  /*2020*/  IMAD R17, R24, R9, R8 ;  /* 0x0000000918117224 */ /* 0x000fe400078e0208 */
[----:B------:R-:W-:Y:S01]  /*2030*/  @!P0 IMAD.IADD R14, R14, 0x1, -R23 ;  /* 0x000000010e0e8824 */ /* 0x000fe200078e0a17 */
[----:B------:R-:W-:Y:S01]  /*2040*/  ISETP.GT.U32.AND P4, PT, R24, R25, PT ;  /* 0x000000191800720c */ /* 0x000fe20003f84070 */
[----:B------:R-:W-:Y:S01]  /*2050*/  IMAD.MOV.U32 R23, RZ, RZ, R28 ;  /* 0x000000ffff177224 */ /* 0x000fe200078e001c */
[----:B------:R-:W-:Y:S01]  /*2060*/  ISETP.GE.AND P1, PT, R21, RZ, PT ;  /* 0x000000ff1500720c */ /* 0x000fe20003f26270 */
[----:B------:R-:W-:Y:S01]  /*2070*/  IMAD.HI.U32 R28, R26, R27, RZ ;  /* 0x0000001b1a1c7227 */ /* 0x000fe200078e00ff */
[----:B------:R-:W-:Y:S01]  /*2080*/  ISETP.GT.U32.AND P6, PT, R24, R17, PT ;  /* 0x000000111800720c */ /* 0x000fe20003fc4070 */
[----:B------:R-:W2:Y:S01]  /*2090*/  LDL.LU R8, [R1+0x17b4] ;  /* 0x0017b40001087983 */ /* 0x000ea20000300800 */
[----:B------:R-:W-:Y:S01]  /*20a0*/  ISETP.NE.AND P0, PT, R12, RZ, PT ;  /* 0x000000ff0c00720c */ /* 0x000fe20003f05270 */
[----:B------:R-:W-:Y:S01]  /*20b0*/  IMAD.MOV.U32 R21, RZ, RZ, R20 ;  /* 0x000000ffff157224 */ /* 0x000fe200078e0014 */
[----:B------:R-:W-:Y:S01]  /*20c0*/  IABS R20, R5 ;  /* 0x0000000500147213 */ /* 0x000fe20000000000 */
[----:B------:R-:W-:-:S02]  /*20d0*/  IMAD.MOV R28, RZ, RZ, -R28 ;  /* 0x000000ffff1c7224 */ /* 0x000fc400078e0a1c */
[C---:B------:R-:W-:Y:S01]  /*20e0*/  IMAD R16, R24.reuse, R10, R16 ;  /* 0x0000000a18107224 */ /* 0x040fe200078e0210 */
[C---:B------:R-:W-:Y:S01]  /*20f0*/  ISETP.GT.U32.AND P5, PT, R24.reuse, R15, PT ;  /* 0x0000000f1800720c */ /* 0x040fe20003fa4070 */
[C---:B------:R-:W-:Y:S01]  /*2100*/  IMAD R27, R24.reuse, R28, R27 ;  /* 0x0000001c181b7224 */ /* 0x040fe200078e021b */
[----:B------:R-:W3:Y:S01]  /*2110*/  LDL.LU R9, [R1+0x17b0] ;  /* 0x0017b00001097983 */ /* 0x000ee20000300800 */
[----:B------:R-:W-:Y:S01]  /*2120*/  IMAD.MOV.U32 R28, RZ, RZ, R20 ;  /* 0x000000ffff1c7224 */ /* 0x000fe200078e0014 */
[----:B------:R-:W-:Y:S01]  /*2130*/  ISETP.GT.U32.AND P3, PT, R24, R16, PT ;  /* 0x000000101800720c */ /* 0x000fe20003f64070 */
[----:B------:R-:W-:Y:S01]  /*2140*/  IMAD.MOV.U32 R20, RZ, RZ, R19 ;  /* 0x000000ffff147224 */ /* 0x000fe200078e0013 */
[----:B------:R-:W4:Y:S01]  /*2150*/  LDL.LU R10, [R1+0x17ac] ;  /* 0x0017ac00010a7983 */ /* 0x000f220000300800 */
[----:B------:R-:W-:Y:S02]  /*2160*/  IMAD.MOV.U32 R19, RZ, RZ, R11 ;  /* 0x000000ffff137224 */ /* 0x000fe400078e000b */
[----:B------:R-:W-:-:S02]  /*2170*/  IMAD.MOV.U32 R11, RZ, RZ, R14 ;  /* 0x000000ffff0b7224 */ /* 0x000fc400078e000e */
[--C-:B------:R-:W-:Y:S01]  /*2180*/  @!P4 IMAD.IADD R25, R25, 0x1, -R24.reuse ;  /* 0x000000011919c824 */ /* 0x100fe200078e0a18 */
[C---:B------:R-:W-:Y:S01]  /*2190*/  ISETP.GT.U32.AND P4, PT, R24.reuse, R27, PT ;  /* 0x0000001b1800720c */ /* 0x040fe20003f84070 */
[----:B------:R-:W-:Y:S01]  /*21a0*/  @!P1 IMAD.MOV R11, RZ, RZ, -R11 ;  /* 0x000000ffff0b9224 */ /* 0x000fe200078e0a0b */
[----:B------:R-:W-:Y:S01]  /*21b0*/  @!P0 LOP3.LUT R11, RZ, R12, RZ, 0x33, !PT ;  /* 0x0000000cff0b8212 */ /* 0x000fe200078e33ff */
[--C-:B------:R-:W-:Y:S01]  /*21c0*/  @!P6 IMAD.IADD R17, R17, 0x1, -R24.reuse ;  /* 0x000000011111e824 */ /* 0x100fe200078e0a18 */
[----:B------:R-:W-:Y:S01]  /*21d0*/  ISETP.GT.U32.AND P6, PT, R24, R25, PT ;  /* 0x000000191800720c */ /* 0x000fe20003fc4070 */
[--C-:B------:R-:W-:Y:S02]  /*21e0*/  @!P3 IMAD.IADD R16, R16, 0x1, -R24.reuse ;  /* 0x000000011010b824 */ /* 0x100fe400078e0a18 */
[----:B------:R0:W-:Y:S01]  /*21f0*/  STL [R1+0x1f8], R11 ;  /* 0x0001f80b01007387 */ /* 0x0001e20000100800 */
[----:B------:R-:W-:Y:S01]  /*2200*/  ISETP.GT.U32.AND P1, PT, R24, R17, PT ;  /* 0x000000111800720c */ /* 0x000fe20003f24070 */
[----:B------:R-:W-:Y:S01]  /*2210*/  @!P5 IMAD.IADD R15, R15, 0x1, -R24 ;  /* 0x000000010f0fd824 */ /* 0x000fe200078e0a18 */
[----:B------:R-:W-:Y:S01]  /*2220*/  ISETP.GE.AND P3, PT, R2, RZ, PT ;  /* 0x000000ff0200720c */ /* 0x000fe20003f66270 */
[----:B------:R-:W-:Y:S01]  /*2230*/  IMAD.HI.U32 R14, R26, R23, RZ ;  /* 0x000000171a0e7227 */ /* 0x000fe200078e00ff */
[----:B------:R-:W-:Y:S01]  /*2240*/  ISETP.GE.AND P0, PT, R0, RZ, PT ;  /* 0x000000ff0000720c */ /* 0x000fe20003f06270 */
[----:B0-----:R-:W5:Y:S02]  /*2250*/  LDL.LU R11, [R1+0x17a8] ;  /* 0x0017a800010b7983 */ /* 0x001f640000300800 */
[----:B------:R-:W-:-:S02]  /*2260*/  IMAD.HI.U32 R0, R26, R28, RZ ;  /* 0x0000001c1a007227 */ /* 0x000fc400078e00ff */
[----:B------:R-:W5:Y:S01]  /*2270*/  LDL.LU R12, [R1+0x24c] ;  /* 0x00024c00010c7983 */ /* 0x000f620000300800 */
[----:B------:R-:W-:Y:S01]  /*2280*/  ISETP.GE.AND P5, PT, R18, RZ, PT ;  /* 0x000000ff1200720c */ /* 0x000fe20003fa6270 */
[----:B------:R-:W-:Y:S02]  /*2290*/  @!P6 IMAD.IADD R25, R25, 0x1, -R24 ;  /* 0x000000011919e824 */ /* 0x000fe400078e0a18 */
[----:B------:R-:W2:Y:S01]  /*22a0*/  LDL.LU R2, [R1+0x25c] ;  /* 0x00025c0001027983 */ /* 0x000ea20000300800 */
[----:B------:R-:W-:Y:S02]  /*22b0*/  IMAD.MOV R0, RZ, RZ, -R0 ;  /* 0x000000ffff007224 */ /* 0x000fe400078e0a00 */
[----:B------:R-:W-:Y:S01]  /*22c0*/  @!P1 IMAD.IADD R17, R17, 0x1, -R24 ;  /* 0x0000000111119824 */ /* 0x000fe200078e0a18 */
[----:B------:R-:W5:Y:S01]  /*22d0*/  LDL.LU R18, [R1+0x17a4] ;  /* 0x0017a40001127983 */ /* 0x000f620000300800 */
[----:B------:R-:W-:Y:S02]  /*22e0*/  IMAD R0, R24, R0, R28 ;  /* 0x0000000018007224 */ /* 0x000fe400078e021c */
[----:B------:R-:W-:-:S02]  /*22f0*/  IMAD.MOV.U32 R28, RZ, RZ, R19 ;  /* 0x000000ffff1c7224 */ /* 0x000fc400078e0013 */
[----:B------:R-:W-:Y:S02]  /*2300*/  IMAD.MOV.U32 R19, RZ, RZ, R25 ;  /* 0x000000ffff137224 */ /* 0x000fe400078e0019 */
[----:B------:R-:W-:Y:S02]  /*2310*/  IMAD.MOV.U32 R25, RZ, RZ, R20 ;  /* 0x000000ffff197224 */ /* 0x000fe400078e0014 */
[----:B------:R-:W-:Y:S02]  /*2320*/  IMAD.MOV.U32 R20, RZ, RZ, R17 ;  /* 0x000000ffff147224 */ /* 0x000fe400078e0011 */
[----:B------:R-:W-:Y:S02]  /*2330*/  IMAD.MOV R14, RZ, RZ, -R14 ;  /* 0x000000ffff0e7224 */ /* 0x000fe400078e0a0e */
[----:B------:R-:W-:Y:S02]  /*2340*/  @!P5 IMAD.MOV R19, RZ, RZ, -R19 ;  /* 0x000000ffff13d224 */ /* 0x000fe400078e0a13 */
[----:B------:R-:W-:-:S02]  /*2350*/  @!P2 IMAD.MOV R20, RZ, RZ, -R20 ;  /* 0x000000ffff14a224 */ /* 0x000fc400078e0a14 */
[----:B------:R-:W-:Y:S02]  /*2360*/  IMAD R14, R24, R14, R23 ;  /* 0x0000000e180e7224 */ /* 0x000fe400078e0217 */
[----:B------:R-:W5:Y:S01]  /*2370*/  LDL.LU R23, [R1+0x258] ;  /* 0x0002580001177983 */ /* 0x000f620000300800 */
[----:B------:R-:W-:-:S03]  /*2380*/  ISETP.GE.AND P2, PT, R3, RZ, PT ;  /* 0x000000ff0300720c */ /* 0x000fc60003f46270 */
[----:B------:R0:W-:Y:S04]  /*2390*/  STL [R1+0x1e8], R19 ;  /* 0x0001e81301007387 */ /* 0x0001e80000100800 */
[----:B0-----:R-:W5:Y:S04]  /*23a0*/  LDL.LU R19, [R1+0x17a0] ;  /* 0x0017a00001137983 */ /* 0x001f680000300800 */
[----:B------:R0:W-:Y:S04]  /*23b0*/  STL [R1+0x1ec], R20 ;  /* 0x0001ec1401007387 */ /* 0x0001e80000100800 */
[----:B0-----:R-:W5:Y:S04]  /*23c0*/  LDL.LU R20, [R1+0x179c] ;  /* 0x00179c0001147983 */ /* 0x001f680000300800 */
[----:B------:R-:W3:Y:S01]  /*23d0*/  LDL.LU R3, [R1+0x110] ;  /* 0x0001100001037983 */ /* 0x000ee20000300800 */
[----:B------:R-:W-:Y:S01]  /*23e0*/  @!P4 IMAD.IADD R27, R27, 0x1, -R24 ;  /* 0x000000011b1bc824 */ /* 0x000fe200078e0a18 */
[----:B------:R-:W-:-:S02]  /*23f0*/  ISETP.GT.U32.AND P4, PT, R24, R16, PT ;  /* 0x000000101800720c */ /* 0x000fc40003f84070 */
[C---:B------:R-:W-:Y:S02]  /*2400*/  ISETP.GT.U32.AND P5, PT, R24.reuse, R14, PT ;  /* 0x0000000e1800720c */ /* 0x040fe40003fa4070 */
[C---:B------:R-:W-:Y:S02]  /*2410*/  ISETP.GT.U32.AND P1, PT, R24.reuse, R15, PT ;  /* 0x0000000f1800720c */ /* 0x040fe40003f24070 */
[----:B------:R-:W-:-:S07]  /*2420*/  ISETP.GT.U32.AND P6, PT, R24, R27, PT ;  /* 0x0000001b1800720c */ /* 0x000fce0003fc4070 */
[--C-:B------:R-:W-:Y:S02]  /*2430*/  @!P4 IMAD.IADD R16, R16, 0x1, -R24.reuse ;  /* 0x000000011010c824 */ /* 0x100fe400078e0a18 */
[--C-:B------:R-:W-:Y:S01]  /*2440*/  @!P5 IMAD.IADD R14, R14, 0x1, -R24.reuse ;  /* 0x000000010e0ed824 */ /* 0x100fe200078e0a18 */
[----:B------:R-:W-:Y:S01]  /*2450*/  ISETP.GE.AND P5, PT, R6, RZ, PT ;  /* 0x000000ff0600720c */ /* 0x000fe20003fa6270 */
[--C-:B------:R-:W-:Y:S02]  /*2460*/  @!P1 IMAD.IADD R15, R15, 0x1, -R24.reuse ;  /* 0x000000010f0f9824 */ /* 0x100fe400078e0a18 */
[----:B------:R-:W-:Y:S01]  /*2470*/  @!P6 IMAD.IADD R27, R27, 0x1, -R24 ;  /* 0x000000011b1be824 */ /* 0x000fe200078e0a18 */
[----:B------:R-:W-:Y:S01]  /*2480*/  ISETP.GE.AND P1, PT, R4, RZ, PT ;  /* 0x000000ff0400720c */ /* 0x000fe20003f26270 */
[----:B--2---:R-:W-:Y:S01]  /*2490*/  IMAD.MOV.U32 R17, RZ, RZ, R2 ;  /* 0x000000ffff117224 */ /* 0x004fe200078e0002 */
[----:B------:R-:W-:Y:S01]  /*24a0*/  IABS R2, R6 ;  /* 0x0000000600027213 */ /* 0x000fe20000000000 */
[----:B------:R-:W-:-:S02]  /*24b0*/  IMAD.MOV.U32 R6, RZ, RZ, R21 ;  /* 0x000000ffff067224 */ /* 0x000fc400078e0015 */
[----:B------:R-:W-:-:S04]  /*24c0*/  IMAD.MOV.U32 R21, RZ, RZ, R16 ;  /* 0x000000ffff157224 */ /* 0x000fc800078e0010 */
[----:B------:R-:W-:-:S05]  /*24d0*/  @!P0 IMAD.MOV R21, RZ, RZ, -R21 ;  /* 0x000000ffff158224 */ /* 0x000fca00078e0a15 */
[----:B------:R0:W-:Y:S02]  /*24e0*/  STL [R1+0x1e4], R21 ;  /* 0x0001e41501007387 */ /* 0x0001e40000100800 */
[----:B0-----:R-:W-:Y:S02]  /*24f0*/  IMAD.MOV.U32 R21, RZ, RZ, R15 ;  /* 0x000000ffff157224 */ /* 0x001fe400078e000f */
[----:B------:R-:W-:Y:S02]  /*2500*/  IMAD.MOV.U32 R15, RZ, RZ, R22 ;  /* 0x000000ffff0f7224 */ /* 0x000fe400078e0016 */
[----:B------:R-:W-:Y:S02]  /*2510*/  IMAD.MOV.U32 R22, RZ, RZ, R27 ;  /* 0x000000ffff167224 */ /* 0x000fe400078e001b */
[----:B------:R-:W-:Y:S01]  /*2520*/  @!P3 IMAD.MOV R21, RZ, RZ, -R21 ;  /* 0x000000ffff15b224 */ /* 0x000fe200078e0a15 */
[----:B------:R-:W2:Y:S01]  /*2530*/  LDL.LU R27, [R1+0x238] ;  /* 0x00023800011b7983 */ /* 0x000ea20000300800 */
[----:B------:R-:W-:-:S03]  /*2540*/  @!P2 IMAD.MOV R22, RZ, RZ, -R22 ;  /* 0x000000ffff16a224 */ /* 0x000fc600078e0a16 */
[----:B------:R0:W-:Y:S01]  /*2550*/  STL [R1+0x1e0], R21 ;  /* 0x0001e01501007387 */ /* 0x0001e20000100800 */
[----:B------:R-:W-:-:S03]  /*2560*/  ISETP.GE.AND P2, PT, R7, RZ, PT ;  /* 0x000000ff0700720c */ /* 0x000fc60003f46270 */
[----:B0-----:R-:W2:Y:S04]  /*2570*/  LDL.LU R21, [R1+0x1798] ;  /* 0x0017980001157983 */ /* 0x001ea80000300800 */
[----:B------:R0:W-:Y:S01]  /*2580*/  STL [R1+0x1dc], R22 ;  /* 0x0001dc1601007387 */ /* 0x0001e20000100800 */
[----:B---3--:R-:W-:Y:S01]  /*2590*/  IMAD.MOV.U32 R4, RZ, RZ, R3 ;  /* 0x000000ffff047224 */ /* 0x008fe200078e0003 */
[----:B------:R-:W-:Y:S02]  /*25a0*/  IABS R3, R7 ;  /* 0x0000000700037213 */ /* 0x000fe40000000000 */
[----:B0-----:R-:W3:Y:S04]  /*25b0*/  LDL.LU R22, [R1+0x1794] ;  /* 0x0017940001167983 */ /* 0x001ee80000300800 */
[----:B------:R-:W4:Y:S01]  /*25c0*/  LDL.LU R7, [R1+0x2c] ;  /* 0x00002c0001077983 */ /* 0x000f220000300800 */
[----:B------:R-:W-:Y:S01]  /*25d0*/  ISETP.GE.AND P6, PT, R5, RZ, PT ;  /* 0x000000ff0500720c */ /* 0x000fe20003fc6270 */
[----:B------:R-:W-:-:S02]  /*25e0*/  IMAD.MOV.U32 R5, RZ, RZ, R4 ;  /* 0x000000ffff057224 */ /* 0x000fc400078e0004 */
[----:B------:R-:W-:Y:S01]  /*25f0*/  IMAD.HI.U32 R4, R26, R2, RZ ;  /* 0x000000021a047227 */ /* 0x000fe200078e00ff */
[----:B------:R-:W-:-:S03]  /*2600*/  ISETP.GT.U32.AND P4, PT, R24, R0, PT ;  /* 0x000000001800720c */ /* 0x000fc60003f84070 */
[----:B------:R-:W-:-:S04]  /*2610*/  IMAD.MOV R4, RZ, RZ, -R4 ;  /* 0x000000ffff047224 */ /* 0x000fc800078e0a04 */
[----:B------:R-:W-:-:S05]  /*2620*/  IMAD R2, R24, R4, R2 ;  /* 0x0000000418027224 */ /* 0x000fca00078e0202 */
[----:B------:R-:W-:Y:S01]  /*2630*/  ISETP.GT.U32.AND P3, PT, R24, R2, PT ;  /* 0x000000021800720c */ /* 0x000fe20003f64070 */
[----:B------:R-:W-:Y:S01]  /*2640*/  @!P4 IMAD.IADD R0, R0, 0x1, -R24 ;  /* 0x000000010000c824 */ /* 0x000fe200078e0a18 */
[----:B------:R-:W-:-:S04]  /*2650*/  ISETP.GT.U32.AND P4, PT, R24, R14, PT ;  /* 0x0000000e1800720c */ /* 0x000fc80003f84070 */
[----:B------:R-:W-:-:S07]  /*2660*/  ISETP.GT.U32.AND P0, PT, R24, R0, PT ;  /* 0x000000001800720c */ /* 0x000fce0003f04070 */
[--C-:B------:R-:W-:Y:S02]  /*2670*/  @!P3 IMAD.IADD R2, R2, 0x1, -R24.reuse ;  /* 0x000000010202b824 */ /* 0x100fe400078e0a18 */
[----:B------:R-:W-:-:S03]  /*2680*/  @!P4 IMAD.IADD R14, R14, 0x1, -R24 ;  /* 0x000000010e0ec824 */ /* 0x000fc600078e0a18 */
[----:B------:R-:W-:Y:S01]  /*2690*/  ISETP.GT.U32.AND P3, PT, R24, R2, PT ;  /* 0x000000021800720c */ /* 0x000fe20003f64070 */
[----:B------:R-:W-:Y:S02]  /*26a0*/  @!P1 IMAD.MOV R14, RZ, RZ, -R14 ;  /* 0x000000ffff0e9224 */ /* 0x000fe400078e0a0e */
[----:B------:R-:W-:-:S03]  /*26b0*/  @!P0 IMAD.IADD R0, R0, 0x1, -R24 ;  /* 0x0000000100008824 */ /* 0x000fc600078e0a18 */
[----:B------:R0:W-:Y:S01]  /*26c0*/  STL [R1+0x1d4], R14 ;  /* 0x0001d40e01007387 */ /* 0x0001e20000100800 */
[----:B------:R-:W-:Y:S02]  /*26d0*/  IABS R4, R8 ;  /* 0x0000000800047213 */ /* 0x000fe40000000000 */
[----:B------:R-:W-:Y:S01]  /*26e0*/  ISETP.GE.AND P0, PT, R8, RZ, PT ;  /* 0x000000ff0800720c */ /* 0x000fe20003f06270 */
[----:B------:R-:W-:Y:S02]  /*26f0*/  IMAD.MOV.U32 R8, RZ, RZ, R6 ;  /* 0x000000ffff087224 */ /* 0x000fe400078e0006 */
[----:B0-----:R-:W-:Y:S02]  /*2700*/  IMAD.MOV.U32 R14, RZ, RZ, R0 ;  /* 0x000000ffff0e7224 */ /* 0x001fe400078e0000 */
[----:B------:R-:W-:Y:S02]  /*2710*/  @!P3 IMAD.IADD R2, R2, 0x1, -R24 ;  /* 0x000000010202b824 */ /* 0x000fe400078e0a18 */
[----:B------:R-:W-:Y:S01]  /*2720*/  @!P6 IMAD.MOV R14, RZ, RZ, -R14 ;  /* 0x000000ffff0ee224 */ /* 0x000fe200078e0a0e */
[----:B------:R-:W-:-:S04]  /*2730*/  ISETP.GE.AND P3, PT, R9, RZ, PT ;  /* 0x000000ff0900720c */ /* 0x000fc80003f66270 */
[----:B------:R-:W-:Y:S01]  /*2740*/  STL [R1+0x1cc], R14 ;  /* 0x0001cc0e01007387 */ /* 0x000fe20000100800 */
[----:B------:R-:W-:Y:S02]  /*2750*/  IMAD.MOV.U32 R16, RZ, RZ, R5 ;  /* 0x000000ffff107224 */ /* 0x000fe400078e0005 */
[----:B------:R-:W-:-:S04]  /*2760*/  IMAD.HI.U32 R5, R26, R3, RZ ;  /* 0x000000031a057227 */ /* 0x000fc800078e00ff */
[----:B------:R-:W-:-:S04]  /*2770*/  IMAD.MOV R5, RZ, RZ, -R5 ;  /* 0x000000ffff057224 */ /* 0x000fc800078e0a05 */
[----:B------:R-:W-:Y:S01]  /*2780*/  IMAD R3, R24, R5, R3 ;  /* 0x0000000518037224 */ /* 0x000fe200078e0203 */
[----:B----4-:R-:W-:Y:S02]  /*2790*/  IABS R6, R7 ;  /* 0x0000000700067213 */ /* 0x010fe40000000000 */
[----:B------:R-:W-:Y:S02]  /*27a0*/  ISETP.GE.AND P1, PT, R7, RZ, PT ;  /* 0x000000ff0700720c */ /* 0x000fe40003f26270 */
[----:B------:R-:W-:Y:S01]  /*27b0*/  IABS R7, R9 ;  /* 0x0000000900077213 */ /* 0x000fe20000000000 */
[----:B------:R-:W-:Y:S02]  /*27c0*/  IMAD.MOV.U32 R9, RZ, RZ, R29 ;  /* 0x000000ffff097224 */ /* 0x000fe400078e001d */
[----:B------:R-:W-:Y:S02]  /*27d0*/  IMAD.MOV.U32 R29, RZ, RZ, R2 ;  /* 0x000000ffff1d7224 */ /* 0x000fe400078e0002 */
[----:B------:R-:W4:Y:S02]  /*27e0*/  LDL.LU R2, [R1+0x30] ;  /* 0x0000300001027983 */ /* 0x000f240000300800 */
[----:B------:R-:W-:-:S05]  /*27f0*/  @!P5 IMAD.MOV R29, RZ, RZ, -R29 ;  /* 0x000000ffff1dd224 */ /* 0x000fca00078e0a1d */
[----:B------:R0:W-:Y:S04]  /*2800*/  STL [R1+0x1c4], R29 ;  /* 0x0001c41d01007387 */ /* 0x0001e80000100800 */
[----:B0-----:R-:W3:Y:S01]  /*2810*/  LDL.LU R29, [R1+0x1790] ;  /* 0x00179000011d7983 */ /* 0x001ee20000300800 */
[----:B------:R-:W-:Y:S01]  /*2820*/  IMAD.HI.U32 R5, R26, R4, RZ ;  /* 0x000000041a057227 */ /* 0x000fe200078e00ff */
[----:B------:R-:W-:-:S03]  /*2830*/  ISETP.GT.U32.AND P4, PT, R24, R3, PT ;  /* 0x000000031800720c */ /* 0x000fc60003f84070 */
[----:B------:R-:W-:-:S04]  /*2840*/  IMAD.MOV R5, RZ, RZ, -R5 ;  /* 0x000000ffff057224 */ /* 0x000fc800078e0a05 */
[----:B------:R-:W-:-:S05]  /*2850*/  IMAD R4, R24, R5, R4 ;  /* 0x0000000518047224 */ /* 0x000fca00078e0204 */
[----:B------:R-:W-:Y:S01]  /*2860*/  ISETP.GT.U32.AND P6, PT, R24, R4, PT ;  /* 0x000000041800720c */ /* 0x000fe20003fc4070 */
[----:B------:R-:W-:Y:S02]  /*2870*/  @!P4 IMAD.IADD R3, R3, 0x1, -R24 ;  /* 0x000000010303c824 */ /* 0x000fe400078e0a18 */
[----:B------:R-:W-:-:S03]  /*2880*/  IMAD.HI.U32 R5, R26, R6, RZ ;  /* 0x000000061a057227 */ /* 0x000fc600078e00ff */
[----:B------:R-:W-:Y:S01]  /*2890*/  ISETP.GT.U32.AND P4, PT, R24, R3, PT ;  /* 0x000000031800720c */ /* 0x000fe20003f84070 */
[----:B------:R-:W-:-:S06]  /*28a0*/  IMAD.MOV R5, RZ, RZ, -R5 ;  /* 0x000000ffff057224 */ /* 0x000fcc00078e0a05 */
[----:B------:R-:W-:Y:S01]  /*28b0*/  @!P6 IMAD.IADD R4, R4, 0x1, -R24 ;  /* 0x000000010404e824 */ /* 0x000fe200078e0a18 */
[----:B------:R-:W-:Y:S01]  /*28c0*/  IABS R0, R10 ;  /* 0x0000000a00007213 */ /* 0x000fe20000000000 */
[----:B------:R-:W-:-:S03]  /*28d0*/  IMAD R5, R24, R5, R6 ;  /* 0x0000000518057224 */ /* 0x000fc600078e0206 */
[----:B------:R-:W-:Y:S01]  /*28e0*/  ISETP.GT.U32.AND P6, PT, R24, R4, PT ;  /* 0x000000041800720c */ /* 0x000fe20003fc4070 */
[----:B------:R-:W-:Y:S02]  /*28f0*/  IMAD.MOV.U32 R14, RZ, RZ, R8 ;  /* 0x000000ffff0e7224 */ /* 0x000fe400078e0008 */
[----:B------:R-:W-:-:S04]  /*2900*/  IMAD.HI.U32 R8, R26, R7, RZ ;  /* 0x000000071a087227 */ /* 0x000fc800078e00ff */
[----:B------:R-:W-:Y:S01]  /*2910*/  @!P4 IMAD.IADD R3, R3, 0x1, -R24 ;  /* 0x000000010303c824 */ /* 0x000fe200078e0a18 */
[----:B------:R-:W-:Y:S01]  /*2920*/  ISETP.GT.U32.AND P4, PT, R24, R5, PT ;  /* 0x000000051800720c */ /* 0x000fe20003f84070 */
[----:B------:R-:W-:-:S04]  /*2930*/  IMAD.HI.U32 R6, R26, R0, RZ ;  /* 0x000000001a067227 */ /* 0x000fc800078e00ff */
[----:B------:R-:W-:Y:S02]  /*2940*/  IMAD.MOV R8, RZ, RZ, -R8 ;  /* 0x000000ffff087224 */ /* 0x000fe400078e0a08 */
[----:B------:R-:W-:Y:S02]  /*2950*/  @!P2 IMAD.MOV R3, RZ, RZ, -R3 ;  /* 0x000000ffff03a224 */ /* 0x000fe400078e0a03 */
[----:B------:R-:W-:Y:S02]  /*2960*/  IMAD.MOV R6, RZ, RZ, -R6 ;  /* 0x000000ffff067224 */ /* 0x000fe400078e0a06 */
[----:B------:R-:W-:Y:S01]  /*2970*/  IMAD R7, R24, R8, R7 ;  /* 0x0000000818077224 */ /* 0x000fe200078e0207 */
[----:B------:R-:W-:Y:S01]  /*2980*/  STL [R1+0x1c0], R3 ;  /* 0x0001c00301007387 */ /* 0x000fe20000100800 */
[----:B------:R-:W-:Y:S01]  /*2990*/  @!P6 IMAD.IADD R4, R4, 0x1, -R24 ;  /* 0x000000010404e824 */ /* 0x000fe200078e0a18 */
[----:B------:R-:W-:Y:S02]  /*29a0*/  ISETP.GE.AND P5, PT, R10, RZ, PT ;  /* 0x000000ff0a00720c */ /* 0x000fe40003fa6270 */
[----:B-----5:R-:W-:Y:S01]  /*29b0*/  STL [R1+0x178c], R18 ;  /* 0x00178c1201007387 */ /* 0x020fe20000100800 */
[----:B------:R-:W-:Y:S01]  /*29c0*/  IABS R10, R19 ;  /* 0x00000013000a7213 */ /* 0x000fe20000000000 */
[----:B------:R-:W-:-:S02]  /*29d0*/  IMAD R0, R24, R6, R0 ;  /* 0x0000000618007224 */ /* 0x000fc400078e0200 */
[----:B------:R0:W-:Y:S01]  /*29e0*/  STL [R1+0x1788], R19 ;  /* 0x0017881301007387 */ /* 0x0001e20000100800 */
[----:B------:R-:W-:Y:S01]  /*29f0*/  ISETP.GT.U32.AND P6, PT, R24, R7, PT ;  /* 0x000000071800720c */ /* 0x000fe20003fc4070 */
[----:B------:R-:W-:Y:S02]  /*2a00*/  @!P4 IMAD.IADD R5, R5, 0x1, -R24 ;  /* 0x000000010505c824 */ /* 0x000fe400078e0a18 */
[----:B0-----:R-:W-:-:S04]  /*2a10*/  IMAD.MOV.U32 R19, RZ, RZ, R4 ;  /* 0x000000ffff137224 */ /* 0x001fc800078e0004 */
[----:B------:R-:W-:Y:S01]  /*2a20*/  @!P0 IMAD.MOV R19, RZ, RZ, -R19 ;  /* 0x000000ffff138224 */ /* 0x000fe200078e0a13 */
[C---:B------:R-:W-:Y:S02]  /*2a30*/  ISETP.GT.U32.AND P0, PT, R24.reuse, R0, PT ;  /* 0x000000001800720c */ /* 0x040fe40003f04070 */
[----:B------:R-:W-:-:S03]  /*2a40*/  ISETP.GT.U32.AND P4, PT, R24, R5, PT ;  /* 0x000000051800720c */ /* 0x000fc60003f84070 */
[--C-:B------:R-:W-:Y:S01]  /*2a50*/  @!P6 IMAD.IADD R7, R7, 0x1, -R24.reuse ;  /* 0x000000010707e824 */ /* 0x100fe200078e0a18 */
[----:B------:R-:W-:Y:S01]  /*2a60*/  IABS R3, R18 ;  /* 0x0000001200037213 */ /* 0x000fe20000000000 */
[----:B------:R-:W-:Y:S01]  /*2a70*/  IMAD.MOV.U32 R18, RZ, RZ, R9 ;  /* 0x000000ffff127224 */ /* 0x000fe200078e0009 */
[----:B------:R0:W-:Y:S05]  /*2a80*/  STL [R1+0x1bc], R19 ;  /* 0x0001bc1301007387 */ /* 0x0001ea0000100800 */
[--C-:B------:R-:W-:Y:S01]  /*2a90*/  @!P0 IMAD.IADD R0, R0, 0x1, -R24.reuse ;  /* 0x0000000100008824 */ /* 0x100fe200078e0a18 */
[----:B------:R-:W-:Y:S01]  /*2aa0*/  ISETP.GT.U32.AND P0, PT, R24, R7, PT ;  /* 0x000000071800720c */ /* 0x000fe20003f04070 */
[----:B------:R-:W-:-:S02]  /*2ab0*/  @!P4 IMAD.IADD R5, R5, 0x1, -R24 ;  /* 0x000000010505c824 */ /* 0x000fc400078e0a18 */
[----:B0-----:R-:W-:Y:S01]  /*2ac0*/  IMAD.MOV.U32 R19, RZ, RZ, R18 ;  /* 0x000000ffff137224 */ /* 0x001fe200078e0012 */
[----:B------:R-:W-:Y:S01]  /*2ad0*/  ISETP.GE.AND P4, PT, R11, RZ, PT ;  /* 0x000000ff0b00720c */ /* 0x000fe20003f86270 */
[----:B------:R-:W-:-:S04]  /*2ae0*/  IMAD.MOV.U32 R18, RZ, RZ, R5 ;  /* 0x000000ffff127224 */ /* 0x000fc800078e0005 */
[----:B------:R-:W-:-:S04]  /*2af0*/  @!P1 IMAD.MOV R18, RZ, RZ, -R18 ;  /* 0x000000ffff129224 */ /* 0x000fc800078e0a12 */
[----:B------:R-:W-:Y:S01]  /*2b00*/  @!P0 IMAD.IADD R7, R7, 0x1, -R24 ;  /* 0x0000000107078824 */ /* 0x000fe200078e0a18 */
[----:B----4-:R-:W-:Y:S02]  /*2b10*/  ISETP.GE.AND P2, PT, R2, RZ, PT ;  /* 0x000000ff0200720c */ /* 0x010fe40003f46270 */
[----:B------:R-:W-:Y:S02]  /*2b20*/  IABS R6, R2 ;  /* 0x0000000200067213 */ /* 0x000fe40000000000 */
[----:B------:R-:W-:Y:S02]  /*2b30*/  IABS R2, R11 ;  /* 0x0000000b00027213 */ /* 0x000fe40000000000 */
[----:B--2---:R-:W-:-:S05]  /*2b40*/  IABS R11, R21 ;  /* 0x00000015000b7213 */ /* 0x004fca0000000000 */
[----:B------:R-:W-:Y:S02]  /*2b50*/  IMAD.MOV.U32 R5, RZ, RZ, R11 ;  /* 0x000000ffff057224 */ /* 0x000fe400078e000b */
[----:B------:R-:W2:Y:S04]  /*2b60*/  LDL.LU R11, [R1+0xec] ;  /* 0x0000ec00010b7983 */ /* 0x000ea80000300800 */
[----:B------:R0:W-:Y:S02]  /*2b70*/  STL [R1+0x1b8], R18 ;  /* 0x0001b81201007387 */ /* 0x0001e40000100800 */
[----:B0-----:R-:W-:-:S04]  /*2b80*/  IMAD.MOV.U32 R18, RZ, RZ, R7 ;  /* 0x000000ffff127224 */ /* 0x001fc800078e0007 */
[----:B------:R-:W-:Y:S01]  /*2b90*/  @!P3 IMAD.MOV R18, RZ, RZ, -R18 ;  /* 0x000000ffff12b224 */ /* 0x000fe200078e0a12 */
[----:B---3--:R-:W-:Y:S04]  /*2ba0*/  STL [R1+0x1784], R29 ;  /* 0x0017841d01007387 */ /* 0x008fe80000100800 */
[----:B------:R0:W-:Y:S04]  /*2bb0*/  STL [R1+0x1b4], R18 ;  /* 0x0001b41201007387 */ /* 0x0001e80000100800 */
[----:B0-----:R-:W3:Y:S01]  /*2bc0*/  LDL.LU R18, [R1+0x178c] ;  /* 0x00178c0001127983 */ /* 0x001ee20000300800 */
[----:B------:R-:W-:-:S04]  /*2bd0*/  IMAD.HI.U32 R9, R26, R2, RZ ;  /* 0x000000021a097227 */ /* 0x000fc800078e00ff */
[----:B------:R-:W-:-:S04]  /*2be0*/  IMAD.MOV R9, RZ, RZ, -R9 ;  /* 0x000000ffff097224 */ /* 0x000fc800078e0a09 */
[----:B------:R-:W-:-:S05]  /*2bf0*/  IMAD R2, R24, R9, R2 ;  /* 0x0000000918027224 */ /* 0x000fca00078e0202 */
[----:B------:R-:W-:-:S13]  /*2c00*/  ISETP.GT.U32.AND P0, PT, R24, R2, PT ;  /* 0x000000021800720c */ /* 0x000fda0003f04070 */
[----:B------:R-:W-:Y:S02]  /*2c10*/  @!P0 IMAD.IADD R2, R2, 0x1, -R24 ;  /* 0x0000000102028824 */ /* 0x000fe400078e0a18 */
[----:B------:R-:W-:-:S04]  /*2c20*/  IMAD.HI.U32 R8, R26, R6, RZ ;  /* 0x000000061a087227 */ /* 0x000fc800078e00ff */
[----:B------:R-:W-:Y:S02]  /*2c30*/  IMAD.MOV R8, RZ, RZ, -R8 ;  /* 0x000000ffff087224 */ /* 0x000fe400078e0a08 */
[----:B------:R-:W-:Y:S02]  /*2c40*/  IMAD.MOV.U32 R4, RZ, RZ, R10 ;  /* 0x000000ffff047224 */ /* 0x000fe400078e000a */
[----:B------:R-:W-:Y:S01]  /*2c50*/  IMAD.HI.U32 R10, R26, R3, RZ ;  /* 0x000000031a0a7227 */ /* 0x000fe200078e00ff */
[----:B---3--:R-:W-:Y:S02]  /*2c60*/  ISETP.GE.AND P0, PT, R18, RZ, PT ;  /* 0x000000ff1200720c */ /* 0x008fe40003f06270 */
[----:B------:R-:W3:Y:S01]  /*2c70*/  LDL.LU R18, [R1+0x240] ;  /* 0x0002400001127983 */ /* 0x000ee20000300800 */
[----:B------:R-:W-:Y:S01]  /*2c80*/  IMAD R6, R24, R8, R6 ;  /* 0x0000000818067224 */ /* 0x000fe200078e0206 */
[----:B------:R-:W-:Y:S01]  /*2c90*/  IABS R8, R20 ;  /* 0x0000001400087213 */ /* 0x000fe20000000000 */
[----:B------:R-:W-:-:S02]  /*2ca0*/  IMAD.MOV R10, RZ, RZ, -R10 ;  /* 0x000000ffff0a7224 */ /* 0x000fc400078e0a0a */
[----:B------:R-:W-:Y:S01]  /*2cb0*/  IMAD.HI.U32 R9, R26, R4, RZ ;  /* 0x000000041a097227 */ /* 0x000fe200078e00ff */
[----:B------:R-:W-:-:S03]  /*2cc0*/  ISETP.GT.U32.AND P6, PT, R24, R6, PT ;  /* 0x000000061800720c */ /* 0x000fc60003fc4070 */
[----:B------:R-:W-:Y:S02]  /*2cd0*/  IMAD R3, R24, R10, R3 ;  /* 0x0000000a18037224 */ /* 0x000fe400078e0203 */
[----:B------:R-:W-:Y:S01]  /*2ce0*/  IMAD.HI.U32 R10, R26, R8, RZ ;  /* 0x000000081a0a7227 */ /* 0x000fe200078e00ff */
[----:B------:R-:W-:-:S03]  /*2cf0*/  ISETP.GT.U32.AND P1, PT, R24, R0, PT ;  /* 0x000000001800720c */ /* 0x000fc60003f24070 */
[----:B------:R-:W-:Y:S02]  /*2d00*/  IMAD.MOV R9, RZ, RZ, -R9 ;  /* 0x000000ffff097224 */ /* 0x000fe400078e0a09 */
[----:B------:R-:W-:Y:S02]  /*2d10*/  IMAD.MOV R10, RZ, RZ, -R10 ;  /* 0x000000ffff0a7224 */ /* 0x000fe400078e0a0a */
[C---:B------:R-:W-:Y:S01]  /*2d20*/  IMAD R4, R24.reuse, R9, R4 ;  /* 0x0000000918047224 */ /* 0x040fe200078e0204 */
[----:B------:R-:W-:Y:S01]  /*2d30*/  IABS R9, R22 ;  /* 0x0000001600097213 */ /* 0x000fe20000000000 */
[----:B------:R-:W-:Y:S01]  /*2d40*/  IMAD R8, R24, R10, R8 ;  /* 0x0000000a18087224 */ /* 0x000fe200078e0208 */
[----:B------:R-:W-:Y:S01]  /*2d50*/  IABS R10, R29 ;  /* 0x0000001d000a7213 */ /* 0x000fe20000000000 */
[----:B------:R-:W-:Y:S02]  /*2d60*/  @!P6 IMAD.IADD R6, R6, 0x1, -R24 ;  /* 0x000000010606e824 */ /* 0x000fe400078e0a18 */
[----:B--2---:R-:W-:-:S02]  /*2d70*/  IMAD.MOV.U32 R29, RZ, RZ, R11 ;  /* 0x000000ffff1d7224 */ /* 0x004fc400078e000b */
[----:B------:R-:W-:Y:S01]  /*2d80*/  IMAD.HI.U32 R11, R26, R9, RZ ;  /* 0x000000091a0b7227 */ /* 0x000fe200078e00ff */
[----:B------:R-:W-:-:S03]  /*2d90*/  ISETP.GT.U32.AND P6, PT, R24, R6, PT ;  /* 0x000000061800720c */ /* 0x000fc60003fc4070 */
[----:B------:R-:W-:Y:S02]  /*2da0*/  IMAD.MOV R11, RZ, RZ, -R11 ;  /* 0x000000ffff0b7224 */ /* 0x000fe400078e0a0b */
[----:B------:R-:W-:Y:S02]  /*2db0*/  @!P1 IMAD.IADD R0, R0, 0x1, -R24 ;  /* 0x0000000100009824 */ /* 0x000fe400078e0a18 */
[----:B------:R-:W-:Y:S02]  /*2dc0*/  IMAD R9, R24, R11, R9 ;  /* 0x0000000b18097224 */ /* 0x000fe400078e0209 */
[----:B------:R-:W-:Y:S02]  /*2dd0*/  IMAD.MOV.U32 R11, RZ, RZ, R0 ;  /* 0x000000ffff0b7224 */ /* 0x000fe400078e0000 */
[----:B------:R-:W2:Y:S02]  /*2de0*/  LDL R0, [R1+0x8] ;  /* 0x0000080001007983 */ /* 0x000ea40000100800 */
[----:B------:R-:W-:-:S02]  /*2df0*/  @!P5 IMAD.MOV R11, RZ, RZ, -R11 ;  /* 0x000000ffff0bd224 */ /* 0x000fc400078e0a0b */
[----:B------:R-:W-:-:S03]  /*2e00*/  @!P6 IMAD.IADD R6, R6, 0x1, -R24 ;  /* 0x000000010606e824 */ /* 0x000fc600078e0a18 */
[----:B------:R3:W-:Y:S02]  /*2e10*/  STL [R1+0x1b0], R11 ;  /* 0x0001b00b01007387 */ /* 0x0007e40000100800 */
[----:B---3--:R-:W-:Y:S02]  /*2e20*/  IMAD.MOV.U32 R11, RZ, RZ, R18 ;  /* 0x000000ffff0b7224 */ /* 0x008fe400078e0012 */
[----:B------:R-:W-:Y:S02]  /*2e30*/  IMAD.MOV.U32 R18, RZ, RZ, R19 ;  /* 0x000000ffff127224 */ /* 0x000fe400078e0013 */
[----:B------:R-:W-:Y:S02]  /*2e40*/  IMAD.MOV.U32 R19, RZ, RZ, R6 ;  /* 0x000000ffff137224 */ /* 0x000fe400078e0006 */
[----:B------:R-:W3:Y:S02]  /*2e50*/  LDL R6, [R1+0xc] ;  /* 0x00000c0001067983 */ /* 0x000ee40000100800 */
[----:B------:R-:W-:-:S05]  /*2e60*/  @!P2 IMAD.MOV R19, RZ, RZ, -R19 ;  /* 0x000000ffff13a224 */ /* 0x000fca00078e0a13 */
[----:B------:R0:W-:Y:S04]  /*2e70*/  STL [R1+0x1ac], R19 ;  /* 0x0001ac1301007387 */ /* 0x0001e80000100800 */
[----:B0-----:R-:W4:Y:S01]  /*2e80*/  LDL.LU R19, [R1+0x1788] ;  /* 0x0017880001137983 */ /* 0x001f220000300800 */
[----:B------:R-:W-:Y:S01]  /*2e90*/  ISETP.GT.U32.AND P3, PT, R24, R3, PT ;  /* 0x000000031800720c */ /* 0x000fe20003f64070 */
[----:B------:R-:W-:-:S04]  /*2ea0*/  IMAD.HI.U32 R7, R26, R5, RZ ;  /* 0x000000051a077227 */ /* 0x000fc800078e00ff */
[----:B------:R-:W-:-:S08]  /*2eb0*/  IMAD.MOV R7, RZ, RZ, -R7 ;  /* 0x000000ffff077224 */ /* 0x000fd000078e0a07 */
[----:B------:R-:W-:Y:S01]  /*2ec0*/  @!P3 IMAD.IADD R3, R3, 0x1, -R24 ;  /* 0x000000010303b824 */ /* 0x000fe200078e0a18 */
[C---:B------:R-:W-:Y:S01]  /*2ed0*/  ISETP.GT.U32.AND P3, PT, R24.reuse, R2, PT ;  /* 0x000000021800720c */ /* 0x040fe20003f64070 */
[----:B------:R-:W-:-:S05]  /*2ee0*/  IMAD R5, R24, R7, R5 ;  /* 0x0000000718057224 */ /* 0x000fca00078e0205 */
[----:B------:R-:W-:Y:S01]  /*2ef0*/  ISETP.GT.U32.AND P2, PT, R24, R5, PT ;  /* 0x000000051800720c */ /* 0x000fe20003f44070 */
[----:B------:R-:W-:-:S06]  /*2f00*/  IMAD.HI.U32 R7, R26, R10, RZ ;  /* 0x0000000a1a077227 */ /* 0x000fcc00078e00ff */
[----:B------:R-:W-:Y:S02]  /*2f10*/  @!P3 IMAD.IADD R2, R2, 0x1, -R24 ;  /* 0x000000010202b824 */ /* 0x000fe400078e0a18 */
[----:B------:R-:W-:-:S04]  /*2f20*/  IMAD.MOV R7, RZ, RZ, -R7 ;  /* 0x000000ffff077224 */ /* 0x000fc800078e0a07 */
[C---:B------:R-:W-:Y:S02]  /*2f30*/  IMAD R7, R24.reuse, R7, R10 ;  /* 0x0000000718077224 */ /* 0x040fe400078e020a */
[----:B------:R-:W-:Y:S01]  /*2f40*/  @!P2 IMAD.IADD R5, R5, 0x1, -R24 ;  /* 0x000000010505a824 */ /* 0x000fe200078e0a18 */
[----:B------:R-:W-:Y:S02]  /*2f50*/  ISETP.GE.AND P2, PT, R21, RZ, PT ;  /* 0x000000ff1500720c */ /* 0x000fe40003f46270 */
[----:B----4-:R-:W-:Y:S02]  /*2f60*/  ISETP.GE.AND P3, PT, R19, RZ, PT ;  /* 0x000000ff1300720c */ /* 0x010fe40003f66270 */
[----:B------:R-:W4:Y:S04]  /*2f70*/  LDL.LU R19, [R1+0xa0] ;  /* 0x0000a00001137983 */ /* 0x000f280000300800 */
[----:B------:R-:W5:Y:S04]  /*2f80*/  LDL R10, [R1+0x10] ;  /* 0x00001000010a7983 */ /* 0x000f680000100800 */
[----:B------:R-:W3:Y:S01]  /*2f90*/  LDL.LU R21, [R1+0x40] ;  /* 0x0000400001157983 */ /* 0x000ee20000300800 */
[----:B------:R-:W-:-:S02]  /*2fa0*/  ISETP.GT.U32.AND P1, PT, R24, R4, PT ;  /* 0x000000041800720c */ /* 0x000fc40003f24070 */
[----:B------:R-:W-:-:S11]  /*2fb0*/  ISETP.GT.U32.AND P6, PT, R24, R8, PT ;  /* 0x000000081800720c */ /* 0x000fd60003fc4070 */
[--C-:B------:R-:W-:Y:S02]  /*2fc0*/  @!P1 IMAD.IADD R4, R4, 0x1, -R24.reuse ;  /* 0x0000000104049824 */ /* 0x100fe400078e0a18 */
[----:B------:R-:W-:-:S03]  /*2fd0*/  @!P6 IMAD.IADD R8, R8, 0x1, -R24 ;  /* 0x000000010808e824 */ /* 0x000fc600078e0a18 */
[C---:B------:R-:W-:Y:S02]  /*2fe0*/  ISETP.GT.U32.AND P6, PT, R24.reuse, R4, PT ;  /* 0x000000041800720c */ /* 0x040fe40003fc4070 */
[----:B------:R-:W-:Y:S02]  /*2ff0*/  ISETP.GT.U32.AND P1, PT, R24, R3, PT ;  /* 0x000000031800720c */ /* 0x000fe40003f24070 */
[----:B--2---:R-:W-:-:S09]  /*3000*/  IABS R0, R0 ;  /* 0x0000000000007213 */ /* 0x004fd20000000000 */
[--C-:B------:R-:W-:Y:S01]  /*3010*/  @!P6 IMAD.IADD R4, R4, 0x1, -R24.reuse ;  /* 0x000000010404e824 */ /* 0x100fe200078e0a18 */
[----:B------:R-:W-:Y:S01]  /*3020*/  ISETP.GE.AND P6, PT, R20, RZ, PT ;  /* 0x000000ff1400720c */ /* 0x000fe20003fc6270 */
[----:B------:R-:W-:Y:S01]  /*3030*/  @!P1 IMAD.IADD R3, R3, 0x1, -R24 ;  /* 0x0000000103039824 */ /* 0x000fe200078e0a18 */
[C---:B------:R-:W-:Y:S02]  /*3040*/  ISETP.GT.U32.AND P1, PT, R24.reuse, R9, PT ;  /* 0x000000091800720c */ /* 0x040fe40003f24070 */
[----:B------:R-:W-:Y:S01]  /*3050*/  ISETP.GT.U32.AND P5, PT, R24, R8, PT ;  /* 0x000000081800720c */ /* 0x000fe20003fa4070 */
[----:B------:R-:W-:-:S10]  /*3060*/  @!P0 IMAD.MOV R3, RZ, RZ, -R3 ;  /* 0x000000ffff038224 */ /* 0x000fd400078e0a03 */
[--C-:B------:R-:W-:Y:S01]  /*3070*/  @!P1 IMAD.IADD R9, R9, 0x1, -R24.reuse ;  /* 0x0000000109099824 */ /* 0x100fe200078e0a18 */
[----:B------:R-:W-:Y:S02]  /*3080*/  ISETP.GE.AND P1, PT, R22, RZ, PT ;  /* 0x000000ff1600720c */ /* 0x000fe40003f26270 */
[----:B------:R-:W2:Y:S01]  /*3090*/  LDL.LU R22, [R1+0x28] ;  /* 0x0000280001167983 */ /* 0x000ea20000300800 */
[----:B------:R-:W-:Y:S02]  /*30a0*/  @!P5 IMAD.IADD R8, R8, 0x1, -R24 ;  /* 0x000000010808d824 */ /* 0x000fe400078e0a18 */
[----:B----4-:R-:W-:Y:S02]  /*30b0*/  IMAD.MOV.U32 R20, RZ, RZ, R19 ;  /* 0x000000ffff147224 */ /* 0x010fe400078e0013 */
[----:B------:R-:W-:Y:S02]  /*30c0*/  IMAD.MOV.U32 R19, RZ, RZ, R11 ;  /* 0x000000ffff137224 */ /* 0x000fe400078e000b */
[----:B------:R-:W-:-:S04]  /*30d0*/  IMAD.HI.U32 R11, R26, R0, RZ ;  /* 0x000000001a0b7227 */ /* 0x000fc800078e00ff */
[----:B------:R-:W-:-:S04]  /*30e0*/  IMAD.MOV R11, RZ, RZ, -R11 ;  /* 0x000000ffff0b7224 */ /* 0x000fc800078e0a0b */
[----:B------:R-:W-:Y:S02]  /*30f0*/  IMAD R0, R24, R11, R0 ;  /* 0x0000000b18007224 */ /* 0x000fe400078e0200 */
[----:B---3--:R-:W-:Y:S02]  /*3100*/  IMAD.MOV.U32 R11, RZ, RZ, R21 ;  /* 0x000000ffff0b7224 */ /* 0x008fe400078e0015 */
[----:B------:R-:W-:-:S04]  /*3110*/  IMAD.MOV.U32 R21, RZ, RZ, R2 ;  /* 0x000000ffff157224 */ /* 0x000fc800078e0002 */
[----:B------:R-:W-:-:S05]  /*3120*/  @!P4 IMAD.MOV R21, RZ, RZ, -R21 ;  /* 0x000000ffff15c224 */ /* 0x000fca00078e0a15 */
[----:B------:R0:W-:Y:S02]  /*3130*/  STL [R1+0x148], R21 ;  /* 0x0001481501007387 */ /* 0x0001e40000100800 */
[----:B0-----:R-:W-:Y:S02]  /*3140*/  IMAD.MOV.U32 R21, RZ, RZ, R20 ;  /* 0x000000ffff157224 */ /* 0x001fe400078e0014 */
[----:B------:R-:W-:Y:S02]  /*3150*/  IMAD.MOV.U32 R20, RZ, RZ, R29 ;  /* 0x000000ffff147224 */ /* 0x000fe400078e001d */
[----:B------:R-:W-:Y:S01]  /*3160*/  IMAD.MOV.U32 R29, RZ, RZ, R4 ;  /* 0x000000ffff1d7224 */ /* 0x000fe200078e0004 */
[----:B------:R0:W-:Y:S03]  /*3170*/  STL [R1+0x150], R3 ;  /* 0x0001500301007387 */ /* 0x0001e60000100800 */
[----:B------:R-:W-:Y:S01]  /*3180*/  @!P3 IMAD.MOV R29, RZ, RZ, -R29 ;  /* 0x000000ffff1db224 */ /* 0x000fe200078e0a1d */
[----:B------:R-:W3:Y:S01]  /*3190*/  LDL.LU R4, [R1+0x8] ;  /* 0x0000080001047983 */ /* 0x000ee20000300800 */
[----:B0-----:R-:W-:-:S03]  /*31a0*/  IMAD.MOV.U32 R3, RZ, RZ, R8 ;  /* 0x000000ffff037224 */ /* 0x001fc600078e0008 */
[----:B------:R-:W4:Y:S04]  /*31b0*/  LDL.LU R8, [R1+0x14] ;  /* 0x0000140001087983 */ /* 0x000f280000300800 */
[----:B------:R0:W-:Y:S01]  /*31c0*/  STL [R1+0x154], R29 ;  /* 0x0001541d01007387 */ /* 0x0001e20000100800 */
[----:B------:R-:W-:-:S03]  /*31d0*/  ISETP.GT.U32.AND P3, PT, R24, R0, PT ;  /* 0x000000001800720c */ /* 0x000fc60003f64070 */
[----:B0-----:R-:W5:Y:S04]  /*31e0*/  LDL.LU R29, [R1+0x1784] ;  /* 0x00178400011d7983 */ /* 0x001f680000300800 */
[----:B------:R0:W-:Y:S04]  /*31f0*/  STL [R1+0x1780], R0 ;  /* 0x0017800001007387 */ /* 0x0001e80000100800 */
[----:B0-----:R-:W2:Y:S01]  /*3200*/  LDL.LU R0, [R1+0xc] ;  /* 0x00000c0001007983 */ /* 0x001ea20000300800 */
[----:B------:R-:W-:Y:S02]  /*3210*/  ISETP.GT.U32.AND P5, PT, R24, R7, PT ;  /* 0x000000071800720c */ /* 0x000fe40003fa4070 */
[----:B------:R-:W-:-:S02]  /*3220*/  IABS R6, R6 ;  /* 0x0000000600067213 */ /* 0x000fc40000000000 */
[----:B------:R-:W-:-:S09]  /*3230*/  ISETP.GT.U32.AND P4, PT, R24, R5, PT ;  /* 0x000000051800720c */ /* 0x000fd20003f84070 */
[----:B------:R-:W-:Y:S02]  /*3240*/  @!P5 IMAD.IADD R7, R7, 0x1, -R24 ;  /* 0x000000010707d824 */ /* 0x000fe400078e0a18 */
[----:B------:R-:W-:-:S03]  /*3250*/  IMAD.HI.U32 R2, R26, R6, RZ ;  /* 0x000000061a027227 */ /* 0x000fc600078e00ff */
[C---:B------:R-:W-:Y:S01]  /*3260*/  ISETP.GT.U32.AND P0, PT, R24.reuse, R7, PT ;  /* 0x000000071800720c */ /* 0x040fe20003f04070 */
[----:B------:R-:W-:Y:S02]  /*3270*/  @!P6 IMAD.MOV R3, RZ, RZ, -R3 ;  /* 0x000000ffff03e224 */ /* 0x000fe400078e0a03 */
[----:B------:R-:W-:Y:S02]  /*3280*/  IMAD.MOV R2, RZ, RZ, -R2 ;  /* 0x000000ffff027224 */ /* 0x000fe400078e0a02 */
[----:B------:R-:W-:Y:S01]  /*3290*/  @!P4 IMAD.IADD R5, R5, 0x1, -R24 ;  /* 0x000000010505c824 */ /* 0x000fe200078e0a18 */
[----:B------:R-:W-:Y:S01]  /*32a0*/  STL [R1+0x15c], R3 ;  /* 0x00015c0301007387 */ /* 0x000fe20000100800 */
[----:B------:R-:W-:-:S06]  /*32b0*/  IMAD R2, R24, R2, R6 ;  /* 0x0000000218027224 */ /* 0x000fcc00078e0206 */
[----:B------:R-:W-:Y:S01]  /*32c0*/  @!P0 IMAD.IADD R7, R7, 0x1, -R24 ;  /* 0x0000000107078824 */ /* 0x000fe200078e0a18 */
[----:B---3--:R-:W-:Y:S02]  /*32d0*/  ISETP.GE.AND P4, PT, R4, RZ, PT ;  /* 0x000000ff0400720c */ /* 0x008fe40003f86270 */
[----:B----4-:R-:W-:Y:S02]  /*32e0*/  IABS R4, R8 ;  /* 0x0000000800047213 */ /* 0x010fe40000000000 */
[----:B-----5:R-:W-:Y:S02]  /*32f0*/  ISETP.GE.AND P6, PT, R29, RZ, PT ;  /* 0x000000ff1d00720c */ /* 0x020fe40003fc6270 */
[----:B------:R-:W3:Y:S04]  /*3300*/  LDL.LU R29, [R1+0x18] ;  /* 0x00001800011d7983 */ /* 0x000ee80000300800 */
[----:B------:R-:W4:Y:S04]  /*3310*/  LDL R6, [R1+0x1c] ;  /* 0x00001c0001067983 */ /* 0x000f280000100800 */
[----:B------:R0:W-:Y:S01]  /*3320*/  STL [R1+0x177c], R8 ;  /* 0x00177c0801007387 */ /* 0x0001e20000100800 */
[----:B--2---:R-:W-:-:S03]  /*3330*/  ISETP.GE.AND P0, PT, R0, RZ, PT ;  /* 0x000000ff0000720c */ /* 0x004fc60003f06270 */
[----:B0-----:R-:W2:Y:S04]  /*3340*/  LDL.LU R8, [R1+0x10] ;  /* 0x0000100001087983 */ /* 0x001ea80000300800 */
[----:B------:R-:W5:Y:S01]  /*3350*/  LDL.LU R0, [R1+0x1780] ;  /* 0x0017800001007983 */ /* 0x000f620000300800 */
[----:B------:R-:W-:-:S13]  /*3360*/  ISETP.GT.U32.AND P5, PT, R24, R9, PT ;  /* 0x000000091800720c */ /* 0x000fda0003fa4070 */
[----:B------:R-:W-:-:S04]  /*3370*/  @!P5 IMAD.IADD R9, R9, 0x1, -R24 ;  /* 0x000000010909d824 */ /* 0x000fc800078e0a18 */
[----:B------:R-:W-:Y:S02]  /*3380*/  @!P1 IMAD.MOV R9, RZ, RZ, -R9 ;  /* 0x000000ffff099224 */ /* 0x000fe400078e0a09 */
[----:B-----5:R-:W-:Y:S01]  /*3390*/  @!P3 IMAD.IADD R0, R0, 0x1, -R24 ;  /* 0x000000010000b824 */ /* 0x020fe200078e0a18 */
[----:B--2---:R-:W-:Y:S01]  /*33a0*/  ISETP.GE.AND P3, PT, R8, RZ, PT ;  /* 0x000000ff0800720c */ /* 0x004fe20003f66270 */
[----:B------:R-:W-:-:S04]  /*33b0*/  IMAD.MOV.U32 R8, RZ, RZ, R5 ;  /* 0x000000ffff087224 */ /* 0x000fc800078e0005 */
[----:B------:R-:W-:-:S05]  /*33c0*/  @!P2 IMAD.MOV R8, RZ, RZ, -R8 ;  /* 0x000000ffff08a224 */ /* 0x000fca00078e0a08 */
[----:B------:R0:W-:Y:S02]  /*33d0*/  STL [R1+0x164], R8 ;  /* 0x0001640801007387 */ /* 0x0001e40000100800 */
[----:B0-----:R-:W-:Y:S02]  /*33e0*/  IMAD.MOV.U32 R8, RZ, RZ, R7 ;  /* 0x000000ffff087224 */ /* 0x001fe400078e0007 */
[----:B------:R-:W2:Y:S02]  /*33f0*/  LDL R7, [R1+0x20] ;  /* 0x0000200001077983 */ /* 0x000ea40000100800 */
[----:B------:R-:W-:Y:S02]  /*3400*/  @!P6 IMAD.MOV R8, RZ, RZ, -R8 ;  /* 0x000000ffff08e224 */ /* 0x000fe400078e0a08 */
[----:B------:R0:W-:Y:S04]  /*3410*/  STL [R1+0x16c], R9 ;  /* 0x00016c0901007387 */ /* 0x0001e80000100800 */
[----:B0-----:R-:W5:Y:S04]  /*3420*/  LDL.LU R9, [R1+0x1c] ;  /* 0x00001c0001097983 */ /* 0x001f680000300800 */
[----:B------:R0:W-:Y:S04]  /*3430*/  STL [R1+0x170], R8 ;  /* 0x0001700801007387 */ /* 0x0001e80000100800 */
[----:B0-----:R-:W2:Y:S01]  /*3440*/  LDL.LU R8, [R1+0x177c] ;  /* 0x00177c0001087983 */ /* 0x001ea20000300800 */
[----:B------:R-:W-:-:S05]  /*3450*/  IABS R10, R10 ;  /* 0x0000000a000a7213 */ /* 0x000fca0000000000 */
[----:B------:R-:W-:-:S04]  /*3460*/  IMAD.HI.U32 R3, R26, R10, RZ ;  /* 0x0000000a1a037227 */ /* 0x000fc800078e00ff */
[----:B------:R-:W-:Y:S01]  /*3470*/  IMAD.MOV R3, RZ, RZ, -R3 ;  /* 0x000000ffff037224 */ /* 0x000fe200078e0a03 */
[----:B------:R-:W-:-:S03]  /*3480*/  ISETP.GT.U32.AND P2, PT, R24, R0, PT ;  /* 0x000000001800720c */ /* 0x000fc60003f44070 */
[----:B------:R-:W-:-:S05]  /*3490*/  IMAD R10, R24, R3, R10 ;  /* 0x00000003180a7224 */ /* 0x000fca00078e020a */
[----:B------:R-:W-:Y:S01]  /*34a0*/  ISETP.GT.U32.AND P1, PT, R24, R10, PT ;  /* 0x0000000a1800720c */ /* 0x000fe20003f24070 */
[----:B------:R-:W-:Y:S01]  /*34b0*/  IMAD.HI.U32 R5, R26, R4, RZ ;  /* 0x000000041a057227 */ /* 0x000fe200078e00ff */
[----:B----4-:R-:W-:-:S03]  /*34c0*/  IABS R6, R6 ;  /* 0x0000000600067213 */ /* 0x010fc60000000000 */
[----:B------:R-:W-:Y:S01]  /*34d0*/  IMAD.MOV R5, RZ, RZ, -R5 ;  /* 0x000000ffff057224 */ /* 0x000fe200078e0a05 */
[----:B---3--:R-:W-:Y:S01]  /*34e0*/  IABS R3, R29 ;  /* 0x0000001d00037213 */ /* 0x008fe20000000000 */
[----:B------:R-:W-:Y:S02]  /*34f0*/  @!P2 IMAD.IADD R0, R0, 0x1, -R24 ;  /* 0x000000010000a824 */ /* 0x000fe400078e0a18 */
[----:B------:R-:W-:Y:S02]  /*3500*/  IMAD R4, R24, R5, R4 ;  /* 0x0000000518047224 */ /* 0x000fe400078e0204 */
[----:B------:R-:W-:-:S04]  /*3510*/  IMAD.HI.U32 R5, R26, R6, RZ ;  /* 0x000000061a057227 */ /* 0x000fc800078e00ff */
[----:B------:R-:W-:Y:S02]  /*3520*/  @!P1 IMAD.IADD R10, R10, 0x1, -R24 ;  /* 0x000000010a0a9824 */ /* 0x000fe400078e0a18 */
[----:B------:R-:W-:Y:S01]  /*3530*/  IMAD.MOV R5, RZ, RZ, -R5 ;  /* 0x000000ffff057224 */ /* 0x000fe200078e0a05 */
[----:B------:R-:W-:Y:S02]  /*3540*/  ISETP.GE.AND P2, PT, R29, RZ, PT ;  /* 0x000000ff1d00720c */ /* 0x000fe40003f46270 */
[----:B------:R-:W3:Y:S01]  /*3550*/  LDL R29, [R1+0x3c] ;  /* 0x00003c00011d7983 */ /* 0x000ee20000100800 */
[----:B------:R-:W-:-:S03]  /*3560*/  IMAD R5, R24, R5, R6 ;  /* 0x0000000518057224 */ /* 0x000fc600078e0206 */
[----:B------:R-:W4:Y:S04]  /*3570*/  LDL R6, [R1+0x38] ;  /* 0x0000380001067983 */ /* 0x000f280000100800 */
[----:B------:R0:W-:Y:S01]  /*3580*/  STL [R1+0x1778], R22 ;  /* 0x0017781601007387 */ /* 0x0001e20000100800 */
[----:B-----5:R-:W-:Y:S01]  /*3590*/  ISETP.GE.AND P1, PT, R9, RZ, PT ;  /* 0x000000ff0900720c */ /* 0x020fe20003f26270 */
[----:B------:R-:W-:-:S04]  /*35a0*/  IMAD.MOV.U32 R9, RZ, RZ, R0 ;  /* 0x000000ffff097224 */ /* 0x000fc800078e0000 */
[----:B------:R-:W-:Y:S01]  /*35b0*/  @!P4 IMAD.MOV R9, RZ, RZ, -R9 ;  /* 0x000000ffff09c224 */ /* 0x000fe200078e0a09 */
[----:B--2---:R-:W-:Y:S01]  /*35c0*/  ISETP.GE.AND P6, PT, R8, RZ, PT ;  /* 0x000000ff0800720c */ /* 0x004fe20003fc6270 */
[----:B------:R-:W-:-:S04]  /*35d0*/  IMAD.HI.U32 R8, R26, R3, RZ ;  /* 0x000000031a087227 */ /* 0x000fc800078e00ff */
[----:B------:R-:W-:Y:S01]  /*35e0*/  IMAD.MOV R8, RZ, RZ, -R8 ;  /* 0x000000ffff087224 */ /* 0x000fe200078e0a08 */
[----:B------:R3:W-:Y:S03]  /*35f0*/  STL [R1+0x174], R9 ;  /* 0x0001740901007387 */ /* 0x0007e60000100800 */
[C---:B------:R-:W-:Y:S01]  /*3600*/  IMAD R3, R24.reuse, R8, R3 ;  /* 0x0000000818037224 */ /* 0x040fe200078e0203 */
[----:B------:R-:W-:Y:S02]  /*3610*/  IABS R8, R22 ;  /* 0x0000001600087213 */ /* 0x000fe40000000000 */
[----:B0-----:R-:W2:Y:S01]  /*3620*/  LDL.LU R22, [R1+0x20] ;  /* 0x0000200001167983 */ /* 0x001ea20000300800 */
[----:B------:R-:W-:-:S13]  /*3630*/  ISETP.GT.U32.AND P5, PT, R24, R2, PT ;  /* 0x000000021800720c */ /* 0x000fda0003fa4070 */
[----:B------:R-:W-:-:S05]  /*3640*/  @!P5 IMAD.IADD R2, R2, 0x1, -R24 ;  /* 0x000000010202d824 */ /* 0x000fca00078e0a18 */
[----:B------:R-:W-:-:S13]  /*3650*/  ISETP.GT.U32.AND P5, PT, R24, R2, PT ;  /* 0x000000021800720c */ /* 0x000fda0003fa4070 */
[----:B------:R-:W-:-:S04]  /*3660*/  @!P5 IMAD.IADD R2, R2, 0x1, -R24 ;  /* 0x000000010202d824 */ /* 0x000fc800078e0a18 */
[----:B------:R-:W-:Y:S01]  /*3670*/  @!P0 IMAD.MOV R2, RZ, RZ, -R2 ;  /* 0x000000ffff028224 */ /* 0x000fe200078e0a02 */
[----:B------:R-:W-:-:S04]  /*3680*/  ISETP.GT.U32.AND P0, PT, R24, R3, PT ;  /* 0x000000031800720c */ /* 0x000fc80003f04070 */
[----:B------:R0:W-:Y:S09]  /*3690*/  STL [R1+0x17c], R2 ;  /* 0x00017c0201007387 */ /* 0x0001f20000100800 */
[----:B------:R-:W-:Y:S01]  /*36a0*/  @!P0 IMAD.IADD R3, R3, 0x1, -R24 ;  /* 0x0000000103038824 */ /* 0x000fe200078e0a18 */
[----:B--2---:R-:W-:-:S02]  /*36b0*/  ISETP.GE.AND P0, PT, R22, RZ, PT ;  /* 0x000000ff1600720c */ /* 0x004fc40003f06270 */
[----:B------:R-:W2:Y:S01]  /*36c0*/  LDL.LU R22, [R1+0x1778] ;  /* 0x0017780001167983 */ /* 0x000ea20000300800 */
[C---:B------:R-:W-:Y:S02]  /*36d0*/  ISETP.GT.U32.AND P5, PT, R24.reuse, R4, PT ;  /* 0x000000041800720c */ /* 0x040fe40003fa4070 */
[----:B------:R-:W-:Y:S02]  /*36e0*/  ISETP.GT.U32.AND P4, PT, R24, R10, PT ;  /* 0x0000000a1800720c */ /* 0x000fe40003f84070 */
[----:B----4-:R-:W-:Y:S02]  /*36f0*/  IABS R0, R6 ;  /* 0x0000000600007213 */ /* 0x010fe40000000000 */
[----:B---3--:R-:W-:Y:S01]  /*3700*/  IABS R9, R29 ;  /* 0x0000001d00097213 */ /* 0x008fe20000000000 */
[----:B------:R-:W-:Y:S02]  /*3710*/  IMAD.MOV.U32 R29, RZ, RZ, R11 ;  /* 0x000000ffff1d7224 */ /* 0x000fe400078e000b */
[----:B------:R-:W-:-:S04]  /*3720*/  IMAD.HI.U32 R11, R26, R0, RZ ;  /* 0x000000001a0b7227 */ /* 0x000fc800078e00ff */
[----:B------:R-:W-:Y:S02]  /*3730*/  @!P5 IMAD.IADD R4, R4, 0x1, -R24 ;  /* 0x000000010404d824 */ /* 0x000fe400078e0a18 */
[----:B0-----:R-:W-:-:S03]  /*3740*/  IMAD.MOV.U32 R2, RZ, RZ, R9 ;  /* 0x000000ffff027224 */ /* 0x001fc600078e0009 */
[----:B------:R-:W-:Y:S01]  /*3750*/  ISETP.GT.U32.AND P5, PT, R24, R4, PT ;  /* 0x000000041800720c */ /* 0x000fe20003fa4070 */
[----:B------:R-:W-:Y:S02]  /*3760*/  IMAD.MOV R11, RZ, RZ, -R11 ;  /* 0x000000ffff0b7224 */ /* 0x000fe400078e0a0b */
[----:B------:R-:W-:Y:S02]  /*3770*/  @!P4 IMAD.IADD R10, R10, 0x1, -R24 ;  /* 0x000000010a0ac824 */ /* 0x000fe400078e0a18 */
[----:B------:R-:W-:-:S04]  /*3780*/  IMAD.HI.U32 R9, R26, R2, RZ ;  /* 0x000000021a097227 */ /* 0x000fc800078e00ff */
[----:B------:R-:W-:Y:S02]  /*3790*/  IMAD R0, R24, R11, R0 ;  /* 0x0000000b18007224 */ /* 0x000fe400078e0200 */
[----:B------:R-:W-:Y:S02]  /*37a0*/  IMAD.MOV.U32 R11, RZ, RZ, R10 ;  /* 0x000000ffff0b7224 */ /* 0x000fe400078e000a */
[----:B------:R-:W-:Y:S01]  /*37b0*/  IMAD.MOV R9, RZ, RZ, -R9 ;  /* 0x000000ffff097224 */ /* 0x000fe200078e0a09 */
[----:B------:R-:W3:Y:S01]  /*37c0*/  LDL R10, [R1+0x44] ;  /* 0x00004400010a7983 */ /* 0x000ee20000100800 */
[----:B------:R-:W-:Y:S02]  /*37d0*/  @!P3 IMAD.MOV R11, RZ, RZ, -R11 ;  /* 0x000000ffff0bb224 */ /* 0x000fe400078e0a0b */
[----:B------:R-:W-:Y:S02]  /*37e0*/  @!P5 IMAD.IADD R4, R4, 0x1, -R24 ;  /* 0x000000010404d824 */ /* 0x000fe400078e0a18 */
[----:B------:R-:W-:-:S02]  /*37f0*/  IMAD R2, R24, R9, R2 ;  /* 0x0000000918027224 */ /* 0x000fc400078e0202 */
[----:B------:R-:W4:Y:S04]  /*3800*/  LDL R9, [R1+0x48] ;  /* 0x0000480001097983 */ /* 0x000f280000100800 */
[----:B------:R0:W-:Y:S02]  /*3810*/  STL [R1+0x184], R11 ;  /* 0x0001840b01007387 */ /* 0x0001e40000100800 */
[----:B0-----:R-:W-:-:S04]  /*3820*/  IMAD.MOV.U32 R11, RZ, RZ, R4 ;  /* 0x000000ffff0b7224 */ /* 0x001fc800078e0004 */
[----:B------:R-:W-:-:S05]  /*3830*/  @!P6 IMAD.MOV R11, RZ, RZ, -R11 ;  /* 0x000000ffff0be224 */ /* 0x000fca00078e0a0b */
[----:B------:R2:W-:Y:S02]  /*3840*/  STL [R1+0x18c], R11 ;  /* 0x00018c0b01007387 */ /* 0x0005e40000100800 */
[----:B--2---:R-:W-:Y:S02]  /*3850*/  IMAD.MOV.U32 R11, RZ, RZ, R22 ;  /* 0x000000ffff0b7224 */ /* 0x004fe400078e0016 */
[----:B------:R-:W2:Y:S01]  /*3860*/  LDL.LU R22, [R1+0x4c] ;  /* 0x00004c0001167983 */ /* 0x000ea20000300800 */
[----:B------:R-:W-:-:S05]  /*3870*/  IABS R7, R7 ;  /* 0x0000000700077213 */ /* 0x000fca0000000000 */
[----:B------:R-:W-:-:S04]  /*3880*/  IMAD.HI.U32 R6, R26, R7, RZ ;  /* 0x000000071a067227 */ /* 0x000fc800078e00ff */
[----:B------:R-:W-:-:S04]  /*3890*/  IMAD.MOV R6, RZ, RZ, -R6 ;  /* 0x000000ffff067224 */ /* 0x000fc800078e0a06 */
[----:B------:R-:W-:Y:S02]  /*38a0*/  IMAD R6, R24, R6, R7 ;  /* 0x0000000618067224 */ /* 0x000fe400078e0207 */
[----:B------:R-:W-:-:S04]  /*38b0*/  IMAD.HI.U32 R7, R26, R8, RZ ;  /* 0x000000081a077227 */ /* 0x000fc800078e00ff */
[----:B------:R-:W-:-:S04]  /*38c0*/  IMAD.MOV R7, RZ, RZ, -R7 ;  /* 0x000000ffff077224 */ /* 0x000fc800078e0a07 */
[C---:B------:R-:W-:Y:S01]  /*38d0*/  IMAD R7, R24.reuse, R7, R8 ;  /* 0x0000000718077224 */ /* 0x040fe200078e0208 */
[----:B------:R-:W-:Y:S01]  /*38e0*/  IABS R8, R29 ;  /* 0x0000001d00087213 */ /* 0x000fe20000000000 */
[----:B--2---:R0:W-:Y:S02]  /*38f0*/  STL [R1+0x1774], R22 ;  /* 0x0017741601007387 */ /* 0x0041e40000100800 */
[----:B0-----:R-:W-:Y:S02]  /*3900*/  IMAD.MOV.U32 R22, RZ, RZ, R29 ;  /* 0x000000ffff167224 */ /* 0x001fe400078e001d */
[----:B------:R-:W2:Y:S01]  /*3910*/  LDL.LU R29, [R1+0x50] ;  /* 0x00005000011d7983 */ /* 0x000ea20000300800 */
[----:B------:R-:W-:-:S13]  /*3920*/  ISETP.GT.U32.AND P4, PT, R24, R5, PT ;  /* 0x000000051800720c */ /* 0x000fda0003f84070 */
[----:B------:R-:W-:Y:S01]  /*3930*/  @!P4 IMAD.IADD R5, R5, 0x1, -R24 ;  /* 0x000000010505c824 */ /* 0x000fe200078e0a18 */
[C---:B------:R-:W-:Y:S01]  /*3940*/  ISETP.GT.U32.AND P4, PT, R24.reuse, R3, PT ;  /* 0x000000031800720c */ /* 0x040fe20003f84070 */
[----:B--2---:R0:W-:Y:S02]  /*3950*/  STL [R1+0x1770], R29 ;  /* 0x0017701d01007387 */ /* 0x0041e40000100800 */
[----:B0-----:R-:W-:Y:S02]  /*3960*/  IMAD.MOV.U32 R29, RZ, RZ, R22 ;  /* 0x000000ffff1d7224 */ /* 0x001fe400078e0016 */
[----:B------:R-:W2:Y:S08]  /*3970*/  LDL.LU R22, [R1+0x38] ;  /* 0x0000380001167983 */ /* 0x000eb00000300800 */
[----:B------:R-:W-:Y:S01]  /*3980*/  @!P4 IMAD.IADD R3, R3, 0x1, -R24 ;  /* 0x000000010303c824 */ /* 0x000fe200078e0a18 */
[----:B------:R-:W-:-:S13]  /*3990*/  ISETP.GT.U32.AND P4, PT, R24, R0, PT ;  /* 0x000000001800720c */ /* 0x000fda0003f84070 */
[--C-:B------:R-:W-:Y:S01]  /*39a0*/  @!P4 IMAD.IADD R0, R0, 0x1, -R24.reuse ;  /* 0x000000010000c824 */ /* 0x100fe200078e0a18 */
[----:B------:R-:W-:Y:S01]  /*39b0*/  ISETP.GT.U32.AND P5, PT, R24, R6, PT ;  /* 0x000000061800720c */ /* 0x000fe20003fa4070 */
[----:B------:R-:W-:Y:S01]  /*39c0*/  IMAD.HI.U32 R4, R26, R8, RZ ;  /* 0x000000081a047227 */ /* 0x000fe200078e00ff */
[----:B--2---:R-:W-:Y:S02]  /*39d0*/  ISETP.GE.AND P4, PT, R22, RZ, PT ;  /* 0x000000ff1600720c */ /* 0x004fe40003f86270 */
[----:B------:R-:W2:Y:S09]  /*39e0*/  LDL.LU R22, [R1+0x1774] ;  /* 0x0017740001167983 */ /* 0x000eb20000300800 */
[----:B------:R-:W-:Y:S01]  /*39f0*/  @!P5 IMAD.IADD R6, R6, 0x1, -R24 ;  /* 0x000000010606d824 */ /* 0x000fe200078e0a18 */
[----:B------:R-:W-:-:S04]  /*3a00*/  ISETP.GT.U32.AND P5, PT, R24, R5, PT ;  /* 0x000000051800720c */ /* 0x000fc80003fa4070 */
[C---:B------:R-:W-:Y:S01]  /*3a10*/  ISETP.GT.U32.AND P3, PT, R24.reuse, R6, PT ;  /* 0x000000061800720c */ /* 0x040fe20003f64070 */
[----:B------:R-:W-:Y:S01]  /*3a20*/  IMAD.MOV R4, RZ, RZ, -R4 ;  /* 0x000000ffff047224 */ /* 0x000fe200078e0a04 */
[----:B---3--:R-:W-:Y:S01]  /*3a30*/  IABS R10, R10 ;  /* 0x0000000a000a7213 */ /* 0x008fe20000000000 */
[----:B------:R-:W-:Y:S02]  /*3a40*/  @!P2 IMAD.MOV R3, RZ, RZ, -R3 ;  /* 0x000000ffff03a224 */ /* 0x000fe400078e0a03 */
[----:B------:R-:W-:-:S04]  /*3a50*/  IMAD R4, R24, R4, R8 ;  /* 0x0000000418047224 */ /* 0x000fc800078e0208 */
[----:B------:R-:W-:Y:S01]  /*3a60*/  @!P5 IMAD.IADD R5, R5, 0x1, -R24 ;  /* 0x000000010505d824 */ /* 0x000fe200078e0a18 */
[----:B------:R0:W-:Y:S01]  /*3a70*/  STL [R1+0x190], R3 ;  /* 0x0001900301007387 */ /* 0x0001e20000100800 */
[----:B------:R-:W-:-:S04]  /*3a80*/  IMAD.HI.U32 R8, R26, R10, RZ ;  /* 0x0000000a1a087227 */ /* 0x000fc800078e00ff */
[----:B------:R-:W-:Y:S02]  /*3a90*/  @!P3 IMAD.IADD R6, R6, 0x1, -R24 ;  /* 0x000000010606b824 */ /* 0x000fe400078e0a18 */
[----:B------:R-:W-:Y:S02]  /*3aa0*/  IMAD.MOV R8, RZ, RZ, -R8 ;  /* 0x000000ffff087224 */ /* 0x000fe400078e0a08 */
[----:B0-----:R-:W-:Y:S02]  /*3ab0*/  IMAD.MOV.U32 R3, RZ, RZ, R5 ;  /* 0x000000ffff037224 */ /* 0x001fe400078e0005 */
[----:B------:R-:W-:Y:S02]  /*3ac0*/  IMAD.MOV.U32 R5, RZ, RZ, R29 ;  /* 0x000000ffff057224 */ /* 0x000fe400078e001d */
[----:B------:R-:W-:Y:S02]  /*3ad0*/  IMAD.MOV.U32 R29, RZ, RZ, R6 ;  /* 0x000000ffff1d7224 */ /* 0x000fe400078e0006 */
[----:B------:R-:W-:Y:S01]  /*3ae0*/  @!P1 IMAD.MOV R3, RZ, RZ, -R3 ;  /* 0x000000ffff039224 */ /* 0x000fe200078e0a03 */
[----:B------:R-:W3:Y:S01]  /*3af0*/  LDL.LU R6, [R1+0x3c] ;  /* 0x00003c0001067983 */ /* 0x000ee20000300800 */
[----:B------:R-:W-:-:S02]  /*3b00*/  IMAD R8, R24, R8, R10 ;  /* 0x0000000818087224 */ /* 0x000fc400078e020a */
[----:B------:R-:W-:Y:S01]  /*3b10*/  @!P0 IMAD.MOV R29, RZ, RZ, -R29 ;  /* 0x000000ffff1d8224 */ /* 0x000fe200078e0a1d */
[----:B------:R-:W5:Y:S04]  /*3b20*/  LDL.LU R10, [R1+0x44] ;  /* 0x00004400010a7983 */ /* 0x000f680000300800 */
[----:B------:R2:W-:Y:S02]  /*3b30*/  STL [R1+0x198], R3 ;  /* 0x0001980301007387 */ /* 0x0005e40000100800 */
[----:B--2---:R-:W-:Y:S02]  /*3b40*/  IABS R3, R22 ;  /* 0x0000001600037213 */ /* 0x004fe40000000000 */
[----:B------:R0:W-:Y:S04]  /*3b50*/  STL [R1+0x1768], R22 ;  /* 0x0017681601007387 */ /* 0x0001e80000100800 */
[----:B0-----:R-:W2:Y:S04]  /*3b60*/  LDL.LU R22, [R1+0x54] ;  /* 0x0000540001167983 */ /* 0x001ea80000300800 */
[----:B------:R0:W-:Y:S04]  /*3b70*/  STL [R1+0x1a0], R29 ;  /* 0x0001a01d01007387 */ /* 0x0001e80000100800 */
[----:B0-----:R-:W2:Y:S04]  /*3b80*/  LDL.LU R29, [R1+0x1770] ;  /* 0x00177000011d7983 */ /* 0x001ea80000300800 */
[----:B------:R0:W-:Y:S04]  /*3b90*/  STL [R1+0x176c], R27 ;  /* 0x00176c1b01007387 */ /* 0x0001e80000100800 */
[----:B0-----:R-:W2:Y:S01]  /*3ba0*/  LDL.LU R27, [R1+0x48] ;  /* 0x00004800011b7983 */ /* 0x001ea20000300800 */
[----:B------:R-:W-:-:S02]  /*3bb0*/  ISETP.GT.U32.AND P6, PT, R24, R7, PT ;  /* 0x000000071800720c */ /* 0x000fc40003fc4070 */
[----:B------:R-:W-:-:S11]  /*3bc0*/  ISETP.GT.U32.AND P5, PT, R24, R2, PT ;  /* 0x000000021800720c */ /* 0x000fd60003fa4070 */
[--C-:B------:R-:W-:Y:S01]  /*3bd0*/  @!P6 IMAD.IADD R7, R7, 0x1, -R24.reuse ;  /* 0x000000010707e824 */ /* 0x100fe200078e0a18 */
[----:B------:R-:W-:Y:S01]  /*3be0*/  ISETP.GT.U32.AND P6, PT, R24, R4, PT ;  /* 0x000000041800720c */ /* 0x000fe20003fc4070 */
[----:B------:R-:W-:-:S03]  /*3bf0*/  @!P5 IMAD.IADD R2, R2, 0x1, -R24 ;  /* 0x000000010202d824 */ /* 0x000fc600078e0a18 */
[C---:B------:R-:W-:Y:S02]  /*3c00*/  ISETP.GT.U32.AND P2, PT, R24.reuse, R7, PT ;  /* 0x000000071800720c */ /* 0x040fe40003f44070 */
[----:B------:R-:W-:Y:S02]  /*3c10*/  ISETP.GT.U32.AND P5, PT, R24, R0, PT ;  /* 0x000000001800720c */ /* 0x000fe40003fa4070 */
[----:B----4-:R-:W-:-:S05]  /*3c20*/  IABS R9, R9 ;  /* 0x0000000900097213 */ /* 0x010fca0000000000 */
[----:B------:R-:W-:Y:S01]  /*3c30*/  @!P6 IMAD.IADD R4, R4, 0x1, -R24 ;  /* 0x000000010404e824 */ /* 0x000fe200078e0a18 */
[----:B------:R-:W-:Y:S01]  /*3c40*/  ISETP.GE.AND P3, PT, R11, RZ, PT ;  /* 0x000000ff0b00720c */ /* 0x000fe20003f66270 */
[----:B------:R-:W-:-:S03]  /*3c50*/  IMAD.HI.U32 R11, R26, R9, RZ ;  /* 0x000000091a0b7227 */ /* 0x000fc600078e00ff */
[C---:B------:R-:W-:Y:S01]  /*3c60*/  ISETP.GT.U32.AND P1, PT, R24.reuse, R4, PT ;  /* 0x000000041800720c */ /* 0x040fe20003f24070 */
[--C-:B------:R-:W-:Y:S01]  /*3c70*/  @!P2 IMAD.IADD R7, R7, 0x1, -R24.reuse ;  /* 0x000000010707a824 */ /* 0x100fe200078e0a18 */
[----:B------:R-:W-:Y:S01]  /*3c80*/  ISETP.GT.U32.AND P2, PT, R24, R8, PT ;  /* 0x000000081800720c */ /* 0x000fe20003f44070 */
[----:B------:R-:W-:Y:S01]  /*3c90*/  @!P5 IMAD.IADD R0, R0, 0x1, -R24 ;  /* 0x000000010000d824 */ /* 0x000fe200078e0a18 */
[----:B------:R-:W-:Y:S01]  /*3ca0*/  ISETP.GE.AND P5, PT, R5, RZ, PT ;  /* 0x000000ff0500720c */ /* 0x000fe20003fa6270 */
[----:B------:R-:W-:Y:S01]  /*3cb0*/  IMAD.MOV R11, RZ, RZ, -R11 ;  /* 0x000000ffff0b7224 */ /* 0x000fe200078e0a0b */
[----:B---3--:R-:W-:Y:S01]  /*3cc0*/  ISETP.GE.AND P0, PT, R6, RZ, PT ;  /* 0x000000ff0600720c */ /* 0x008fe20003f06270 */
[----:B------:R-:W-:Y:S01]  /*3cd0*/  IMAD.HI.U32 R6, R26, R3, RZ ;  /* 0x000000031a067227 */ /* 0x000fe200078e00ff */
[----:B------:R-:W-:-:S03]  /*3ce0*/  ISETP.GT.U32.AND P6, PT, R24, R2, PT ;  /* 0x000000021800720c */ /* 0x000fc60003fc4070 */
[----:B------:R-:W-:Y:S02]  /*3cf0*/  IMAD R9, R24, R11, R9 ;  /* 0x0000000b18097224 */ /* 0x000fe400078e0209 */
[----:B------:R-:W-:Y:S02]  /*3d00*/  IMAD.MOV R6, RZ, RZ, -R6 ;  /* 0x000000ffff067224 */ /* 0x000fe400078e0a06 */
[--C-:B------:R-:W-:Y:S01]  /*3d10*/  @!P1 IMAD.IADD R4, R4, 0x1, -R24.reuse ;  /* 0x0000000104049824 */ /* 0x100fe200078e0a18 */
[----:B-----5:R-:W-:Y:S01]  /*3d20*/  ISETP.GE.AND P1, PT, R10, RZ, PT ;  /* 0x000000ff0a00720c */ /* 0x020fe20003f26270 */
[----:B------:R-:W-:Y:S02]  /*3d30*/  @!P2 IMAD.IADD R8, R8, 0x1, -R24 ;  /* 0x000000010808a824 */ /* 0x000fe400078e0a18 */
[----:B------:R-:W-:Y:S02]  /*3d40*/  IMAD R3, R24, R6, R3 ;  /* 0x0000000618037224 */ /* 0x000fe400078e0203 */
[----:B------:R-:W-:-:S02]  /*3d50*/  IMAD.MOV.U32 R6, RZ, RZ, R7 ;  /* 0x000000ffff067224 */ /* 0x000fc400078e0007 */
[----:B------:R-:W-:Y:S02]  /*3d60*/  @!P6 IMAD.IADD R2, R2, 0x1, -R24 ;  /* 0x000000010202e824 */ /* 0x000fe400078e0a18 */
[----:B------:R-:W-:Y:S02]  /*3d70*/  @!P3 IMAD.MOV R6, RZ, RZ, -R6 ;  /* 0x000000ffff06b224 */ /* 0x000fe400078e0a06 */
[----:B------:R-:W-:Y:S02]  /*3d80*/  @!P0 IMAD.MOV R2, RZ, RZ, -R2 ;  /* 0x000000ffff028224 */ /* 0x000fe400078e0a02 */
[----:B------:R-:W-:Y:S01]  /*3d90*/  @!P5 IMAD.MOV R4, RZ, RZ, -R4 ;  /* 0x000000ffff04d224 */ /* 0x000fe200078e0a04 */
[----:B--2---:R-:W-:Y:S01]  /*3da0*/  IABS R10, R22 ;  /* 0x00000016000a7213 */ /* 0x004fe20000000000 */
[----:B------:R-:W-:Y:S01]  /*3db0*/  IMAD.MOV.U32 R7, RZ, RZ, R22 ;  /* 0x000000ffff077224 */ /* 0x000fe200078e0016 */
[----:B------:R-:W-:-:S05]  /*3dc0*/  IABS R5, R29 ;  /* 0x0000001d00057213 */ /* 0x000fca0000000000 */
[----:B------:R-:W-:-:S04]  /*3dd0*/  IMAD.HI.U32 R11, R26, R5, RZ ;  /* 0x000000051a0b7227 */ /* 0x000fc800078e00ff */
[----:B------:R-:W-:Y:S01]  /*3de0*/  IMAD.MOV R11, RZ, RZ, -R11 ;  /* 0x000000ffff0b7224 */ /* 0x000fe200078e0a0b */
[----:B------:R-:W-:Y:S02]  /*3df0*/  ISETP.GE.AND P2, PT, R27, RZ, PT ;  /* 0x000000ff1b00720c */ /* 0x000fe40003f46270 */
[----:B------:R-:W2:Y:S01]  /*3e00*/  LDL.LU R27, [R1+0x176c] ;  /* 0x00176c00011b7983 */ /* 0x000ea20000300800 */
[----:B------:R-:W-:-:S03]  /*3e10*/  IMAD R5, R24, R11, R5 ;  /* 0x0000000b18057224 */ /* 0x000fc600078e0205 */
[----:B------:R-:W3:Y:S01]  /*3e20*/  LDL.LU R22, [R1+0x1768] ;  /* 0x0017680001167983 */ /* 0x000ee20000300800 */
[----:B------:R-:W-:-:S03]  /*3e30*/  IMAD.MOV.U32 R11, RZ, RZ, R0 ;  /* 0x000000ffff0b7224 */ /* 0x000fc600078e0000 */
[----:B------:R0:W-:Y:S01]  /*3e40*/  STL [R1+0x1a8], R6 ;  /* 0x0001a80601007387 */ /* 0x0001e20000100800 */
[----:B------:R-:W-:-:S03]  /*3e50*/  @!P4 IMAD.MOV R11, RZ, RZ, -R11 ;  /* 0x000000ffff0bc224 */ /* 0x000fc600078e0a0b */
[----:B0-----:R-:W4:Y:S04]  /*3e60*/  LDL.LU R6, [R1+0x58] ;  /* 0x0000580001067983 */ /* 0x001f280000300800 */
[----:B------:R-:W-:Y:S04]  /*3e70*/  STL [R1+0x1a4], R0 ;  /* 0x0001a40001007387 */ /* 0x000fe80000100800 */
[----:B------:R0:W-:Y:S04]  /*3e80*/  @!P4 STL [R1+0x1a4], R11 ;  /* 0x0001a40b0100c387 */ /* 0x0001e80000100800 */
[----:B------:R-:W-:Y:S04]  /*3e90*/  STL [R1+0x19c], R2 ;  /* 0x00019c0201007387 */ /* 0x000fe80000100800 */
[----:B------:R1:W-:Y:S04]  /*3ea0*/  STL [R1+0x194], R4 ;  /* 0x0001940401007387 */ /* 0x0003e80000100800 */
[----:B0-----:R-:W5:Y:S01]  /*3eb0*/  LDL.LU R11, [R1+0x5c] ;  /* 0x00005c00010b7983 */ /* 0x001f620000300800 */
[----:B------:R-:W-:-:S02]  /*3ec0*/  ISETP.GT.U32.AND P6, PT, R24, R9, PT ;  /* 0x000000091800720c */ /* 0x000fc40003fc4070 */
[----:B------:R-:W-:-:S11]  /*3ed0*/  ISETP.GT.U32.AND P3, PT, R24, R8, PT ;  /* 0x000000081800720c */ /* 0x000fd60003f64070 */
[--C-:B------:R-:W-:Y:S01]  /*3ee0*/  @!P6 IMAD.IADD R9, R9, 0x1, -R24.reuse ;  /* 0x000000010909e824 */ /* 0x100fe200078e0a18 */
[----:B------:R-:W-:Y:S01]  /*3ef0*/  ISETP.GT.U32.AND P6, PT, R24, R3, PT ;  /* 0x000000031800720c */ /* 0x000fe20003fc4070 */
[----:B------:R-:W-:-:S03]  /*3f00*/  @!P3 IMAD.IADD R8, R8, 0x1, -R24 ;  /* 0x000000010808b824 */ /* 0x000fc600078e0a18 */
[----:B------:R-:W-:Y:S01]  /*3f10*/  ISETP.GT.U32.AND P4, PT, R24, R9, PT ;  /* 0x000000091800720c */ /* 0x000fe20003f84070 */
[----:B-1----:R-:W-:Y:S01]  /*3f20*/  IMAD.MOV.U32 R4, RZ, RZ, R8 ;  /* 0x000000ffff047224 */ /* 0x002fe200078e0008 */
[----:B------:R-:W-:-:S03]  /*3f30*/  ISETP.GE.AND P3, PT, R29, RZ, PT ;  /* 0x000000ff1d00720c */ /* 0x000fc60003f66270 */
[----:B------:R-:W-:-:S04]  /*3f40*/  @!P1 IMAD.MOV R4, RZ, RZ, -R4 ;  /* 0x000000ffff049224 */ /* 0x000fc800078e0a04 */
[----:B------:R-:W-:-:S04]  /*3f50*/  @!P6 IMAD.IADD R3, R3, 0x1, -R24 ;  /* 0x000000010303e824 */ /* 0x000fc800078e0a18 */
[----:B------:R-:W-:Y:S01]  /*3f60*/  @!P4 IMAD.IADD R9, R9, 0x1, -R24 ;  /* 0x000000010909c824 */ /* 0x000fe200078e0a18 */
[----:B------:R-:W-:Y:S02]  /*3f70*/  ISETP.GT.U32.AND P1, PT, R24, R3, PT ;  /* 0x000000031800720c */ /* 0x000fe40003f24070 */
[----:B------:R-:W-:-:S11]  /*3f80*/  ISETP.GE.AND P6, PT, R7, RZ, PT ;  /* 0x000000ff0700720c */ /* 0x000fd60003fc6270 */
[----:B------:R-:W-:Y:S01]  /*3f90*/  @!P1 IMAD.IADD R3, R3, 0x1, -R24 ;  /* 0x0000000103039824 */ /* 0x000fe200078e0a18 */
[----:B---3--:R-:W-:Y:S02]  /*3fa0*/  ISETP.GE.AND P0, PT, R22, RZ, PT ;  /* 0x000000ff1600720c */ /* 0x008fe40003f06270 */
[----:B------:R-:W3:Y:S04]  /*3fb0*/  LDL.LU R22, [R1+0x64] ;  /* 0x0000640001167983 */ /* 0x000ee80000300800 */
[----:B------:R-:W2:Y:S04]  /*3fc0*/  LDL.LU R29, [R1+0x60] ;  /* 0x00006000011d7983 */ /* 0x000ea80000300800 */
[----:B------:R0:W-:Y:S01]  /*3fd0*/  STL [R1+0x188], R4 ;  /* 0x0001880401007387 */ /* 0x0001e20000100800 */
[----:B----4-:R-:W-:Y:S01]  /*3fe0*/  IABS R2, R6 ;  /* 0x0000000600027213 */ /* 0x010fe20000000000 */
[----:B0-----:R-:W-:-:S04]  /*3ff0*/  IMAD.MOV.U32 R4, RZ, RZ, R9 ;  /* 0x000000ffff047224 */ /* 0x001fc800078e0009 */
[----:B------:R-:W-:Y:S02]  /*4000*/  @!P2 IMAD.MOV R4, RZ, RZ, -R4 ;  /* 0x000000ffff04a224 */ /* 0x000fe400078e0a04 */
[----:B------:R-:W-:-:S03]  /*4010*/  IMAD.MOV.U32 R7, RZ, RZ, R2 ;  /* 0x000000ffff077224 */ /* 0x000fc600078e0002 */
[----:B------:R2:W-:Y:S04]  /*4020*/  STL [R1+0x180], R4 ;  /* 0x0001800401007387 */ /* 0x0005e80000100800 */
[----:B------:R-:W4:Y:S01]  /*4030*/  LDL R8, [R1+0x68] ;  /* 0x0000680001087983 */ /* 0x000f220000100800 */
[----:B-----5:R-:W-:Y:S02]  /*4040*/  IABS R2, R11 ;  /* 0x0000000b00027213 */ /* 0x020fe40000000000 */
[----:B------:R-:W-:Y:S02]  /*4050*/  ISETP.GE.AND P1, PT, R11, RZ, PT ;  /* 0x000000ff0b00720c */ /* 0x000fe40003f26270 */
[----:B------:R-:W5:Y:S01]  /*4060*/  LDL.LU R11, [R1+0x74] ;  /* 0x00007400010b7983 */ /* 0x000f620000300800 */
[----:B------:R-:W-:-:S04]  /*4070*/  IMAD.HI.U32 R0, R26, R10, RZ ;  /* 0x0000000a1a007227 */ /* 0x000fc800078e00ff */
[----:B------:R-:W-:Y:S01]  /*4080*/  IMAD.MOV R0, RZ, RZ, -R0 ;  /* 0x000000ffff007224 */ /* 0x000fe200078e0a00 */
[----:B------:R-:W-:-:S03]  /*4090*/  ISETP.GT.U32.AND P5, PT, R24, R5, PT ;  /* 0x000000051800720c */ /* 0x000fc60003fa4070 */
[----:B------:R-:W-:-:S05]  /*40a0*/  IMAD R0, R24, R0, R10 ;  /* 0x0000000018007224 */ /* 0x000fca00078e020a */
[----:B------:R-:W-:-:S05]  /*40b0*/  ISETP.GT.U32.AND P4, PT, R24, R0, PT ;  /* 0x000000001800720c */ /* 0x000fca0003f84070 */
[----:B------:R-:W-:-:S05]  /*40c0*/  @!P5 IMAD.IADD R5, R5, 0x1, -R24 ;  /* 0x000000010505d824 */ /* 0x000fca00078e0a18 */
[----:B------:R-:W-:-:S03]  /*40d0*/  ISETP.GT.U32.AND P2, PT, R24, R5, PT ;  /* 0x000000051800720c */ /* 0x000fc60003f44070 */
[----:B------:R-:W-:-:S05]  /*40e0*/  @!P4 IMAD.IADD R0, R0, 0x1, -R24 ;  /* 0x000000010000c824 */ /* 0x000fca00078e0a18 */
[----:B------:R-:W-:Y:S01]  /*40f0*/  ISETP.GT.U32.AND P4, PT, R24, R0, PT ;  /* 0x000000001800720c */ /* 0x000fe20003f84070 */
[----:B------:R-:W-:-:S04]  /*4100*/  IMAD.HI.U32 R10, R26, R2, RZ ;  /* 0x000000021a0a7227 */ /* 0x000fc800078e00ff */
[----:B------:R-:W-:Y:S02]  /*4110*/  @!P2 IMAD.IADD R5, R5, 0x1, -R24 ;  /* 0x000000010505a824 */ /* 0x000fe400078e0a18 */
[----:B------:R-:W-:-:S06]  /*4120*/  IMAD.MOV R10, RZ, RZ, -R10 ;  /* 0x000000ffff0a7224 */ /* 0x000fcc00078e0a0a */
[----:B------:R-:W-:Y:S02]  /*4130*/  @!P4 IMAD.IADD R0, R0, 0x1, -R24 ;  /* 0x000000010000c824 */ /* 0x000fe400078e0a18 */
[----:B------:R-:W-:Y:S01]  /*4140*/  IMAD R2, R24, R10, R2 ;  /* 0x0000000a18027224 */ /* 0x000fe200078e0202 */
[----:B--2---:R-:W-:Y:S02]  /*4150*/  IABS R4, R29 ;  /* 0x0000001d00047213 */ /* 0x004fe40000000000 */
[----:B------:R-:W-:Y:S01]  /*4160*/  ISETP.GE.AND P4, PT, R29, RZ, PT ;  /* 0x000000ff1d00720c */ /* 0x000fe20003f86270 */
[----:B------:R-:W-:-:S04]  /*4170*/  IMAD.MOV.U32 R29, RZ, RZ, R5 ;  /* 0x000000ffff1d7224 */ /* 0x000fc800078e0005 */
[----:B------:R-:W-:Y:S01]  /*4180*/  @!P3 IMAD.MOV R29, RZ, RZ, -R29 ;  /* 0x000000ffff1db224 */ /* 0x000fe200078e0a1d */
[----:B-----5:R0:W-:Y:S04]  /*4190*/  STL [R1+0x1764], R11 ;  /* 0x0017640b01007387 */ /* 0x0201e80000100800 */
[----:B------:R-:W2:Y:S04]  /*41a0*/  LDL.LU R10, [R1+0x70] ;  /* 0x00007000010a7983 */ /* 0x000ea80000300800 */
[----:B------:R-:W5:Y:S01]  /*41b0*/  LDL R5, [R1+0x6c] ;  /* 0x00006c0001057983 */ /* 0x000f620000100800 */
[----:B0-----:R-:W-:-:S04]  /*41c0*/  IMAD.MOV.U32 R11, RZ, RZ, R3 ;  /* 0x000000ffff0b7224 */ /* 0x001fc800078e0003 */
[----:B------:R-:W-:-:S05]  /*41d0*/  @!P0 IMAD.MOV R11, RZ, RZ, -R11 ;  /* 0x000000ffff0b8224 */ /* 0x000fca00078e0a0b */
[----:B------:R0:W-:Y:S04]  /*41e0*/  STL [R1+0x178], R11 ;  /* 0x0001780b01007387 */ /* 0x0001e80000100800 */
[----:B0-----:R-:W2:Y:S04]  /*41f0*/  LDL.LU R11, [R1+0x1764] ;  /* 0x00176400010b7983 */ /* 0x001ea80000300800 */
[----:B------:R0:W-:Y:S04]  /*4200*/  STL [R1+0x168], R29 ;  /* 0x0001681d01007387 */ /* 0x0001e80000100800 */
[----:B0-----:R-:W4:Y:S01]  /*4210*/  LDL.LU R29, [R1+0x78] ;  /* 0x00007800011d7983 */ /* 0x001f220000300800 */
[----:B------:R-:W-:Y:S01]  /*4220*/  ISETP.GE.AND P5, PT, R6, RZ, PT ;  /* 0x000000ff0600720c */ /* 0x000fe20003fa6270 */
[----:B------:R-:W-:-:S04]  /*4230*/  IMAD.HI.U32 R6, R26, R7, RZ ;  /* 0x000000071a067227 */ /* 0x000fc800078e00ff */
[----:B------:R-:W-:-:S04]  /*4240*/  IMAD.MOV R6, RZ, RZ, -R6 ;  /* 0x000000ffff067224 */ /* 0x000fc800078e0a06 */
[----:B------:R-:W-:-:S05]  /*4250*/  IMAD R7, R24, R6, R7 ;  /* 0x0000000618077224 */ /* 0x000fca00078e0207 */
[----:B------:R-:W-:Y:S01]  /*4260*/  ISETP.GT.U32.AND P2, PT, R24, R7, PT ;  /* 0x000000071800720c */ /* 0x000fe20003f44070 */
[----:B------:R-:W-:Y:S01]  /*4270*/  IMAD.HI.U32 R9, R26, R4, RZ ;  /* 0x000000041a097227 */ /* 0x000fe200078e00ff */
[----:B---3--:R-:W-:-:S03]  /*4280*/  IABS R6, R22 ;  /* 0x0000001600067213 */ /* 0x008fc60000000000 */
[----:B------:R-:W-:-:S08]  /*4290*/  IMAD.MOV R9, RZ, RZ, -R9 ;  /* 0x000000ffff097224 */ /* 0x000fd000078e0a09 */
[----:B------:R-:W-:-:S05]  /*42a0*/  @!P2 IMAD.IADD R7, R7, 0x1, -R24 ;  /* 0x000000010707a824 */ /* 0x000fca00078e0a18 */
[C---:B------:R-:W-:Y:S01]  /*42b0*/  ISETP.GT.U32.AND P2, PT, R24.reuse, R7, PT ;  /* 0x000000071800720c */ /* 0x040fe20003f44070 */
[----:B------:R-:W-:Y:S02]  /*42c0*/  IMAD R4, R24, R9, R4 ;  /* 0x0000000918047224 */ /* 0x000fe400078e0204 */
[----:B------:R-:W-:-:S04]  /*42d0*/  IMAD.HI.U32 R9, R26, R6, RZ ;  /* 0x000000061a097227 */ /* 0x000fc800078e00ff */
[----:B------:R-:W-:-:S06]  /*42e0*/  IMAD.MOV R9, RZ, RZ, -R9 ;  /* 0x000000ffff097224 */ /* 0x000fcc00078e0a09 */
[----:B------:R-:W-:Y:S02]  /*42f0*/  @!P2 IMAD.IADD R7, R7, 0x1, -R24 ;  /* 0x000000010707a824 */ /* 0x000fe400078e0a18 */
[----:B------:R-:W-:Y:S02]  /*4300*/  IMAD R6, R24, R9, R6 ;  /* 0x0000000918067224 */ /* 0x000fe400078e0206 */
[----:B------:R-:W-:Y:S01]  /*4310*/  @!P6 IMAD.MOV R0, RZ, RZ, -R0 ;  /* 0x000000ffff00e224 */ /* 0x000fe200078e0a00 */
[----:B------:R-:W-:Y:S02]  /*4320*/  ISETP.GE.AND P3, PT, R22, RZ, PT ;  /* 0x000000ff1600720c */ /* 0x000fe40003f66270 */
[----:B-----5:R-:W-:-:S05]  /*4330*/  IABS R5, R5 ;  /* 0x0000000500057213 */ /* 0x020fca0000000000 */
[----:B------:R-:W-:-:S04]  /*4340*/  IMAD.HI.U32 R9, R26, R5, RZ ;  /* 0x000000051a097227 */ /* 0x000fc800078e00ff */
[----:B------:R-:W-:-:S04]  /*4350*/  IMAD.MOV R9, RZ, RZ, -R9 ;  /* 0x000000ffff097224 */ /* 0x000fc800078e0a09 */
[----:B------:R-:W-:Y:S01]  /*4360*/  IMAD R5, R24, R9, R5 ;  /* 0x0000000918057224 */ /* 0x000fe200078e0205 */
[----:B----4-:R0:W-:Y:S04]  /*4370*/  STL [R1+0x1760], R29 ;  /* 0x0017601d01007387 */ /* 0x0101e80000100800 */
[----:B------:R-:W3:Y:S01]  /*4380*/  LDL.LU R22, [R1+0x7c] ;  /* 0x00007c0001167983 */ /* 0x000ee20000300800 */
[----:B0-----:R-:W-:-:S04]  /*4390*/  IMAD.MOV.U32 R29, RZ, RZ, R7 ;  /* 0x000000ffff1d7224 */ /* 0x001fc800078e0007 */
[----:B------:R-:W-:Y:S01]  /*43a0*/  @!P5 IMAD.MOV R29, RZ, RZ, -R29 ;  /* 0x000000ffff1dd224 */ /* 0x000fe200078e0a1d */
[----:B------:R-:W-:Y:S04]  /*43b0*/  STL [R1+0x160], R0 ;  /* 0x0001600001007387 */ /* 0x000fe80000100800 */
[----:B------:R0:W-:Y:S04]  /*43c0*/  STL [R1+0x158], R29 ;  /* 0x0001581d01007387 */ /* 0x0001e80000100800 */
[----:B------:R-:W4:Y:S01]  /*43d0*/  LDL.LU R9, [R1+0x6c] ;  /* 0x00006c0001097983 */ /* 0x000f220000300800 */
[----:B------:R-:W-:-:S02]  /*43e0*/  ISETP.GT.U32.AND P0, PT, R24, R2, PT ;  /* 0x000000021800720c */ /* 0x000fc40003f04070 */
[C---:B------:R-:W-:Y:S02]  /*43f0*/  ISETP.GT.U32.AND P6, PT, R24.reuse, R4, PT ;  /* 0x000000041800720c */ /* 0x040fe40003fc4070 */
[----:B------:R-:W-:-:S09]  /*4400*/  ISETP.GT.U32.AND P2, PT, R24, R6, PT ;  /* 0x000000061800720c */ /* 0x000fd20003f44070 */
[----:B------:R-:W-:-:S05]  /*4410*/  @!P0 IMAD.IADD R2, R2, 0x1, -R24 ;  /* 0x0000000102028824 */ /* 0x000fca00078e0a18 */
[----:B------:R-:W-:Y:S01]  /*4420*/  ISETP.GT.U32.AND P0, PT, R24, R2, PT ;  /* 0x000000021800720c */ /* 0x000fe20003f04070 */
[--C-:B------:R-:W-:Y:S02]  /*4430*/  @!P6 IMAD.IADD R4, R4, 0x1, -R24.reuse ;  /* 0x000000010404e824 */ /* 0x100fe400078e0a18 */
[----:B------:R-:W-:-:S03]  /*4440*/  @!P2 IMAD.IADD R6, R6, 0x1, -R24 ;  /* 0x000000010606a824 */ /* 0x000fc600078e0a18 */
[----:B------:R-:W-:-:S07]  /*4450*/  ISETP.GT.U32.AND P6, PT, R24, R4, PT ;  /* 0x000000041800720c */ /* 0x000fce0003fc4070 */
[----:B------:R-:W-:Y:S01]  /*4460*/  @!P0 IMAD.IADD R2, R2, 0x1, -R24 ;  /* 0x0000000102028824 */ /* 0x000fe200078e0a18 */
[----:B------:R-:W-:-:S03]  /*4470*/  ISETP.GT.U32.AND P2, PT, R24, R6, PT ;  /* 0x000000061800720c */ /* 0x000fc60003f44070 */
[----:B0-----:R-:W-:Y:S02]  /*4480*/  IMAD.MOV.U32 R29, RZ, RZ, R2 ;  /* 0x000000ffff1d7224 */ /* 0x001fe400078e0002 */
[----:B------:R-:W5:Y:S02]  /*4490*/  LDL.LU R2, [R1+0x68] ;  /* 0x0000680001027983 */ /* 0x000f640000300800 */
[----:B------:R-:W-:-:S05]  /*44a0*/  @!P1 IMAD.MOV R29, RZ, RZ, -R29 ;  /* 0x000000ffff1d9224 */ /* 0x000fca00078e0a1d */
[----:B------:R0:W-:Y:S01]  /*44b0*/  STL [R1+0x14c], R29 ;  /* 0x00014c1d01007387 */ /* 0x0001e20000100800 */
[--C-:B------:R-:W-:Y:S02]  /*44c0*/  @!P6 IMAD.IADD R4, R4, 0x1, -R24.reuse ;  /* 0x000000010404e824 */ /* 0x100fe400078e0a18 */
[----:B------:R-:W-:Y:S01]  /*44d0*/  @!P2 IMAD.IADD R6, R6, 0x1, -R24 ;  /* 0x000000010606a824 */ /* 0x000fe200078e0a18 */
[----:B0-----:R-:W3:Y:S01]  /*44e0*/  LDL.LU R29, [R1+0x1760] ;  /* 0x00176000011d7983 */ /* 0x001ee20000300800 */
[----:B----4-:R-:W-:Y:S01]  /*44f0*/  ISETP.GE.AND P2, PT, R9, RZ, PT ;  /* 0x000000ff0900720c */ /* 0x010fe20003f46270 */
[----:B------:R-:W-:-:S04]  /*4500*/  IMAD.MOV.U32 R9, RZ, RZ, R4 ;  /* 0x000000ffff097224 */ /* 0x000fc800078e0004 */
[----:B------:R-:W-:-:S05]  /*4510*/  @!P4 IMAD.MOV R9, RZ, RZ, -R9 ;  /* 0x000000ffff09c224 */ /* 0x000fca00078e0a09 */
[----:B------:R0:W-:Y:S04]  /*4520*/  STL [R1+0x138], R9 ;  /* 0x0001380901007387 */ /* 0x0001e80000100800 */
[----:B0-----:R-:W4:Y:S01]  /*4530*/  LDL.LU R9, [R1+0xa8] ;  /* 0x0000a80001097983 */ /* 0x001f220000300800 */
[----:B------:R-:W-:-:S05]  /*4540*/  IABS R8, R8 ;  /* 0x0000000800087213 */ /* 0x000fca0000000000 */
[----:B------:R-:W-:-:S04]  /*4550*/  IMAD.HI.U32 R3, R26, R8, RZ ;  /* 0x000000081a037227 */ /* 0x000fc800078e00ff */
[----:B------:R-:W-:-:S04]  /*4560*/  IMAD.MOV R3, RZ, RZ, -R3 ;  /* 0x000000ffff037224 */ /* 0x000fc800078e0a03 */
[----:B------:R-:W-:Y:S01]  /*4570*/  IMAD R8, R24, R3, R8 ;  /* 0x0000000318087224 */ /* 0x000fe200078e0208 */
[----:B--2---:R-:W-:-:S04]  /*4580*/  IABS R3, R10 ;  /* 0x0000000a00037213 */ /* 0x004fc80000000000 */
[----:B------:R-:W-:Y:S01]  /*4590*/  ISETP.GT.U32.AND P5, PT, R24, R8, PT ;  /* 0x000000081800720c */ /* 0x000fe20003fa4070 */
[----:B------:R-:W-:-:S04]  /*45a0*/  IMAD.HI.U32 R7, R26, R3, RZ ;  /* 0x000000031a077227 */ /* 0x000fc800078e00ff */
[----:B------:R-:W-:Y:S01]  /*45b0*/  IMAD.MOV R7, RZ, RZ, -R7 ;  /* 0x000000ffff077224 */ /* 0x000fe200078e0a07 */
[----:B------:R-:W-:-:S03]  /*45c0*/  ISETP.GT.U32.AND P0, PT, R24, R5, PT ;  /* 0x000000051800720c */ /* 0x000fc60003f04070 */
[----:B------:R-:W-:Y:S01]  /*45d0*/  IMAD R3, R24, R7, R3 ;  /* 0x0000000718037224 */ /* 0x000fe200078e0203 */
[----:B------:R-:W-:-:S03]  /*45e0*/  IABS R0, R11 ;  /* 0x0000000b00007213 */ /* 0x000fc60000000000 */
[----:B------:R-:W-:Y:S01]  /*45f0*/  @!P5 IMAD.IADD R8, R8, 0x1, -R24 ;  /* 0x000000010808d824 */ /* 0x000fe200078e0a18 */
[----:B------:R-:W-:Y:S01]  /*4600*/  ISETP.GT.U32.AND P6, PT, R24, R3, PT ;  /* 0x000000031800720c */ /* 0x000fe20003fc4070 */
[----:B------:R-:W-:-:S03]  /*4610*/  IMAD.HI.U32 R7, R26, R0, RZ ;  /* 0x000000001a077227 */ /* 0x000fc600078e00ff */
[----:B------:R-:W-:Y:S01]  /*4620*/  ISETP.GT.U32.AND P5, PT, R24, R8, PT ;  /* 0x000000081800720c */ /* 0x000fe20003fa4070 */
[----:B------:R-:W-:Y:S01]  /*4630*/  IMAD.MOV R7, RZ, RZ, -R7 ;  /* 0x000000ffff077224 */ /* 0x000fe200078e0a07 */
[----:B-----5:R-:W-:Y:S01]  /*4640*/  ISETP.GE.AND P1, PT, R2, RZ, PT ;  /* 0x000000ff0200720c */ /* 0x020fe20003f26270 */
[----:B------:R-:W-:Y:S01]  /*4650*/  @!P0 IMAD.IADD R5, R5, 0x1, -R24 ;  /* 0x0000000105058824 */ /* 0x000fe200078e0a18 */
[----:B---3--:R-:W-:Y:S01]  /*4660*/  IABS R2, R29 ;  /* 0x0000001d00027213 */ /* 0x008fe20000000000 */
[----:B------:R-:W-:-:S03]  /*4670*/  IMAD R0, R24, R7, R0 ;  /* 0x0000000718007224 */ /* 0x000fc600078e0200 */
[----:B------:R-:W-:Y:S01]  /*4680*/  ISETP.GT.U32.AND P4, PT, R24, R5, PT ;  /* 0x000000051800720c */ /* 0x000fe20003f84070 */
[----:B------:R-:W-:Y:S02]  /*4690*/  @!P6 IMAD.IADD R3, R3, 0x1, -R24 ;  /* 0x000000010303e824 */ /* 0x000fe400078e0a18 */
[----:B------:R-:W-:Y:S01]  /*46a0*/  IMAD.HI.U32 R7, R26, R2, RZ ;  /* 0x000000021a077227 */ /* 0x000fe200078e00ff */
[----:B------:R-:W-:-:S03]  /*46b0*/  ISETP.GE.AND P0, PT, R10, RZ, PT ;  /* 0x000000ff0a00720c */ /* 0x000fc60003f06270 */
[----:B------:R-:W-:Y:S01]  /*46c0*/  @!P5 IMAD.IADD R8, R8, 0x1, -R24 ;  /* 0x000000010808d824 */ /* 0x000fe200078e0a18 */
[----:B------:R-:W-:Y:S01]  /*46d0*/  IABS R4, R22 ;  /* 0x0000001600047213 */ /* 0x000fe20000000000 */
[----:B------:R-:W-:Y:S01]  /*46e0*/  IMAD.MOV R7, RZ, RZ, -R7 ;  /* 0x000000ffff077224 */ /* 0x000fe200078e0a07 */
[C---:B------:R-:W-:Y:S01]  /*46f0*/  ISETP.GT.U32.AND P6, PT, R24.reuse, R3, PT ;  /* 0x000000031800720c */ /* 0x040fe20003fc4070 */
[----:B------:R-:W-:Y:S02]  /*4700*/  IMAD.MOV.U32 R10, RZ, RZ, R8 ;  /* 0x000000ffff0a7224 */ /* 0x000fe400078e0008 */
[----:B------:R-:W-:Y:S02]  /*4710*/  @!P3 IMAD.MOV R6, RZ, RZ, -R6 ;  /* 0x000000ffff06b224 */ /* 0x000fe400078e0a06 */
[----:B------:R-:W-:Y:S02]  /*4720*/  IMAD R2, R24, R7, R2 ;  /* 0x0000000718027224 */ /* 0x000fe400078e0202 */
[----:B------:R-:W-:-:S02]  /*4730*/  @!P1 IMAD.MOV R10, RZ, RZ, -R10 ;  /* 0x000000ffff0a9224 */ /* 0x000fc400078e0a0a */
[----:B------:R-:W-:Y:S01]  /*4740*/  IMAD.HI.U32 R7, R26, R4, RZ ;  /* 0x000000041a077227 */ /* 0x000fe200078e00ff */
[----:B------:R-:W-:Y:S03]  /*4750*/  STL [R1+0x12c], R6 ;  /* 0x00012c0601007387 */ /* 0x000fe60000100800 */
[----:B------:R-:W-:Y:S01]  /*4760*/  IMAD.MOV R7, RZ, RZ, -R7 ;  /* 0x000000ffff077224 */ /* 0x000fe200078e0a07 */
[----:B------:R0:W-:Y:S01]  /*4770*/  STL [R1+0x128], R10 ;  /* 0x0001280a01007387 */ /* 0x0001e20000100800 */
[----:B------:R-:W-:Y:S01]  /*4780*/  @!P4 IMAD.IADD R5, R5, 0x1, -R24 ;  /* 0x000000010505c824 */ /* 0x000fe200078e0a18 */
[----:B------:R-:W-:Y:S01]  /*4790*/  ISETP.GE.AND P4, PT, R22, RZ, PT ;  /* 0x000000ff1600720c */ /* 0x000fe20003f86270 */
[----:B------:R-:W-:Y:S01]  /*47a0*/  IMAD R7, R24, R7, R4 ;  /* 0x0000000718077224 */ /* 0x000fe200078e0204 */
[----:B------:R-:W-:Y:S01]  /*47b0*/  ISETP.GE.AND P3, PT, R11, RZ, PT ;  /* 0x000000ff0b00720c */ /* 0x000fe20003f66270 */
[----:B------:R-:W-:Y:S01]  /*47c0*/  @!P6 IMAD.IADD R3, R3, 0x1, -R24 ;  /* 0x000000010303e824 */ /* 0x000fe200078e0a18 */
[----:B------:R-:W-:Y:S01]  /*47d0*/  ISETP.GE.AND P1, PT, R29, RZ, PT ;  /* 0x000000ff1d00720c */ /* 0x000fe20003f26270 */
[----:B0-----:R-:W2:Y:S01]  /*47e0*/  LDL.LU R10, [R1+0xac] ;  /* 0x0000ac00010a7983 */ /* 0x001ea20000300800 */
[----:B------:R-:W-:-:S03]  /*47f0*/  IMAD.MOV.U32 R29, RZ, RZ, R21 ;  /* 0x000000ffff1d7224 */ /* 0x000fc600078e0015 */
[----:B------:R-:W3:Y:S01]  /*4800*/  LDL R22, [R1+0x84] ;  /* 0x0000840001167983 */ /* 0x000ee20000100800 */
[----:B------:R-:W-:-:S03]  /*4810*/  @!P2 IMAD.MOV R5, RZ, RZ, -R5 ;  /* 0x000000ffff05a224 */ /* 0x000fc600078e0a05 */
[----:B------:R-:W5:Y:S01]  /*4820*/  LDL R11, [R1+0x80] ;  /* 0x00008000010b7983 */ /* 0x000f620000100800 */
[----:B------:R-:W-:-:S03]  /*4830*/  IMAD.MOV.U32 R8, RZ, RZ, R3 ;  /* 0x000000ffff087224 */ /* 0x000fc600078e0003 */
[----:B------:R-:W5:Y:S01]  /*4840*/  LDL R21, [R1+0x88] ;  /* 0x0000880001157983 */ /* 0x000f620000100800 */
[----:B------:R-:W-:-:S03]  /*4850*/  @!P0 IMAD.MOV R8, RZ, RZ, -R8 ;  /* 0x000000ffff088224 */ /* 0x000fc600078e0a08 */
[----:B------:R-:W-:Y:S04]  /*4860*/  STL [R1+0x124], R5 ;  /* 0x0001240501007387 */ /* 0x000fe80000100800 */
[----:B------:R-:W-:Y:S01]  /*4870*/  STL [R1+0x120], R8 ;  /* 0x0001200801007387 */ /* 0x000fe20000100800 */
[----:B----4-:R-:W-:Y:S02]  /*4880*/  IABS R6, R9 ;  /* 0x0000000900067213 */ /* 0x010fe40000000000 */
[----:B------:R-:W-:-:S03]  /*4890*/  ISETP.GE.AND P2, PT, R9, RZ, PT ;  /* 0x000000ff0900720c */ /* 0x000fc60003f46270 */
[----:B------:R-:W-:-:S04]  /*48a0*/  IMAD.MOV.U32 R4, RZ, RZ, R6 ;  /* 0x000000ffff047224 */ /* 0x000fc800078e0006 */
[----:B------:R-:W-:-:S04]  /*48b0*/  IMAD.HI.U32 R9, R26, R4, RZ ;  /* 0x000000041a097227 */ /* 0x000fc800078e00ff */
[----:B------:R-:W-:-:S04]  /*48c0*/  IMAD.MOV R9, RZ, RZ, -R9 ;  /* 0x000000ffff097224 */ /* 0x000fc800078e0a09 */
[C---:B------:R-:W-:Y:S02]  /*48d0*/  IMAD R4, R24.reuse, R9, R4 ;  /* 0x0000000918047224 */ /* 0x040fe400078e0204 */
[----:B------:R-:W4:Y:S04]  /*48e0*/  LDL R9, [R1+0x8c] ;  /* 0x00008c0001097983 */ /* 0x000f280000100800 */
[----:B------:R0:W-:Y:S04]  /*48f0*/  STL [R1+0x175c], R29 ;  /* 0x00175c1d01007387 */ /* 0x0001e80000100800 */
[----:B0-----:R-:W4:Y:S01]  /*4900*/  LDL.LU R29, [R1+0x9c] ;  /* 0x00009c00011d7983 */ /* 0x001f220000300800 */
[----:B------:R-:W-:-:S02]  /*4910*/  ISETP.GT.U32.AND P5, PT, R24, R0, PT ;  /* 0x000000001800720c */ /* 0x000fc40003fa4070 */
[----:B------:R-:W-:-:S11]  /*4920*/  ISETP.GT.U32.AND P6, PT, R24, R2, PT ;  /* 0x000000021800720c */ /* 0x000fd60003fc4070 */
[--C-:B------:R-:W-:Y:S02]  /*4930*/  @!P5 IMAD.IADD R0, R0, 0x1, -R24.reuse ;  /* 0x000000010000d824 */ /* 0x100fe400078e0a18 */
[----:B------:R-:W-:-:S03]  /*4940*/  @!P6 IMAD.IADD R2, R2, 0x1, -R24 ;  /* 0x000000010202e824 */ /* 0x000fc600078e0a18 */
[C---:B------:R-:W-:Y:S02]  /*4950*/  ISETP.GT.U32.AND P5, PT, R24.reuse, R0, PT ;  /* 0x000000001800720c */ /* 0x040fe40003fa4070 */
[----:B------:R-:W-:-:S11]  /*4960*/  ISETP.GT.U32.AND P6, PT, R24, R2, PT ;  /* 0x000000021800720c */ /* 0x000fd60003fc4070 */
[--C-:B------:R-:W-:Y:S02]  /*4970*/  @!P5 IMAD.IADD R0, R0, 0x1, -R24.reuse ;  /* 0x000000010000d824 */ /* 0x100fe400078e0a18 */
[----:B------:R-:W-:Y:S01]  /*4980*/  @!P6 IMAD.IADD R2, R2, 0x1, -R24 ;  /* 0x000000010202e824 */ /* 0x000fe200078e0a18 */
[----:B--2---:R-:W-:Y:S02]  /*4990*/  IABS R8, R10 ;  /* 0x0000000a00087213 */ /* 0x004fe40000000000 */
[----:B---3--:R-:W-:Y:S02]  /*49a0*/  IABS R5, R22 ;  /* 0x0000001600057213 */ /* 0x008fe40000000000 */
[----:B-----5:R-:W-:-:S03]  /*49b0*/  IABS R6, R11 ;  /* 0x0000000b00067213 */ /* 0x020fc60000000000 */
[----:B------:R-:W-:Y:S01]  /*49c0*/  IMAD.HI.U32 R11, R26, R5, RZ ;  /* 0x000000051a0b7227 */ /* 0x000fe200078e00ff */
[----:B------:R-:W-:-:S03]  /*49d0*/  IABS R3, R21 ;  /* 0x0000001500037213 */ /* 0x000fc60000000000 */
[----:B------:R-:W-:Y:S02]  /*49e0*/  IMAD.MOV.U32 R21, RZ, RZ, R16 ;  /* 0x000000ffff157224 */ /* 0x000fe400078e0010 */
[----:B------:R-:W-:Y:S02]  /*49f0*/  IMAD.MOV.U32 R16, RZ, RZ, R12 ;  /* 0x000000ffff107224 */ /* 0x000fe400078e000c */
[----:B------:R-:W-:-:S04]  /*4a00*/  IMAD.HI.U32 R12, R26, R6, RZ ;  /* 0x000000061a0c7227 */ /* 0x000fc800078e00ff */
[----:B------:R-:W-:Y:S02]  /*4a10*/  IMAD.MOV.U32 R22, RZ, RZ, R14 ;  /* 0x000000ffff167224 */ /* 0x000fe400078e000e */
[----:B------:R-:W-:-:S04]  /*4a20*/  IMAD.HI.U32 R14, R26, R8, RZ ;  /* 0x000000081a0e7227 */ /* 0x000fc800078e00ff */
[----:B------:R-:W-:Y:S02]  /*4a30*/  IMAD.MOV R11, RZ, RZ, -R11 ;  /* 0x000000ffff0b7224 */ /* 0x000fe400078e0a0b */
[----:B------:R-:W-:Y:S02]  /*4a40*/  IMAD.MOV R12, RZ, RZ, -R12 ;  /* 0x000000ffff0c7224 */ /* 0x000fe400078e0a0c */
[----:B------:R-:W-:Y:S02]  /*4a50*/  IMAD.MOV R14, RZ, RZ, -R14 ;  /* 0x000000ffff0e7224 */ /* 0x000fe400078e0a0e */
[C---:B------:R-:W-:Y:S02]  /*4a60*/  IMAD R5, R24.reuse, R11, R5 ;  /* 0x0000000b18057224 */ /* 0x040fe400078e0205 */
[----:B------:R-:W-:Y:S02]  /*4a70*/  IMAD.MOV.U32 R11, RZ, RZ, R0 ;  /* 0x000000ffff0b7224 */ /* 0x000fe400078e0000 */
[----:B------:R-:W-:-:S02]  /*4a80*/  IMAD R6, R24, R12, R6 ;  /* 0x0000000c18067224 */ /* 0x000fc400078e0206 */
[----:B------:R-:W-:Y:S01]  /*4a90*/  IMAD R8, R24, R14, R8 ;  /* 0x0000000e18087224 */ /* 0x000fe200078e0208 */
[----:B------:R-:W2:Y:S01]  /*4aa0*/  LDL.LU R12, [R1+0x90] ;  /* 0x00009000010c7983 */ /* 0x000ea20000300800 */
[----:B------:R-:W-:-:S03]  /*4ab0*/  @!P3 IMAD.MOV R11, RZ, RZ, -R11 ;  /* 0x000000ffff0bb224 */ /* 0x000fc600078e0a0b */
[----:B------:R-:W3:Y:S01]  /*4ac0*/  LDL.LU R0, [R1+0x84] ;  /* 0x0000840001007983 */ /* 0x000ee20000300800 */
[----:B----4-:R-:W-:Y:S02]  /*4ad0*/  IMAD.MOV.U32 R14, RZ, RZ, R29 ;  /* 0x000000ffff0e7224 */ /* 0x010fe400078e001d */
[----:B------:R-:W-:Y:S02]  /*4ae0*/  IMAD.MOV.U32 R29, RZ, RZ, R2 ;  /* 0x000000ffff1d7224 */ /* 0x000fe400078e0002 */
[----:B------:R-:W4:Y:S04]  /*4af0*/  LDL.LU R2, [R1+0x80] ;  /* 0x0000800001027983 */ /* 0x000f280000300800 */
[----:B------:R0:W-:Y:S04]  /*4b00*/  STL [R1+0x11c], R11 ;  /* 0x00011c0b01007387 */ /* 0x0001e80000100800 */
[----:B0-----:R-:W5:Y:S01]  /*4b10*/  LDL R11, [R1+0x94] ;  /* 0x00009400010b7983 */ /* 0x001f620000100800 */
[----:B------:R-:W-:-:S02]  /*4b20*/  ISETP.GT.U32.AND P5, PT, R24, R7, PT ;  /* 0x000000071800720c */ /* 0x000fc40003fa4070 */
[----:B------:R-:W-:-:S11]  /*4b30*/  ISETP.GT.U32.AND P6, PT, R24, R4, PT ;  /* 0x000000041800720c */ /* 0x000fd60003fc4070 */
[----:B------:R-:W-:-:S05]  /*4b40*/  @!P5 IMAD.IADD R7, R7, 0x1, -R24 ;  /* 0x000000010707d824 */ /* 0x000fca00078e0a18 */
[----:B------:R-:W-:Y:S01]  /*4b50*/  ISETP.GT.U32.AND P5, PT, R24, R7, PT ;  /* 0x000000071800720c */ /* 0x000fe20003fa4070 */
[----:B------:R-:W-:Y:S01]  /*4b60*/  @!P6 IMAD.IADD R4, R4, 0x1, -R24 ;  /* 0x000000010404e824 */ /* 0x000fe200078e0a18 */
[----:B------:R-:W-:Y:S01]  /*4b70*/  ISETP.GE.AND P0, PT, R10, RZ, PT ;  /* 0x000000ff0a00720c */ /* 0x000fe20003f06270 */
[----:B------:R-:W-:-:S03]  /*4b80*/  IMAD.HI.U32 R10, R26, R3, RZ ;  /* 0x000000031a0a7227 */ /* 0x000fc600078e00ff */
[----:B------:R-:W-:Y:S01]  /*4b90*/  ISETP.GT.U32.AND P6, PT, R24, R4, PT ;  /* 0x000000041800720c */ /* 0x000fe20003fc4070 */
[----:B------:R-:W-:Y:S01]  /*4ba0*/  IMAD.MOV R10, RZ, RZ, -R10 ;  /* 0x000000ffff0a7224 */ /* 0x000fe200078e0a0a */
[----:B------:R-:W-:-:S05]  /*4bb0*/  IABS R9, R9 ;  /* 0x0000000900097213 */ /* 0x000fca0000000000 */
[----:B------:R-:W-:Y:S01]  /*4bc0*/  @!P5 IMAD.IADD R7, R7, 0x1, -R24 ;  /* 0x000000010707d824 */ /* 0x000fe200078e0a18 */
[C---:B------:R-:W-:Y:S01]  /*4bd0*/  ISETP.GT.U32.AND P5, PT, R24.reuse, R8, PT ;  /* 0x000000081800720c */ /* 0x040fe20003fa4070 */
[----:B------:R-:W-:Y:S02]  /*4be0*/  IMAD R3, R24, R10, R3 ;  /* 0x0000000a18037224 */ /* 0x000fe400078e0203 */
[----:B------:R-:W-:-:S04]  /*4bf0*/  IMAD.HI.U32 R10, R26, R9, RZ ;  /* 0x000000091a0a7227 */ /* 0x000fc800078e00ff */
[----:B------:R-:W-:Y:S02]  /*4c00*/  @!P1 IMAD.MOV R29, RZ, RZ, -R29 ;  /* 0x000000ffff1d9224 */ /* 0x000fe400078e0a1d */
[----:B------:R-:W-:Y:S02]  /*4c10*/  @!P4 IMAD.MOV R7, RZ, RZ, -R7 ;  /* 0x000000ffff07c224 */ /* 0x000fe400078e0a07 */
[----:B------:R-:W-:Y:S02]  /*4c20*/  IMAD.MOV R10, RZ, RZ, -R10 ;  /* 0x000000ffff0a7224 */ /* 0x000fe400078e0a0a */
[--C-:B------:R-:W-:Y:S01]  /*4c30*/  @!P6 IMAD.IADD R4, R4, 0x1, -R24.reuse ;  /* 0x000000010404e824 */ /* 0x100fe200078e0a18 */
[----:B------:R0:W-:Y:S01]  /*4c40*/  STL [R1+0x118], R29 ;  /* 0x0001181d01007387 */ /* 0x0001e20000100800 */
[----:B------:R-:W-:-:S03]  /*4c50*/  @!P5 IMAD.IADD R8, R8, 0x1, -R24 ;  /* 0x000000010808d824 */ /* 0x000fc600078e0a18 */
[----:B0-----:R-:W2:Y:S04]  /*4c60*/  LDL.LU R29, [R1+0x175c] ;  /* 0x00175c00011d7983 */ /* 0x001ea80000300800 */
[----:B------:R-:W-:Y:S01]  /*4c70*/  STL [R1+0x114], R7 ;  /* 0x0001140701007387 */ /* 0x000fe20000100800 */
[----:B---3--:R-:W-:Y:S01]  /*4c80*/  ISETP.GE.AND P5, PT, R0, RZ, PT ;  /* 0x000000ff0000720c */ /* 0x008fe20003fa6270 */
[----:B------:R-:W-:Y:S02]  /*4c90*/  IMAD R0, R24, R10, R9 ;  /* 0x0000000a18007224 */ /* 0x000fe400078e0209 */
[----:B------:R-:W-:-:S04]  /*4ca0*/  IMAD.MOV.U32 R10, RZ, RZ, R4 ;  /* 0x000000ffff0a7224 */ /* 0x000fc800078e0004 */
[----:B------:R-:W-:Y:S01]  /*4cb0*/  @!P2 IMAD.MOV R10, RZ, RZ, -R10 ;  /* 0x000000ffff0aa224 */ /* 0x000fe200078e0a0a */
[----:B----4-:R-:W-:Y:S02]  /*4cc0*/  ISETP.GE.AND P4, PT, R2, RZ, PT ;  /* 0x000000ff0200720c */ /* 0x010fe40003f86270 */
[----:B------:R-:W3:Y:S01]  /*4cd0*/  LDL R2, [R1+0x98] ;  /* 0x0000980001027983 */ /* 0x000ee20000100800 */
[----:B-----5:R-:W-:-:S03]  /*4ce0*/  IABS R9, R11 ;  /* 0x0000000b00097213 */ /* 0x020fc60000000000 */
[----:B------:R-:W4:Y:S04]  /*4cf0*/  LDL.LU R11, [R1+0x88] ;  /* 0x00008800010b7983 */ /* 0x000f280000300800 */
[----:B------:R0:W-:Y:S04]  /*4d00*/  STL [R1+0x104], R10 ;  /* 0x0001040a01007387 */ /* 0x0001e80000100800 */
[----:B0-----:R-:W5:Y:S01]  /*4d10*/  LDL.LU R10, [R1+0x8c] ;  /* 0x00008c00010a7983 */ /* 0x001f620000300800 */
[C---:B------:R-:W-:Y:S02]  /*4d20*/  ISETP.GT.U32.AND P3, PT, R24.reuse, R6, PT ;  /* 0x000000061800720c */ /* 0x040fe40003f64070 */
[----:B------:R-:W-:-:S02]  /*4d30*/  ISETP.GT.U32.AND P1, PT, R24, R5, PT ;  /* 0x000000051800720c */ /* 0x000fc40003f24070 */
[----:B------:R-:W-:-:S09]  /*4d40*/  ISETP.GT.U32.AND P6, PT, R24, R3, PT ;  /* 0x000000031800720c */ /* 0x000fd20003fc4070 */
[--C-:B------:R-:W-:Y:S02]  /*4d50*/  @!P3 IMAD.IADD R6, R6, 0x1, -R24.reuse ;  /* 0x000000010606b824 */ /* 0x100fe400078e0a18 */
[--C-:B------:R-:W-:Y:S02]  /*4d60*/  @!P1 IMAD.IADD R5, R5, 0x1, -R24.reuse ;  /* 0x0000000105059824 */ /* 0x100fe400078e0a18 */
[----:B------:R-:W-:Y:S01]  /*4d70*/  @!P6 IMAD.IADD R3, R3, 0x1, -R24 ;  /* 0x000000010303e824 */ /* 0x000fe200078e0a18 */
[C---:B------:R-:W-:Y:S02]  /*4d80*/  ISETP.GT.U32.AND P1, PT, R24.reuse, R6, PT ;  /* 0x000000061800720c */ /* 0x040fe40003f24070 */
[C---:B------:R-:W-:Y:S02]  /*4d90*/  ISETP.GT.U32.AND P3, PT, R24.reuse, R8, PT ;  /* 0x000000081800720c */ /* 0x040fe40003f64070 */
[----:B------:R-:W-:-:S09]  /*4da0*/  ISETP.GT.U32.AND P2, PT, R24, R3, PT ;  /* 0x000000031800720c */ /* 0x000fd20003f44070 */
[--C-:B------:R-:W-:Y:S02]  /*4db0*/  @!P1 IMAD.IADD R6, R6, 0x1, -R24.reuse ;  /* 0x0000000106069824 */ /* 0x100fe400078e0a18 */
[--C-:B------:R-:W-:Y:S02]  /*4dc0*/  @!P3 IMAD.IADD R8, R8, 0x1, -R24.reuse ;  /* 0x000000010808b824 */ /* 0x100fe400078e0a18 */
[----:B------:R-:W-:Y:S01]  /*4dd0*/  @!P2 IMAD.IADD R3, R3, 0x1, -R24 ;  /* 0x000000010303a824 */ /* 0x000fe200078e0a18 */
[----:B------:R0:W-:Y:S02]  /*4de0*/  STL [R1+0x1758], R16 ;  /* 0x0017581001007387 */ /* 0x0001e40000100800 */
[----:B0-----:R-:W-:Y:S02]  /*4df0*/  IMAD.MOV.U32 R16, RZ, RZ, R14 ;  /* 0x000000ffff107224 */ /* 0x001fe400078e000e */
[----:B------:R-:W-:Y:S01]  /*4e00*/  IMAD.MOV.U32 R14, RZ, RZ, R8 ;  /* 0x000000ffff0e7224 */ /* 0x000fe200078e0008 */
[----:B---3--:R-:W-:-:S02]  /*4e10*/  IABS R2, R2 ;  /* 0x0000000200027213 */ /* 0x008fc40000000000 */
[----:B----4-:R-:W-:-:S03]  /*4e20*/  ISETP.GE.AND P1, PT, R11, RZ, PT ;  /* 0x000000ff0b00720c */ /* 0x010fc60003f26270 */
[----:B------:R-:W-:-:S04]  /*4e30*/  IMAD.HI.U32 R11, R26, R2, RZ ;  /* 0x000000021a0b7227 */ /* 0x000fc800078e00ff */
[----:B------:R-:W-:-:S04]  /*4e40*/  IMAD.MOV R11, RZ, RZ, -R11 ;  /* 0x000000ffff0b7224 */ /* 0x000fc800078e0a0b */
[----:B------:R-:W-:Y:S02]  /*4e50*/  IMAD R2, R24, R11, R2 ;  /* 0x0000000b18027224 */ /* 0x000fe400078e0202 */
[----:B------:R-:W3:Y:S01]  /*4e60*/  LDL.LU R11, [R1+0xa4] ;  /* 0x0000a400010b7983 */ /* 0x000ee20000300800 */
[----:B-----5:R-:W-:Y:S02]  /*4e70*/  ISETP.GE.AND P2, PT, R10, RZ, PT ;  /* 0x000000ff0a00720c */ /* 0x020fe40003f46270 */
[----:B--2---:R-:W-:-:S05]  /*4e80*/  IABS R10, R29 ;  /* 0x0000001d000a7213 */ /* 0x004fca0000000000 */
[----:B------:R-:W-:Y:S02]  /*4e90*/  IMAD.MOV.U32 R8, RZ, RZ, R10 ;  /* 0x000000ffff087224 */ /* 0x000fe400078e000a */
[----:B------:R-:W2:Y:S01]  /*4ea0*/  LDL.LU R10, [R1+0x98] ;  /* 0x00009800010a7983 */ /* 0x000ea20000300800 */
[----:B------:R-:W-:Y:S02]  /*4eb0*/  IABS R7, R12 ;  /* 0x0000000c00077213 */ /* 0x000fe40000000000 */
[----:B------:R-:W-:-:S03]  /*4ec0*/  ISETP.GT.U32.AND P3, PT, R24, R0, PT ;  /* 0x000000001800720c */ /* 0x000fc60003f64070 */
[----:B------:R-:W-:-:S04]  /*4ed0*/  IMAD.HI.U32 R4, R26, R7, RZ ;  /* 0x000000071a047227 */ /* 0x000fc800078e00ff */
[----:B------:R-:W-:-:S04]  /*4ee0*/  IMAD.MOV R4, RZ, RZ, -R4 ;  /* 0x000000ffff047224 */ /* 0x000fc800078e0a04 */
[----:B------:R-:W-:Y:S02]  /*4ef0*/  IMAD R4, R24, R4, R7 ;  /* 0x0000000418047224 */ /* 0x000fe400078e0207 */
[----:B------:R-:W-:Y:S01]  /*4f00*/  IMAD.HI.U32 R7, R26, R9, RZ ;  /* 0x000000091a077227 */ /* 0x000fe200078e00ff */
[----:B------:R-:W-:-:S03]  /*4f10*/  ISETP.GT.U32.AND P6, PT, R24, R5, PT ;  /* 0x000000051800720c */ /* 0x000fc60003fc4070 */
[----:B------:R-:W-:Y:S01]  /*4f20*/  @!P3 IMAD.IADD R0, R0, 0x1, -R24 ;  /* 0x000000010000b824 */ /* 0x000fe200078e0a18 */
[----:B------:R-:W-:Y:S01]  /*4f30*/  ISETP.GE.AND P3, PT, R12, RZ, PT ;  /* 0x000000ff0c00720c */ /* 0x000fe20003f66270 */
[----:B------:R-:W-:Y:S01]  /*4f40*/  IMAD.MOV R7, RZ, RZ, -R7 ;  /* 0x000000ffff077224 */ /* 0x000fe200078e0a07 */
[----:B------:R-:W-:-:S03]  /*4f50*/  IABS R12, R16 ;  /* 0x00000010000c7213 */ /* 0x000fc60000000000 */
[C---:B------:R-:W-:Y:S02]  /*4f60*/  IMAD R7, R24.reuse, R7, R9 ;  /* 0x0000000718077224 */ /* 0x040fe400078e0209 */
[----:B------:R-:W-:Y:S02]  /*4f70*/  IMAD.MOV.U32 R9, RZ, RZ, R12 ;  /* 0x000000ffff097224 */ /* 0x000fe400078e000c */
[----:B------:R-:W-:Y:S02]  /*4f80*/  IMAD.MOV.U32 R12, RZ, RZ, R6 ;  /* 0x000000ffff0c7224 */ /* 0x000fe400078e0006 */
[----:B------:R-:W-:Y:S02]  /*4f90*/  @!P0 IMAD.MOV R14, RZ, RZ, -R14 ;  /* 0x000000ffff0e8224 */ /* 0x000fe400078e0a0e */
[----:B------:R-:W-:Y:S02]  /*4fa0*/  @!P4 IMAD.MOV R12, RZ, RZ, -R12 ;  /* 0x000000ffff0cc224 */ /* 0x000fe400078e0a0c */
[----:B------:R-:W-:Y:S01]  /*4fb0*/  @!P6 IMAD.IADD R5, R5, 0x1, -R24 ;  /* 0x000000010505e824 */ /* 0x000fe200078e0a18 */
[----:B------:R0:W-:Y:S01]  /*4fc0*/  STL [R1+0xe4], R14 ;  /* 0x0000e40e01007387 */ /* 0x0001e20000100800 */
[----:B------:R-:W-:-:S03]  /*4fd0*/  ISETP.GT.U32.AND P6, PT, R24, R4, PT ;  /* 0x000000041800720c */ /* 0x000fc60003fc4070 */
[----:B0-----:R-:W4:Y:S04]  /*4fe0*/  LDL.LU R14, [R1+0xb0] ;  /* 0x0000b000010e7983 */ /* 0x001f280000300800 */
[----:B------:R0:W-:Y:S02]  /*4ff0*/  STL [R1+0x80], R12 ;  /* 0x0000800c01007387 */ /* 0x0001e40000100800 */
[----:B0-----:R-:W-:Y:S02]  /*5000*/  IMAD.MOV.U32 R12, RZ, RZ, R16 ;  /* 0x000000ffff0c7224 */ /* 0x001fe400078e0010 */
[----:B------:R-:W-:Y:S02]  /*5010*/  IMAD.MOV.U32 R16, RZ, RZ, R5 ;  /* 0x000000ffff107224 */ /* 0x000fe400078e0005 */
[----:B------:R-:W5:Y:S01]  /*5020*/  LDL.LU R5, [R1+0x94] ;  /* 0x0000940001057983 */ /* 0x000f620000300800 */
[----:B------:R-:W-:Y:S01]  /*5030*/  ISETP.GT.U32.AND P0, PT, R24, R0, PT ;  /* 0x000000001800720c */ /* 0x000fe20003f04070 */
[----:B------:R-:W-:Y:S01]  /*5040*/  @!P6 IMAD.IADD R4, R4, 0x1, -R24 ;  /* 0x000000010404e824 */ /* 0x000fe200078e0a18 */
[----:B------:R-:W-:-:S04]  /*5050*/  ISETP.GT.U32.AND P4, PT, R24, R7, PT ;  /* 0x000000071800720c */ /* 0x000fc80003f84070 */
[----:B------:R-:W-:Y:S01]  /*5060*/  ISETP.GT.U32.AND P6, PT, R24, R4, PT ;  /* 0x000000041800720c */ /* 0x000fe20003fc4070 */
[----:B------:R-:W-:-:S04]  /*5070*/  IMAD.HI.U32 R6, R26, R9, RZ ;  /* 0x000000091a067227 */ /* 0x000fc800078e00ff */
[----:B------:R-:W-:Y:S02]  /*5080*/  @!P5 IMAD.MOV R16, RZ, RZ, -R16 ;  /* 0x000000ffff10d224 */ /* 0x000fe400078e0a10 */
[--C-:B------:R-:W-:Y:S02]  /*5090*/  @!P0 IMAD.IADD R0, R0, 0x1, -R24.reuse ;  /* 0x0000000100008824 */ /* 0x100fe400078e0a18 */
[----:B------:R-:W-:Y:S02]  /*50a0*/  @!P4 IMAD.IADD R7, R7, 0x1, -R24 ;  /* 0x000000010707c824 */ /* 0x000fe400078e0a18 */
[----:B------:R-:W-:Y:S02]  /*50b0*/  @!P1 IMAD.MOV R3, RZ, RZ, -R3 ;  /* 0x000000ffff039224 */ /* 0x000fe400078e0a03 */
[----:B------:R-:W-:Y:S01]  /*50c0*/  @!P2 IMAD.MOV R0, RZ, RZ, -R0 ;  /* 0x000000ffff00a224 */ /* 0x000fe200078e0a00 */
[----:B------:R-:W-:Y:S01]  /*50d0*/  ISETP.GT.U32.AND P2, PT, R24, R7, PT ;  /* 0x000000071800720c */ /* 0x000fe20003f44070 */
[----:B------:R-:W-:Y:S01]  /*50e0*/  IMAD.MOV R6, RZ, RZ, -R6 ;  /* 0x000000ffff067224 */ /* 0x000fe200078e0a06 */
[----:B------:R0:W-:Y:S01]  /*50f0*/  STL [R1+0x7c], R16 ;  /* 0x00007c1001007387 */ /* 0x0001e20000100800 */
[--C-:B------:R-:W-:Y:S01]  /*5100*/  @!P6 IMAD.IADD R4, R4, 0x1, -R24.reuse ;  /* 0x000000010404e824 */ /* 0x100fe200078e0a18 */
[----:B------:R-:W-:Y:S01]  /*5110*/  ISETP.GE.AND P4, PT, R12, RZ, PT ;  /* 0x000000ff0c00720c */ /* 0x000fe20003f86270 */
[----:B------:R-:W-:Y:S01]  /*5120*/  IMAD.MOV.U32 R12, RZ, RZ, R29 ;  /* 0x000000ffff0c7224 */ /* 0x000fe200078e001d */
[----:B0-----:R-:W3:Y:S04]  /*5130*/  LDL.LU R16, [R1+0x1758] ;  /* 0x0017580001107983 */ /* 0x001ee80000300800 */
[----:B------:R0:W-:Y:S03]  /*5140*/  STL [R1+0x78], R3 ;  /* 0x0000780301007387 */ /* 0x0001e60000100800 */
[----:B------:R-:W-:-:S02]  /*5150*/  @!P2 IMAD.IADD R7, R7, 0x1, -R24 ;  /* 0x000000010707a824 */ /* 0x000fc400078e0a18 */
[----:B0-----:R-:W-:Y:S02]  /*5160*/  IMAD R3, R24, R6, R9 ;  /* 0x0000000618037224 */ /* 0x001fe400078e0209 */
[----:B------:R-:W-:-:S04]  /*5170*/  IMAD.MOV.U32 R9, RZ, RZ, R4 ;  /* 0x000000ffff097224 */ /* 0x000fc800078e0004 */
[----:B------:R-:W-:Y:S01]  /*5180*/  @!P3 IMAD.MOV R9, RZ, RZ, -R9 ;  /* 0x000000ffff09b224 */ /* 0x000fe200078e0a09 */
[----:B------:R-:W-:Y:S02]  /*5190*/  ISETP.GE.AND P2, PT, R12, RZ, PT ;  /* 0x000000ff0c00720c */ /* 0x000fe40003f46270 */
[----:B--2---:R-:W-:Y:S02]  /*51a0*/  ISETP.GE.AND P0, PT, R10, RZ, PT ;  /* 0x000000ff0a00720c */ /* 0x004fe40003f06270 */
[----:B------:R-:W2:Y:S04]  /*51b0*/  LDL.LU R10, [R1+0xb4] ;  /* 0x0000b400010a7983 */ /* 0x000ea80000300800 */
[----:B------:R0:W-:Y:S04]  /*51c0*/  STL [R1+0x74], R0 ;  /* 0x0000740001007387 */ /* 0x0001e80000100800 */
[----:B------:R-:W2:Y:S04]  /*51d0*/  LDL.LU R29, [R1+0xb8] ;  /* 0x0000b800011d7983 */ /* 0x000ea80000300800 */
[----:B------:R-:W-:Y:S04]  /*51e0*/  STL [R1+0x68], R9 ;  /* 0x0000680901007387 */ /* 0x000fe80000100800 */
[----:B------:R-:W2:Y:S01]  /*51f0*/  LDL R12, [R1+0xc0] ;  /* 0x0000c000010c7983 */ /* 0x000ea20000100800 */
[----:B------:R-:W-:-:S02]  /*5200*/  ISETP.GT.U32.AND P5, PT, R24, R2, PT ;  /* 0x000000021800720c */ /* 0x000fc40003fa4070 */
[----:B------:R-:W-:-:S11]  /*5210*/  ISETP.GT.U32.AND P6, PT, R24, R3, PT ;  /* 0x000000031800720c */ /* 0x000fd60003fc4070 */
[--C-:B------:R-:W-:Y:S02]  /*5220*/  @!P5 IMAD.IADD R2, R2, 0x1, -R24.reuse ;  /* 0x000000010202d824 */ /* 0x100fe400078e0a18 */
[----:B------:R-:W-:-:S03]  /*5230*/  @!P6 IMAD.IADD R3, R3, 0x1, -R24 ;  /* 0x000000010303e824 */ /* 0x000fc600078e0a18 */
[C---:B------:R-:W-:Y:S02]  /*5240*/  ISETP.GT.U32.AND P5, PT, R24.reuse, R2, PT ;  /* 0x000000021800720c */ /* 0x040fe40003fa4070 */
[----:B------:R-:W-:Y:S02]  /*5250*/  ISETP.GT.U32.AND P6, PT, R24, R3, PT ;  /* 0x000000031800720c */ /* 0x000fe40003fc4070 */
[----:B-----5:R-:W-:Y:S01]  /*5260*/  ISETP.GE.AND P1, PT, R5, RZ, PT ;  /* 0x000000ff0500720c */ /* 0x020fe20003f26270 */
[----:B------:R-:W-:-:S04]  /*5270*/  IMAD.HI.U32 R5, R26, R8, RZ ;  /* 0x000000081a057227 */ /* 0x000fc800078e00ff */
[----:B------:R-:W-:-:S04]  /*5280*/  IMAD.MOV R5, RZ, RZ, -R5 ;  /* 0x000000ffff057224 */ /* 0x000fc800078e0a05 */
[----:B0-----:R-:W-:-:S05]  /*5290*/  IMAD R0, R24, R5, R8 ;  /* 0x0000000518007224 */ /* 0x001fca00078e0208 */
[----:B------:R-:W-:Y:S01]  /*52a0*/  ISETP.GT.U32.AND P3, PT, R24, R0, PT ;  /* 0x000000001800720c */ /* 0x000fe20003f64070 */
[----:B------:R-:W-:Y:S01]  /*52b0*/  @!P1 IMAD.MOV R7, RZ, RZ, -R7 ;  /* 0x000000ffff079224 */ /* 0x000fe200078e0a07 */
[----:B----4-:R-:W-:Y:S02]  /*52c0*/  IABS R5, R14 ;  /* 0x0000000e00057213 */ /* 0x010fe40000000000 */
[----:B------:R-:W-:Y:S02]  /*52d0*/  ISETP.GE.AND P1, PT, R14, RZ, PT ;  /* 0x000000ff0e00720c */ /* 0x000fe40003f26270 */
[----:B------:R0:W-:Y:S01]  /*52e0*/  STL [R1+0x5c], R7 ;  /* 0x00005c0701007387 */ /* 0x0001e20000100800 */
[----:B---3--:R-:W-:-:S03]  /*52f0*/  IABS R6, R11 ;  /* 0x0000000b00067213 */ /* 0x008fc60000000000 */
[----:B------:R-:W3:Y:S03]  /*5300*/  LDL R14, [R1+0xc4] ;  /* 0x0000c400010e7983 */ /* 0x000ee60000100800 */
[----:B------:R-:W-:Y:S02]  /*5310*/  @!P3 IMAD.IADD R0, R0, 0x1, -R24 ;  /* 0x000000010000b824 */ /* 0x000fe400078e0a18 */
[----:B------:R-:W-:-:S03]  /*5320*/  IMAD.HI.U32 R4, R26, R6, RZ ;  /* 0x000000061a047227 */ /* 0x000fc600078e00ff */
[----:B------:R-:W-:Y:S01]  /*5330*/  ISETP.GT.U32.AND P3, PT, R24, R0, PT ;  /* 0x000000001800720c */ /* 0x000fe20003f64070 */
[----:B------:R-:W-:Y:S02]  /*5340*/  @!P5 IMAD.IADD R2, R2, 0x1, -R24 ;  /* 0x000000010202d824 */ /* 0x000fe400078e0a18 */
[----:B------:R-:W-:Y:S02]  /*5350*/  IMAD.MOV R8, RZ, RZ, -R4 ;  /* 0x000000ffff087224 */ /* 0x000fe400078e0a04 */
[----:B0-----:R-:W-:Y:S02]  /*5360*/  IMAD.MOV.U32 R7, RZ, RZ, R2 ;  /* 0x000000ffff077224 */ /* 0x001fe400078e0002 */
[----:B------:R-:W-:-:S04]  /*5370*/  IMAD.HI.U32 R4, R26, R5, RZ ;  /* 0x000000051a047227 */ /* 0x000fc800078e00ff */
[----:B------:R-:W-:Y:S02]  /*5380*/  @!P6 IMAD.IADD R3, R3, 0x1, -R24 ;  /* 0x000000010303e824 */ /* 0x000fe400078e0a18 */
[----:B------:R-:W-:Y:S02]  /*5390*/  @!P0 IMAD.MOV R7, RZ, RZ, -R7 ;  /* 0x000000ffff078224 */ /* 0x000fe400078e0a07 */
[----:B------:R-:W-:Y:S02]  /*53a0*/  IMAD.MOV R4, RZ, RZ, -R4 ;  /* 0x000000ffff047224 */ /* 0x000fe400078e0a04 */
[----:B------:R-:W-:Y:S01]  /*53b0*/  @!P4 IMAD.MOV R3, RZ, RZ, -R3 ;  /* 0x000000ffff03c224 */ /* 0x000fe200078e0a03 */
[----:B------:R-:W-:Y:S01]  /*53c0*/  ISETP.GE.AND P5, PT, R11, RZ, PT ;  /* 0x000000ff0b00720c */ /* 0x000fe20003fa6270 */
[C---:B------:R-:W-:Y:S01]  /*53d0*/  IMAD R6, R24.reuse, R8, R6 ;  /* 0x0000000818067224 */ /* 0x040fe200078e0206 */
[----:B------:R-:W4:Y:S01]  /*53e0*/  LDL R11, [R1+0xc8] ;  /* 0x0000c800010b7983 */ /* 0x000f220000100800 */
[----:B------:R-:W-:-:S02]  /*53f0*/  IMAD R5, R24, R4, R5 ;  /* 0x0000000418057224 */ /* 0x000fc400078e0205 */
[----:B------:R-:W-:Y:S01]  /*5400*/  @!P3 IMAD.IADD R0, R0, 0x1, -R24 ;  /* 0x000000010000b824 */ /* 0x000fe200078e0a18 */
[----:B------:R-:W-:Y:S04]  /*5410*/  STL [R1+0x54], R7 ;  /* 0x0000540701007387 */ /* 0x000fe80000100800 */
[----:B------:R0:W-:Y:S01]  /*5420*/  STL [R1+0x50], R3 ;  /* 0x0000500301007387 */ /* 0x0001e20000100800 */
[----:B--2---:R-:W-:Y:S02]  /*5430*/  IABS R8, R10 ;  /* 0x0000000a00087213 */ /* 0x004fe40000000000 */
[----:B------:R-:W-:Y:S02]  /*5440*/  ISETP.GE.AND P4, PT, R10, RZ, PT ;  /* 0x000000ff0a00720c */ /* 0x000fe40003f86270 */
[----:B------:R-:W-:-:S02]  /*5450*/  IABS R4, R29 ;  /* 0x0000001d00047213 */ /* 0x000fc40000000000 */
[----:B------:R-:W-:Y:S02]  /*5460*/  ISETP.GE.AND P3, PT, R29, RZ, PT ;  /* 0x000000ff1d00720c */ /* 0x000fe40003f66270 */
[----:B------:R-:W2:Y:S01]  /*5470*/  LDL.LU R29, [R1+0xd4] ;  /* 0x0000d400011d7983 */ /* 0x000ea20000300800 */
[----:B------:R-:W-:-:S03]  /*5480*/  IABS R10, R12 ;  /* 0x0000000c000a7213 */ /* 0x000fc60000000000 */
[----:B------:R-:W5:Y:S01]  /*5490*/  LDL R12, [R1+0xcc] ;  /* 0x0000cc00010c7983 */ /* 0x000f620000100800 */
[----:B------:R-:W-:Y:S01]  /*54a0*/  ISETP.GT.U32.AND P6, PT, R24, R6, PT ;  /* 0x000000061800720c */ /* 0x000fe20003fc4070 */
[----:B------:R-:W-:Y:S01]  /*54b0*/  IMAD.HI.U32 R2, R26, R8, RZ ;  /* 0x000000081a027227 */ /* 0x000fe200078e00ff */
[----:B------:R-:W-:-:S03]  /*54c0*/  ISETP.GT.U32.AND P0, PT, R24, R5, PT ;  /* 0x000000051800720c */ /* 0x000fc60003f04070 */
[----:B0-----:R-:W-:Y:S02]  /*54d0*/  IMAD.MOV.U32 R3, RZ, RZ, R4 ;  /* 0x000000ffff037224 */ /* 0x001fe400078e0004 */
[----:B------:R-:W-:Y:S01]  /*54e0*/  IMAD.MOV R4, RZ, RZ, -R2 ;  /* 0x000000ffff047224 */ /* 0x000fe200078e0a02 */
[----:B------:R-:W-:-:S03]  /*54f0*/  IABS R7, R22 ;  /* 0x0000001600077213 */ /* 0x000fc60000000000 */
[----:B------:R-:W-:Y:S02]  /*5500*/  IMAD R4, R24, R4, R8 ;  /* 0x0000000418047224 */ /* 0x000fe400078e0208 */
[----:B------:R-:W-:Y:S02]  /*5510*/  @!P6 IMAD.IADD R6, R6, 0x1, -R24 ;  /* 0x000000010606e824 */ /* 0x000fe400078e0a18 */
[----:B------:R-:W-:-:S03]  /*5520*/  IMAD.HI.U32 R8, R26, R3, RZ ;  /* 0x000000031a087227 */ /* 0x000fc600078e00ff */
[C---:B------:R-:W-:Y:S01]  /*5530*/  ISETP.GT.U32.AND P6, PT, R24.reuse, R6, PT ;  /* 0x000000061800720c */ /* 0x040fe20003fc4070 */
[----:B------:R-:W-:Y:S02]  /*5540*/  IMAD.MOV R8, RZ, RZ, -R8 ;  /* 0x000000ffff087224 */ /* 0x000fe400078e0a08 */
[----:B------:R-:W-:Y:S02]  /*5550*/  @!P0 IMAD.IADD R5, R5, 0x1, -R24 ;  /* 0x0000000105058824 */ /* 0x000fe400078e0a18 */
[----:B------:R-:W-:Y:S02]  /*5560*/  IMAD.MOV.U32 R2, RZ, RZ, R7 ;  /* 0x000000ffff027224 */ /* 0x000fe400078e0007 */
[C---:B------:R-:W-:Y:S01]  /*5570*/  IMAD R3, R24.reuse, R8, R3 ;  /* 0x0000000818037224 */ /* 0x040fe200078e0203 */
[----:B------:R-:W-:Y:S01]  /*5580*/  ISETP.GT.U32.AND P0, PT, R24, R5, PT ;  /* 0x000000051800720c */ /* 0x000fe20003f04070 */
[----:B------:R-:W-:-:S04]  /*5590*/  IMAD.HI.U32 R8, R26, R10, RZ ;  /* 0x0000000a1a087227 */ /* 0x000fc800078e00ff */
[----:B------:R-:W-:-:S04]  /*55a0*/  IMAD.HI.U32 R7, R26, R2, RZ ;  /* 0x000000021a077227 */ /* 0x000fc800078e00ff */
[----:B------:R-:W-:Y:S02]  /*55b0*/  IMAD.MOV R8, RZ, RZ, -R8 ;  /* 0x000000ffff087224 */ /* 0x000fe400078e0a08 */
[----:B------:R-:W-:Y:S02]  /*55c0*/  IMAD.MOV R7, RZ, RZ, -R7 ;  /* 0x000000ffff077224 */ /* 0x000fe400078e0a07 */
[----:B------:R-:W-:Y:S02]  /*55d0*/  @!P6 IMAD.IADD R6, R6, 0x1, -R24 ;  /* 0x000000010606e824 */ /* 0x000fe400078e0a18 */
[C---:B------:R-:W-:Y:S02]  /*55e0*/  IMAD R10, R24.reuse, R8, R10 ;  /* 0x00000008180a7224 */ /* 0x040fe400078e020a */
[----:B------:R-:W-:Y:S01]  /*55f0*/  IMAD R2, R24, R7, R2 ;  /* 0x0000000718027224 */ /* 0x000fe200078e0202 */
[----:B------:R-:W2:Y:S01]  /*5600*/  LDL R8, [R1+0xd0] ;  /* 0x0000d00001087983 */ /* 0x000ea20000100800 */
[----:B---3--:R-:W-:-:S05]  /*5610*/  IABS R14, R14 ;  /* 0x0000000e000e7213 */ /* 0x008fca0000000000 */
[----:B------:R-:W-:-:S04]  /*5620*/  IMAD.HI.U32 R9, R26, R14, RZ ;  /* 0x0000000e1a097227 */ /* 0x000fc800078e00ff */
[----:B------:R-:W-:-:S04]  /*5630*/  IMAD.MOV R9, RZ, RZ, -R9 ;  /* 0x000000ffff097224 */ /* 0x000fc800078e0a09 */
[----:B------:R-:W-:Y:S02]  /*5640*/  IMAD R14, R24, R9, R14 ;  /* 0x00000009180e7224 */ /* 0x000fe400078e020e */
[----:B------:R-:W-:-:S04]  /*5650*/  IMAD.MOV.U32 R9, RZ, RZ, R0 ;  /* 0x000000ffff097224 */ /* 0x000fc800078e0000 */
[----:B------:R-:W-:Y:S01]  /*5660*/  @!P2 IMAD.MOV R9, RZ, RZ, -R9 ;  /* 0x000000ffff09a224 */ /* 0x000fe200078e0a09 */
[----:B----4-:R-:W-:-:S04]  /*5670*/  IABS R11, R11 ;  /* 0x0000000b000b7213 */ /* 0x010fc80000000000 */
[----:B------:R0:W-:Y:S01]  /*5680*/  STL [R1+0x4c], R9 ;  /* 0x00004c0901007387 */ /* 0x0001e20000100800 */
[----:B------:R-:W-:Y:S02]  /*5690*/  @!P0 IMAD.IADD R5, R5, 0x1, -R24 ;  /* 0x0000000105058824 */ /* 0x000fe400078e0a18 */
[----:B------:R-:W-:-:S04]  /*56a0*/  IMAD.HI.U32 R7, R26, R11, RZ ;  /* 0x0000000b1a077227 */ /* 0x000fc800078e00ff */
[----:B0-----:R-:W-:Y:S02]  /*56b0*/  IMAD.MOV.U32 R9, RZ, RZ, R6 ;  /* 0x000000ffff097224 */ /* 0x001fe400078e0006 */
[----:B------:R-:W-:Y:S02]  /*56c0*/  IMAD.MOV R7, RZ, RZ, -R7 ;  /* 0x000000ffff077224 */ /* 0x000fe400078e0a07 */
[----:B------:R-:W-:Y:S02]  /*56d0*/  @!P5 IMAD.MOV R9, RZ, RZ, -R9 ;  /* 0x000000ffff09d224 */ /* 0x000fe400078e0a09 */
[----:B------:R-:W-:Y:S02]  /*56e0*/  IMAD R11, R24, R7, R11 ;  /* 0x00000007180b7224 */ /* 0x000fe400078e020b */
[----:B------:R-:W-:Y:S02]  /*56f0*/  IMAD.MOV.U32 R7, RZ, RZ, R22 ;  /* 0x000000ffff077224 */ /* 0x000fe400078e0016 */
[----:B------:R-:W-:-:S02]  /*5700*/  IMAD.MOV.U32 R22, RZ, RZ, R21 ;  /* 0x000000ffff167224 */ /* 0x000fc400078e0015 */
[----:B------:R-:W-:Y:S01]  /*5710*/  IMAD.MOV.U32 R21, RZ, RZ, R20 ;  /* 0x000000ffff157224 */ /* 0x000fe200078e0014 */
[----:B-----5:R-:W-:-:S05]  /*5720*/  IABS R12, R12 ;  /* 0x0000000c000c7213 */ /* 0x020fca0000000000 */
[----:B------:R-:W-:-:S04]  /*5730*/  IMAD.HI.U32 R0, R26, R12, RZ ;  /* 0x0000000c1a007227 */ /* 0x000fc800078e00ff */
[----:B------:R-:W-:Y:S02]  /*5740*/  IMAD.MOV R6, RZ, RZ, -R0 ;  /* 0x000000ffff067224 */ /* 0x000fe400078e0a00 */
[----:B------:R-:W-:Y:S02]  /*5750*/  IMAD.MOV.U32 R0, RZ, RZ, R5 ;  /* 0x000000ffff007224 */ /* 0x000fe400078e0005 */
[----:B------:R-:W3:Y:S04]  /*5760*/  LDL.LU R5, [R1+0xc0] ;  /* 0x0000c00001057983 */ /* 0x000ee80000300800 */
[----:B------:R0:W-:Y:S04]  /*5770*/  STL [R1+0x48], R9 ;  /* 0x0000480901007387 */ /* 0x0001e80000100800 */
[----:B0-----:R-:W4:Y:S04]  /*5780*/  LDL.LU R9, [R1+0xc4] ;  /* 0x0000c40001097983 */ /* 0x001f280000300800 */
[----:B------:R-:W5:Y:S01]  /*5790*/  LDL R20, [R1+0xd8] ;  /* 0x0000d80001147983 */ /* 0x000f620000100800 */
[----:B------:R-:W-:-:S02]  /*57a0*/  @!P1 IMAD.MOV R0, RZ, RZ, -R0 ;  /* 0x000000ffff009224 */ /* 0x000fc400078e0a00 */
[----:B------:R-:W-:-:S03]  /*57b0*/  IMAD R12, R24, R6, R12 ;  /* 0x00000006180c7224 */ /* 0x000fc600078e020c */
[----:B------:R0:W-:Y:S01]  /*57c0*/  STL [R1+0xfc], R0 ;  /* 0x0000fc0001007387 */ /* 0x0001e20000100800 */
[C---:B------:R-:W-:Y:S02]  /*57d0*/  ISETP.GT.U32.AND P6, PT, R24.reuse, R4, PT ;  /* 0x000000041800720c */ /* 0x040fe40003fc4070 */
[----:B------:R-:W-:-:S11]  /*57e0*/  ISETP.GT.U32.AND P0, PT, R24, R3, PT ;  /* 0x000000031800720c */ /* 0x000fd60003f04070 */
[--C-:B------:R-:W-:Y:S01]  /*57f0*/  @!P6 IMAD.IADD R4, R4, 0x1, -R24.reuse ;  /* 0x000000010404e824 */ /* 0x100fe200078e0a18 */
[----:B------:R-:W-:Y:S01]  /*5800*/  ISETP.GT.U32.AND P6, PT, R24, R2, PT ;  /* 0x000000021800720c */ /* 0x000fe20003fc4070 */
[----:B------:R-:W-:-:S03]  /*5810*/  @!P0 IMAD.IADD R3, R3, 0x1, -R24 ;  /* 0x0000000103038824 */ /* 0x000fc600078e0a18 */
[----:B------:R-:W-:Y:S02]  /*5820*/  ISETP.GT.U32.AND P0, PT, R24, R4, PT ;  /* 0x000000041800720c */ /* 0x000fe40003f04070 */
[----:B--2---:R-:W-:-:S07]  /*5830*/  IABS R8, R8 ;  /* 0x0000000800087213 */ /* 0x004fce0000000000 */
[--C-:B------:R-:W-:Y:S01]  /*5840*/  @!P6 IMAD.IADD R2, R2, 0x1, -R24.reuse ;  /* 0x000000010202e824 */ /* 0x100fe200078e0a18 */
[----:B-----5:R-:W-:Y:S02]  /*5850*/  IABS R6, R20 ;  /* 0x0000001400067213 */ /* 0x020fe40000000000 */
[----:B------:R-:W2:Y:S02]  /*5860*/  LDL R20, [R1+0xdc] ;  /* 0x0000dc0001147983 */ /* 0x000ea40000100800 */
[C---:B------:R-:W-:Y:S02]  /*5870*/  ISETP.GT.U32.AND P6, PT, R24.reuse, R2, PT ;  /* 0x000000021800720c */ /* 0x040fe40003fc4070 */
[----:B------:R-:W-:Y:S01]  /*5880*/  ISETP.GT.U32.AND P2, PT, R24, R3, PT ;  /* 0x000000031800720c */ /* 0x000fe20003f44070 */
[----:B------:R-:W-:Y:S01]  /*5890*/  @!P0 IMAD.IADD R4, R4, 0x1, -R24 ;  /* 0x0000000104048824 */ /* 0x000fe200078e0a18 */
[----:B------:R-:W-:Y:S01]  /*58a0*/  ISETP.GT.U32.AND P5, PT, R24, R10, PT ;  /* 0x0000000a1800720c */ /* 0x000fe20003fa4070 */
[----:B0-----:R-:W-:Y:S01]  /*58b0*/  IMAD.HI.U32 R0, R26, R8, RZ ;  /* 0x000000081a007227 */ /* 0x001fe200078e00ff */
[----:B------:R-:W-:-:S02]  /*58c0*/  ISETP.GT.U32.AND P1, PT, R24, R14, PT ;  /* 0x0000000e1800720c */ /* 0x000fc40003f24070 */
[----:B------:R-:W-:Y:S01]  /*58d0*/  ISETP.GE.AND P0, PT, R7, RZ, PT ;  /* 0x000000ff0700720c */ /* 0x000fe20003f06270 */
[----:B------:R-:W-:-:S04]  /*58e0*/  IMAD.MOV R0, RZ, RZ, -R0 ;  /* 0x000000ffff007224 */ /* 0x000fc800078e0a00 */
[----:B------:R-:W-:Y:S02]  /*58f0*/  @!P6 IMAD.IADD R2, R2, 0x1, -R24 ;  /* 0x000000010202e824 */ /* 0x000fe400078e0a18 */
[----:B------:R-:W-:Y:S02]  /*5900*/  IMAD R8, R24, R0, R8 ;  /* 0x0000000018087224 */ /* 0x000fe400078e0208 */
[--C-:B------:R-:W-:Y:S01]  /*5910*/  @!P2 IMAD.IADD R3, R3, 0x1, -R24.reuse ;  /* 0x000000010303a824 */ /* 0x100fe200078e0a18 */
[----:B------:R-:W-:Y:S01]  /*5920*/  IABS R7, R29 ;  /* 0x0000001d00077213 */ /* 0x000fe20000000000 */
[--C-:B------:R-:W-:Y:S01]  /*5930*/  @!P5 IMAD.IADD R10, R10, 0x1, -R24.reuse ;  /* 0x000000010a0ad824 */ /* 0x100fe200078e0a18 */
[----:B---3--:R-:W-:Y:S01]  /*5940*/  ISETP.GE.AND P5, PT, R5, RZ, PT ;  /* 0x000000ff0500720c */ /* 0x008fe20003fa6270 */
[----:B------:R-:W-:Y:S01]  /*5950*/  @!P1 IMAD.IADD R14, R14, 0x1, -R24 ;  /* 0x000000010e0e9824 */ /* 0x000fe200078e0a18 */
[----:B----4-:R-:W-:Y:S01]  /*5960*/  ISETP.GE.AND P1, PT, R9, RZ, PT ;  /* 0x000000ff0900720c */ /* 0x010fe20003f26270 */
[----:B------:R-:W-:Y:S01]  /*5970*/  @!P0 IMAD.MOV R2, RZ, RZ, -R2 ;  /* 0x000000ffff028224 */ /* 0x000fe200078e0a02 */
[----:B------:R-:W-:Y:S01]  /*5980*/  ISETP.GT.U32.AND P0, PT, R24, R8, PT ;  /* 0x000000081800720c */ /* 0x000fe20003f04070 */
[----:B------:R-:W-:-:S02]  /*5990*/  IMAD.MOV.U32 R5, RZ, RZ, R3 ;  /* 0x000000ffff057224 */ /* 0x000fc400078e0003 */
[----:B------:R-:W-:Y:S02]  /*59a0*/  IMAD.MOV.U32 R9, RZ, RZ, R4 ;  /* 0x000000ffff097224 */ /* 0x000fe400078e0004 */
[----:B------:R-:W-:Y:S01]  /*59b0*/  IMAD.HI.U32 R0, R26, R7, RZ ;  /* 0x000000071a007227 */ /* 0x000fe200078e00ff */
[----:B------:R-:W3:Y:S03]  /*59c0*/  LDL.LU R4, [R1+0xcc] ;  /* 0x0000cc0001047983 */ /* 0x000ee60000300800 */
[----:B------:R-:W-:Y:S01]  /*59d0*/  @!P3 IMAD.MOV R5, RZ, RZ, -R5 ;  /* 0x000000ffff05b224 */ /* 0x000fe200078e0a05 */
[----:B------:R-:W4:Y:S01]  /*59e0*/  LDL.LU R3, [R1+0xc8] ;  /* 0x0000c80001037983 */ /* 0x000f220000300800 */
[----:B------:R-:W-:Y:S02]  /*59f0*/  @!P4 IMAD.MOV R9, RZ, RZ, -R9 ;  /* 0x000000ffff09c224 */ /* 0x000fe400078e0a09 */
[----:B------:R-:W-:Y:S01]  /*5a00*/  IMAD.MOV R0, RZ, RZ, -R0 ;  /* 0x000000ffff007224 */ /* 0x000fe200078e0a00 */
[----:B------:R0:W-:Y:S01]  /*5a10*/  STL [R1+0x108], R5 ;  /* 0x0001080501007387 */ /* 0x0001e20000100800 */
[----:B------:R-:W-:-:S03]  /*5a20*/  @!P0 IMAD.IADD R8, R8, 0x1, -R24 ;  /* 0x0000000108088824 */ /* 0x000fc600078e0a18 */
[----:B------:R1:W-:Y:S01]  /*5a30*/  STL [R1+0x100], R9 ;  /* 0x0001000901007387 */ /* 0x0003e20000100800 */
[----:B------:R-:W-:Y:S01]  /*5a40*/  IMAD R7, R24, R0, R7 ;  /* 0x0000000018077224 */ /* 0x000fe200078e0207 */
[----:B------:R-:W-:Y:S02]  /*5a50*/  ISETP.GE.AND P0, PT, R29, RZ, PT ;  /* 0x000000ff1d00720c */ /* 0x000fe40003f06270 */
[----:B0-----:R-:W5:Y:S01]  /*5a60*/  LDL.LU R5, [R1+0xd0] ;  /* 0x0000d00001057983 */ /* 0x001f620000300800 */
[----:B-1----:R-:W-:-:S03]  /*5a70*/  IMAD.MOV.U32 R9, RZ, RZ, R21 ;  /* 0x000000ffff097224 */ /* 0x002fc600078e0015 */
[----:B------:R-:W5:Y:S04]  /*5a80*/  LDL R21, [R1+0xe0] ;  /* 0x0000e00001157983 */ /* 0x000f680000100800 */
[----:B------:R0:W-:Y:S01]  /*5a90*/  STL [R1+0x10c], R2 ;  /* 0x00010c0201007387 */ /* 0x0001e20000100800 */
[----:B--2---:R-:W-:-:S03]  /*5aa0*/  IABS R0, R20 ;  /* 0x0000001400007213 */ /* 0x004fc60000000000 */
[----:B------:R-:W2:Y:S04]  /*5ab0*/  LDL R20, [R1+0x130] ;  /* 0x0001300001147983 */ /* 0x000ea80000100800 */
[----:B------:R-:W5:Y:S01]  /*5ac0*/  LDL.LU R29, [R1+0x134] ;  /* 0x00013400011d7983 */ /* 0x000f620000300800 */
[C---:B------:R-:W-:Y:S02]  /*5ad0*/  ISETP.GT.U32.AND P2, PT, R24.reuse, R11, PT ;  /* 0x0000000b1800720c */ /* 0x040fe40003f44070 */
[----:B------:R-:W-:Y:S01]  /*5ae0*/  ISETP.GT.U32.AND P6, PT, R24, R12, PT ;  /* 0x0000000c1800720c */ /* 0x000fe20003fc4070 */
[----:B0-----:R-:W-:Y:S01]  /*5af0*/  IMAD.HI.U32 R2, R26, R6, RZ ;  /* 0x000000061a027227 */ /* 0x001fe200078e00ff */
[----:B------:R-:W-:-:S09]  /*5b00*/  ISETP.GT.U32.AND P4, PT, R24, R14, PT ;  /* 0x0000000e1800720c */ /* 0x000fd20003f84070 */
[--C-:B------:R-:W-:Y:S01]  /*5b10*/  @!P2 IMAD.IADD R11, R11, 0x1, -R24.reuse ;  /* 0x000000010b0ba824 */ /* 0x100fe200078e0a18 */
[----:B------:R-:W-:Y:S01]  /*5b20*/  ISETP.GT.U32.AND P2, PT, R24, R10, PT ;  /* 0x0000000a1800720c */ /* 0x000fe20003f44070 */
[----:B------:R-:W-:-:S03]  /*5b30*/  @!P6 IMAD.IADD R12, R12, 0x1, -R24 ;  /* 0x000000010c0ce824 */ /* 0x000fc600078e0a18 */
[C---:B------:R-:W-:Y:S01]  /*5b40*/  ISETP.GT.U32.AND P6, PT, R24.reuse, R11, PT ;  /* 0x0000000b1800720c */ /* 0x040fe20003fc4070 */
[----:B------:R-:W-:Y:S01]  /*5b50*/  IMAD.MOV R2, RZ, RZ, -R2 ;  /* 0x000000ffff027224 */ /* 0x000fe200078e0a02 */
[----:B------:R-:W-:-:S03]  /*5b60*/  ISETP.GT.U32.AND P3, PT, R24, R12, PT ;  /* 0x0000000c1800720c */ /* 0x000fc60003f64070 */
[----:B------:R-:W-:Y:S01]  /*5b70*/  IMAD R6, R24, R2, R6 ;  /* 0x0000000218067224 */ /* 0x000fe200078e0206 */
[----:B------:R-:W-:-:S03]  /*5b80*/  IABS R2, R22 ;  /* 0x0000001600027213 */ /* 0x000fc60000000000 */
[--C-:B------:R-:W-:Y:S01]  /*5b90*/  @!P2 IMAD.IADD R10, R10, 0x1, -R24.reuse ;  /* 0x000000010a0aa824 */ /* 0x100fe200078e0a18 */
[----:B----4-:R-:W-:Y:S01]  /*5ba0*/  ISETP.GE.AND P2, PT, R3, RZ, PT ;  /* 0x000000ff0300720c */ /* 0x010fe20003f46270 */
[--C-:B------:R-:W-:Y:S01]  /*5bb0*/  @!P4 IMAD.IADD R14, R14, 0x1, -R24.reuse ;  /* 0x000000010e0ec824 */ /* 0x100fe200078e0a18 */
[----:B---3--:R-:W-:Y:S01]  /*5bc0*/  ISETP.GE.AND P4, PT, R4, RZ, PT ;  /* 0x000000ff0400720c */ /* 0x008fe20003f86270 */
[----:B------:R-:W-:Y:S02]  /*5bd0*/  @!P6 IMAD.IADD R11, R11, 0x1, -R24 ;  /* 0x000000010b0be824 */ /* 0x000fe400078e0a18 */
[----:B------:R-:W-:Y:S02]  /*5be0*/  @!P1 IMAD.MOV R14, RZ, RZ, -R14 ;  /* 0x000000ffff0e9224 */ /* 0x000fe400078e0a0e */
[----:B------:R-:W-:Y:S01]  /*5bf0*/  @!P3 IMAD.IADD R12, R12, 0x1, -R24 ;  /* 0x000000010c0cb824 */ /* 0x000fe200078e0a18 */
[----:B-----5:R-:W-:Y:S04]  /*5c00*/  STL [R1+0x1750], R29 ;  /* 0x0017501d01007387 */ /* 0x020fe80000100800 */
[----:B------:R0:W-:Y:S02]  /*5c10*/  STL [R1+0x1754], R22 ;  /* 0x0017541601007387 */ /* 0x0001e40000100800 */
[----:B0-----:R-:W-:-:S02]  /*5c20*/  IMAD.MOV.U32 R22, RZ, RZ, R10 ;  /* 0x000000ffff167224 */ /* 0x001fc400078e000a */
[----:B------:R-:W-:Y:S01]  /*5c30*/  IMAD.MOV.U32 R29, RZ, RZ, R9 ;  /* 0x000000ffff1d7224 */ /* 0x000fe200078e0009 */
[----:B------:R-:W3:Y:S01]  /*5c40*/  LDL.LU R10, [R1+0xd8] ;  /* 0x0000d800010a7983 */ /* 0x000ee20000300800 */
[----:B------:R-:W-:-:S05]  /*5c50*/  @!P5 IMAD.MOV R22, RZ, RZ, -R22 ;  /* 0x000000ffff16d224 */ /* 0x000fca00078e0a16 */
[----:B------:R0:W-:Y:S01]  /*5c60*/  STL [R1+0xf8], R22 ;  /* 0x0000f81601007387 */ /* 0x0001e20000100800 */
[----:B------:R-:W-:Y:S01]  /*5c70*/  IABS R3, R29 ;  /* 0x0000001d00037213 */ /* 0x000fe20000000000 */
[----:B0-----:R-:W-:Y:S02]  /*5c80*/  IMAD.MOV.U32 R22, RZ, RZ, R11 ;  /* 0x000000ffff167224 */ /* 0x001fe400078e000b */
[----:B------:R-:W4:Y:S04]  /*5c90*/  LDL.LU R11, [R1+0xe0] ;  /* 0x0000e000010b7983 */ /* 0x000f280000300800 */
[----:B------:R0:W-:Y:S01]  /*5ca0*/  STL [R1+0xf4], R14 ;  /* 0x0000f40e01007387 */ /* 0x0001e20000100800 */
[----:B------:R-:W-:Y:S02]  /*5cb0*/  @!P2 IMAD.MOV R22, RZ, RZ, -R22 ;  /* 0x000000ffff16a224 */ /* 0x000fe400078e0a16 */
[----:B0-----:R-:W-:-:S02]  /*5cc0*/  IMAD.MOV.U32 R14, RZ, RZ, R29 ;  /* 0x000000ffff0e7224 */ /* 0x001fc400078e001d */
[----:B------:R-:W-:Y:S02]  /*5cd0*/  IMAD.MOV.U32 R29, RZ, RZ, R12 ;  /* 0x000000ffff1d7224 */ /* 0x000fe400078e000c */
[----:B------:R-:W5:Y:S02]  /*5ce0*/  LDL.LU R12, [R1+0xdc] ;  /* 0x0000dc00010c7983 */ /* 0x000f640000300800 */
[----:B------:R-:W-:Y:S02]  /*5cf0*/  @!P4 IMAD.MOV R29, RZ, RZ, -R29 ;  /* 0x000000ffff1dc224 */ /* 0x000fe400078e0a1d */
[----:B------:R0:W-:Y:S04]  /*5d00*/  STL [R1+0xf0], R22 ;  /* 0x0000f01601007387 */ /* 0x0001e80000100800 */
[----:B0-----:R-:W5:Y:S04]  /*5d10*/  LDL.LU R22, [R1+0x1754] ;  /* 0x0017540001167983 */ /* 0x001f680000300800 */
[----:B------:R0:W-:Y:S04]  /*5d20*/  STL [R1+0xe8], R29 ;  /* 0x0000e81d01007387 */ /* 0x0001e80000100800 */
[----:B0-----:R-:W5:Y:S01]  /*5d30*/  LDL.LU R29, [R1+0x1750] ;  /* 0x00175000011d7983 */ /* 0x001f620000300800 */
[----:B------:R-:W-:Y:S01]  /*5d40*/  ISETP.GT.U32.AND P6, PT, R24, R7, PT ;  /* 0x000000071800720c */ /* 0x000fe20003fc4070 */
[----:B------:R-:W-:Y:S01]  /*5d50*/  IMAD.HI.U32 R9, R26, R0, RZ ;  /* 0x000000001a097227 */ /* 0x000fe200078e00ff */
[----:B------:R-:W-:-:S02]  /*5d60*/  IABS R4, R21 ;  /* 0x0000001500047213 */ /* 0x000fc40000000000 */
[----:B------:R-:W-:Y:S01]  /*5d70*/  ISETP.GT.U32.AND P5, PT, R24, R8, PT ;  /* 0x000000081800720c */ /* 0x000fe20003fa4070 */
[----:B------:R-:W-:Y:S02]  /*5d80*/  IMAD.MOV.U32 R21, RZ, RZ, R18 ;  /* 0x000000ffff157224 */ /* 0x000fe400078e0012 */
[----:B------:R-:W-:-:S06]  /*5d90*/  IMAD.MOV.U32 R18, RZ, RZ, R16 ;  /* 0x000000ffff127224 */ /* 0x000fcc00078e0010 */
[----:B------:R-:W-:Y:S01]  /*5da0*/  @!P6 IMAD.IADD R7, R7, 0x1, -R24 ;  /* 0x000000010707e824 */ /* 0x000fe200078e0a18 */
[----:B------:R-:W-:Y:S01]  /*5db0*/  ISETP.GT.U32.AND P6, PT, R24, R6, PT ;  /* 0x000000061800720c */ /* 0x000fe20003fc4070 */
[----:B------:R-:W-:Y:S02]  /*5dc0*/  IMAD.MOV R9, RZ, RZ, -R9 ;  /* 0x000000ffff097224 */ /* 0x000fe400078e0a09 */
[----:B------:R-:W-:Y:S01]  /*5dd0*/  IMAD.HI.U32 R16, R26, R4, RZ ;  /* 0x000000041a107227 */ /* 0x000fe200078e00ff */
[----:B------:R-:W-:Y:S02]  /*5de0*/  ISETP.GE.AND P3, PT, R5, RZ, PT ;  /* 0x000000ff0500720c */ /* 0x000fe40003f66270 */
[----:B--2---:R-:W-:Y:S01]  /*5df0*/  IABS R5, R20 ;  /* 0x0000001400057213 */ /* 0x004fe20000000000 */
[C---:B------:R-:W-:Y:S01]  /*5e00*/  IMAD R0, R24.reuse, R9, R0 ;  /* 0x0000000918007224 */ /* 0x040fe200078e0200 */
[----:B------:R-:W-:Y:S01]  /*5e10*/  ISETP.GT.U32.AND P1, PT, R24, R7, PT ;  /* 0x000000071800720c */ /* 0x000fe20003f24070 */
[----:B------:R-:W-:-:S02]  /*5e20*/  IMAD.MOV R16, RZ, RZ, -R16 ;  /* 0x000000ffff107224 */ /* 0x000fc400078e0a10 */
[----:B------:R-:W-:Y:S02]  /*5e30*/  IMAD.MOV.U32 R20, RZ, RZ, R15 ;  /* 0x000000ffff147224 */ /* 0x000fe400078e000f */
[----:B------:R-:W-:Y:S01]  /*5e40*/  IMAD.HI.U32 R15, R26, R3, RZ ;  /* 0x000000031a0f7227 */ /* 0x000fe200078e00ff */
[----:B------:R-:W-:-:S03]  /*5e50*/  ISETP.GT.U32.AND P2, PT, R24, R0, PT ;  /* 0x000000001800720c */ /* 0x000fc60003f44070 */
[----:B------:R-:W-:Y:S02]  /*5e60*/  IMAD R4, R24, R16, R4 ;  /* 0x0000001018047224 */ /* 0x000fe400078e0204 */
[--C-:B------:R-:W-:Y:S02]  /*5e70*/  @!P6 IMAD.IADD R6, R6, 0x1, -R24.reuse ;  /* 0x000000010606e824 */ /* 0x100fe400078e0a18 */
[----:B------:R-:W-:Y:S02]  /*5e80*/  IMAD.MOV R15, RZ, RZ, -R15 ;  /* 0x000000ffff0f7224 */ /* 0x000fe400078e0a0f */
[--C-:B------:R-:W-:Y:S01]  /*5e90*/  @!P5 IMAD.IADD R8, R8, 0x1, -R24.reuse ;  /* 0x000000010808d824 */ /* 0x100fe200078e0a18 */
[C---:B------:R-:W-:Y:S01]  /*5ea0*/  ISETP.GT.U32.AND P5, PT, R24.reuse, R4, PT ;  /* 0x000000041800720c */ /* 0x040fe20003fa4070 */
[C---:B------:R-:W-:Y:S01]  /*5eb0*/  IMAD R3, R24.reuse, R15, R3 ;  /* 0x0000000f18037224 */ /* 0x040fe200078e0203 */
[C---:B------:R-:W-:Y:S01]  /*5ec0*/  ISETP.GT.U32.AND P6, PT, R24.reuse, R6, PT ;  /* 0x000000061800720c */ /* 0x040fe20003fc4070 */
[--C-:B------:R-:W-:Y:S01]  /*5ed0*/  @!P1 IMAD.IADD R7, R7, 0x1, -R24.reuse ;  /* 0x0000000107079824 */ /* 0x100fe200078e0a18 */
[----:B------:R-:W2:Y:S02]  /*5ee0*/  LDL.LU R15, [R1+0x13c] ;  /* 0x00013c00010f7983 */ /* 0x000ea40000300800 */
[----:B------:R-:W-:Y:S01]  /*5ef0*/  ISETP.GT.U32.AND P1, PT, R24, R3, PT ;  /* 0x000000031800720c */ /* 0x000fe20003f24070 */
[----:B------:R-:W-:-:S02]  /*5f00*/  @!P2 IMAD.IADD R0, R0, 0x1, -R24 ;  /* 0x000000010000a824 */ /* 0x000fc400078e0a18 */
[----:B------:R-:W-:-:S04]  /*5f10*/  IMAD.HI.U32 R9, R26, R2, RZ ;  /* 0x000000021a097227 */ /* 0x000fc800078e00ff */
[--C-:B------:R-:W-:Y:S01]  /*5f20*/  @!P5 IMAD.IADD R4, R4, 0x1, -R24.reuse ;  /* 0x000000010404d824 */ /* 0x100fe200078e0a18 */
[----:B------:R-:W-:Y:S01]  /*5f30*/  ISETP.GT.U32.AND P5, PT, R24, R0, PT ;  /* 0x000000001800720c */ /* 0x000fe20003fa4070 */
[----:B------:R-:W-:Y:S02]  /*5f40*/  @!P6 IMAD.IADD R6, R6, 0x1, -R24 ;  /* 0x000000010606e824 */ /* 0x000fe400078e0a18 */
[----:B------:R-:W-:Y:S02]  /*5f50*/  @!P3 IMAD.MOV R8, RZ, RZ, -R8 ;  /* 0x000000ffff08b224 */ /* 0x000fe400078e0a08 */
[----:B------:R-:W-:Y:S02]  /*5f60*/  @!P0 IMAD.MOV R7, RZ, RZ, -R7 ;  /* 0x000000ffff078224 */ /* 0x000fe400078e0a07 */
[----:B------:R-:W-:Y:S02]  /*5f70*/  IMAD.MOV R9, RZ, RZ, -R9 ;  /* 0x000000ffff097224 */ /* 0x000fe400078e0a09 */
[----:B------:R-:W-:Y:S01]  /*5f80*/  @!P1 IMAD.IADD R3, R3, 0x1, -R24 ;  /* 0x0000000103039824 */ /* 0x000fe200078e0a18 */
[C---:B------:R-:W-:Y:S01]  /*5f90*/  ISETP.GT.U32.AND P3, PT, R24.reuse, R4, PT ;  /* 0x000000041800720c */ /* 0x040fe20003f64070 */
[----:B------:R-:W-:-:S03]  /*5fa0*/  IMAD R2, R24, R9, R2 ;  /* 0x0000000918027224 */ /* 0x000fc600078e0202 */
[----:B------:R-:W-:Y:S01]  /*5fb0*/  ISETP.GT.U32.AND P1, PT, R24, R3, PT ;  /* 0x000000031800720c */ /* 0x000fe20003f24070 */
[----:B------:R-:W-:Y:S01]  /*5fc0*/  @!P5 IMAD.IADD R0, R0, 0x1, -R24 ;  /* 0x000000010000d824 */ /* 0x000fe200078e0a18 */
[----:B------:R-:W-:-:S07]  /*5fd0*/  ISETP.GT.U32.AND P0, PT, R24, R2, PT ;  /* 0x000000021800720c */ /* 0x000fce0003f04070 */
[----:B------:R-:W-:-:S04]  /*5fe0*/  @!P3 IMAD.IADD R4, R4, 0x1, -R24 ;  /* 0x000000010404b824 */ /* 0x000fc800078e0a18 */
[--C-:B------:R-:W-:Y:S02]  /*5ff0*/  @!P1 IMAD.IADD R3, R3, 0x1, -R24.reuse ;  /* 0x0000000103039824 */ /* 0x100fe400078e0a18 */
[----:B------:R-:W-:Y:S01]  /*6000*/  @!P0 IMAD.IADD R2, R2, 0x1, -R24 ;  /* 0x0000000102028824 */ /* 0x000fe200078e0a18 */
[----:B---3--:R-:W-:Y:S01]  /*6010*/  ISETP.GE.AND P4, PT, R10, RZ, PT ;  /* 0x000000ff0a00720c */ /* 0x008fe20003f86270 */
[----:B------:R-:W-:-:S04]  /*6020*/  IMAD.HI.U32 R10, R26, R5, RZ ;  /* 0x000000051a0a7227 */ /* 0x000fc800078e00ff */
[----:B------:R-:W-:-:S04]  /*6030*/  IMAD.MOV R10, RZ, RZ, -R10 ;  /* 0x000000ffff0a7224 */ /* 0x000fc800078e0a0a */
[----:B------:R-:W-:-:S04]  /*6040*/  IMAD R5, R24, R10, R5 ;  /* 0x0000000a18057224 */ /* 0x000fc800078e0205 */
[----:B------:R-:W-:Y:S01]  /*6050*/  @!P4 IMAD.MOV R6, RZ, RZ, -R6 ;  /* 0x000000ffff06c224 */ /* 0x000fe200078e0a06 */
[----:B----4-:R-:W-:Y:S02]  /*6060*/  ISETP.GE.AND P2, PT, R11, RZ, PT ;  /* 0x000000ff0b00720c */ /* 0x010fe40003f46270 */
[----:B-----5:R-:W-:Y:S01]  /*6070*/  ISETP.GE.AND P6, PT, R12, RZ, PT ;  /* 0x000000ff0c00720c */ /* 0x020fe20003fc6270 */
[----:B------:R-:W-:Y:S02]  /*6080*/  IMAD.MOV.U32 R12, RZ, RZ, R14 ;  /* 0x000000ffff0c7224 */ /* 0x000fe400078e000e */
[----:B------:R-:W3:Y:S04]  /*6090*/  LDL.LU R14, [R1+0x130] ;  /* 0x00013000010e7983 */ /* 0x000ee80000300800 */
[----:B------:R-:W-:Y:S01]  /*60a0*/  STL [R1+0xac], R8 ;  /* 0x0000ac0801007387 */ /* 0x000fe20000100800 */
[----:B------:R-:W-:-:S03]  /*60b0*/  IMAD.MOV.U32 R11, RZ, RZ, R22 ;  /* 0x000000ffff0b7224 */ /* 0x000fc600078e0016 */
[----:B------:R-:W4:Y:S04]  /*60c0*/  LDL.LU R22, [R1+0x144] ;  /* 0x0001440001167983 */ /* 0x000f280000300800 */
[----:B------:R-:W-:Y:S04]  /*60d0*/  STL [R1+0xb8], R7 ;  /* 0x0000b80701007387 */ /* 0x000fe80000100800 */
[----:B------:R0:W-:Y:S01]  /*60e0*/  STL [R1+0xc0], R6 ;  /* 0x0000c00601007387 */ /* 0x0001e20000100800 */
[----:B------:R-:W-:Y:S02]  /*60f0*/  IABS R10, R29 ;  /* 0x0000001d000a7213 */ /* 0x000fe40000000000 */
[----:B------:R-:W-:-:S03]  /*6100*/  ISETP.GE.AND P4, PT, R12, RZ, PT ;  /* 0x000000ff0c00720c */ /* 0x000fc60003f86270 */
[----:B0-----:R-:W-:-:S04]  /*6110*/  IMAD.HI.U32 R6, R26, R10, RZ ;  /* 0x0000000a1a067227 */ /* 0x001fc800078e00ff */
[----:B------:R-:W-:Y:S02]  /*6120*/  IMAD.MOV R6, RZ, RZ, -R6 ;  /* 0x000000ffff067224 */ /* 0x000fe400078e0a06 */
[----:B------:R-:W-:Y:S02]  /*6130*/  IMAD.MOV.U32 R8, RZ, RZ, R0 ;  /* 0x000000ffff087224 */ /* 0x000fe400078e0000 */
[----:B------:R-:W-:Y:S02]  /*6140*/  IMAD R0, R24, R6, R10 ;  /* 0x0000000618007224 */ /* 0x000fe400078e020a */
[----:B------:R-:W5:Y:S01]  /*6150*/  LDL.LU R10, [R1+0x140] ;  /* 0x00014000010a7983 */ /* 0x000f620000300800 */
[----:B------:R-:W-:Y:S02]  /*6160*/  @!P6 IMAD.MOV R8, RZ, RZ, -R8 ;  /* 0x000000ffff08e224 */ /* 0x000fe400078e0a08 */
[----:B------:R-:W-:Y:S01]  /*6170*/  @!P2 IMAD.MOV R4, RZ, RZ, -R4 ;  /* 0x000000ffff04a224 */ /* 0x000fe200078e0a04 */
[----:B------:R-:W-:Y:S01]  /*6180*/  ISETP.GE.AND P0, PT, R29, RZ, PT ;  /* 0x000000ff1d00720c */ /* 0x000fe20003f06270 */
[----:B------:R-:W5:Y:S01]  /*6190*/  LDL.LU R16, [R1+0x1c8] ;  /* 0x0001c80001107983 */ /* 0x000f620000300800 */
[----:B------:R-:W-:-:S03]  /*61a0*/  @!P4 IMAD.MOV R3, RZ, RZ, -R3 ;  /* 0x000000ffff03c224 */ /* 0x000fc600078e0a03 */
[----:B------:R-:W5:Y:S04]  /*61b0*/  LDL.LU R29, [R1+0x1d8] ;  /* 0x0001d800011d7983 */ /* 0x000f680000300800 */
[----:B------:R0:W-:Y:S04]  /*61c0*/  STL [R1+0xc8], R8 ;  /* 0x0000c80801007387 */ /* 0x0001e80000100800 */
[----:B------:R1:W-:Y:S04]  /*61d0*/  STL [R1+0xd0], R4 ;  /* 0x0000d00401007387 */ /* 0x0003e80000100800 */
[----:B------:R-:W5:Y:S04]  /*61e0*/  LDL R6, [R1+0x1d0] ;  /* 0x0001d00001067983 */ /* 0x000f680000100800 */
[----:B------:R5:W-:Y:S04]  /*61f0*/  STL [R1+0xd8], R3 ;  /* 0x0000d80301007387 */ /* 0x000be80000100800 */
[----:B0-----:R-:W5:Y:S01]  /*6200*/  LDL R8, [R1+0x1f0] ;  /* 0x0001f00001087983 */ /* 0x001f620000100800 */
[----:B------:R-:W-:-:S02]  /*6210*/  ISETP.GT.U32.AND P5, PT, R24, R5, PT ;  /* 0x000000051800720c */ /* 0x000fc40003fa4070 */
[----:B--2---:R-:W-:Y:S02]  /*6220*/  IABS R9, R15 ;  /* 0x0000000f00097213 */ /* 0x004fe40000000000 */
[----:B------:R-:W-:-:S09]  /*6230*/  ISETP.GE.AND P3, PT, R11, RZ, PT ;  /* 0x000000ff0b00720c */ /* 0x000fd20003f66270 */
[--C-:B------:R-:W-:Y:S01]  /*6240*/  @!P5 IMAD.IADD R5, R5, 0x1, -R24.reuse ;  /* 0x000000010505d824 */ /* 0x100fe200078e0a18 */
[----:B------:R-:W-:Y:S01]  /*6250*/  ISETP.GT.U32.AND P5, PT, R24, R2, PT ;  /* 0x000000021800720c */ /* 0x000fe20003fa4070 */
[----:B------:R-:W-:Y:S01]  /*6260*/  IMAD.HI.U32 R7, R26, R9, RZ ;  /* 0x000000091a077227 */ /* 0x000fe200078e00ff */
[----:B------:R-:W-:Y:S02]  /*6270*/  ISETP.GT.U32.AND P2, PT, R24, R0, PT ;  /* 0x000000001800720c */ /* 0x000fe40003f44070 */
[----:B------:R-:W-:Y:S01]  /*6280*/  ISETP.GE.AND P4, PT, R15, RZ, PT ;  /* 0x000000ff0f00720c */ /* 0x000fe20003f86270 */
[----:B------:R-:W-:Y:S01]  /*6290*/  IMAD.MOV R7, RZ, RZ, -R7 ;  /* 0x000000ffff077224 */ /* 0x000fe200078e0a07 */
[----:B------:R-:W2:Y:S07]  /*62a0*/  LDL R15, [R1+0x1f4] ;  /* 0x0001f400010f7983 */ /* 0x000eae0000100800 */
[----:B------:R-:W-:-:S04]  /*62b0*/  @!P5 IMAD.IADD R2, R2, 0x1, -R24 ;  /* 0x000000010202d824 */ /* 0x000fc800078e0a18 */
[----:B-1----:R-:W-:Y:S02]  /*62c0*/  IMAD.MOV.U32 R4, RZ, RZ, R2 ;  /* 0x000000ffff047224 */ /* 0x002fe400078e0002 */
[----:B------:R-:W-:Y:S02]  /*62d0*/  @!P2 IMAD.IADD R0, R0, 0x1, -R24 ;  /* 0x000000010000a824 */ /* 0x000fe400078e0a18 */
[----:B------:R-:W-:Y:S01]  /*62e0*/  @!P3 IMAD.MOV R4, RZ, RZ, -R4 ;  /* 0x000000ffff04b224 */ /* 0x000fe200078e0a04 */
[----:B---3--:R-:W-:Y:S01]  /*62f0*/  ISETP.GE.AND P1, PT, R14, RZ, PT ;  /* 0x000000ff0e00720c */ /* 0x008fe20003f26270 */
[----:B------:R-:W-:Y:S01]  /*6300*/  IMAD R14, R24, R7, R9 ;  /* 0x00000007180e7224 */ /* 0x000fe200078e0209 */
[----:B----4-:R-:W-:Y:S02]  /*6310*/  IABS R11, R22 ;  /* 0x00000016000b7213 */ /* 0x010fe40000000000 */
[----:B------:R-:W-:Y:S02]  /*6320*/  ISETP.GE.AND P2, PT, R22, RZ, PT ;  /* 0x000000ff1600720c */ /* 0x000fe40003f46270 */
[----:B------:R-:W3:Y:S01]  /*6330*/  LDL.LU R22, [R1+0x204] ;  /* 0x0002040001167983 */ /* 0x000ee20000300800 */
[----:B-----5:R-:W-:-:S05]  /*6340*/  IABS R12, R10 ;  /* 0x0000000a000c7213 */ /* 0x020fca0000000000 */
[----:B------:R-:W-:-:S04]  /*6350*/  IMAD.HI.U32 R3, R26, R12, RZ ;  /* 0x0000000c1a037227 */ /* 0x000fc800078e00ff */
[----:B------:R-:W-:-:S04]  /*6360*/  IMAD.MOV R3, RZ, RZ, -R3 ;  /* 0x000000ffff037224 */ /* 0x000fc800078e0a03 */
[----:B------:R-:W-:Y:S01]  /*6370*/  IMAD R12, R24, R3, R12 ;  /* 0x00000003180c7224 */ /* 0x000fe200078e020c */
[----:B------:R0:W-:Y:S01]  /*6380*/  STL [R1+0xe0], R4 ;  /* 0x0000e00401007387 */ /* 0x0001e20000100800 */
[----:B------:R-:W-:-:S05]  /*6390*/  IABS R3, R8 ;  /* 0x0000000800037213 */ /* 0x000fca0000000000 */
[----:B------:R-:W-:-:S04]  /*63a0*/  IMAD.HI.U32 R7, R26, R3, RZ ;  /* 0x000000031a077227 */ /* 0x000fc800078e00ff */
[----:B------:R-:W-:Y:S01]  /*63b0*/  IMAD.MOV R7, RZ, RZ, -R7 ;  /* 0x000000ffff077224 */ /* 0x000fe200078e0a07 */
[----:B------:R1:W-:Y:S03]  /*63c0*/  STL [R1+0x174c], R29 ;  /* 0x00174c1d01007387 */ /* 0x0003e60000100800 */
[----:B------:R-:W-:Y:S02]  /*63d0*/  IMAD R3, R24, R7, R3 ;  /* 0x0000000718037224 */ /* 0x000fe400078e0203 */
[----:B------:R-:W4:Y:S01]  /*63e0*/  LDL R7, [R1+0x1fc] ;  /* 0x0001fc0001077983 */ /* 0x000f220000100800 */
[----:B0-----:R-:W-:-:S03]  /*63f0*/  IABS R4, R29 ;  /* 0x0000001d00047213 */ /* 0x001fc60000000000 */
[----:B-1----:R-:W5:Y:S01]  /*6400*/  LDL R29, [R1+0x208] ;  /* 0x00020800011d7983 */ /* 0x002f620000100800 */
[----:B------:R-:W-:Y:S01]  /*6410*/  IMAD.HI.U32 R2, R26, R11, RZ ;  /* 0x0000000b1a027227 */ /* 0x000fe200078e00ff */
[C---:B------:R-:W-:Y:S02]  /*6420*/  ISETP.GT.U32.AND P6, PT, R24.reuse, R5, PT ;  /* 0x000000051800720c */ /* 0x040fe40003fc4070 */
[----:B------:R-:W-:Y:S01]  /*6430*/  IABS R9, R6 ;  /* 0x0000000600097213 */ /* 0x000fe20000000000 */
[----:B------:R-:W-:Y:S01]  /*6440*/  IMAD.MOV R2, RZ, RZ, -R2 ;  /* 0x000000ffff027224 */ /* 0x000fe200078e0a02 */
[----:B------:R-:W-:-:S03]  /*6450*/  ISETP.GT.U32.AND P3, PT, R24, R0, PT ;  /* 0x000000001800720c */ /* 0x000fc60003f64070 */
[----:B------:R-:W-:Y:S01]  /*6460*/  IMAD R11, R24, R2, R11 ;  /* 0x00000002180b7224 */ /* 0x000fe200078e020b */
[----:B--2---:R-:W-:Y:S01]  /*6470*/  IABS R2, R15 ;  /* 0x0000000f00027213 */ /* 0x004fe20000000000 */
[----:B------:R-:W-:-:S04]  /*6480*/  IMAD.HI.U32 R15, R26, R9, RZ ;  /* 0x000000091a0f7227 */ /* 0x000fc800078e00ff */
[----:B------:R-:W-:Y:S02]  /*6490*/  IMAD.MOV R15, RZ, RZ, -R15 ;  /* 0x000000ffff0f7224 */ /* 0x000fe400078e0a0f */
[----:B------:R-:W-:Y:S02]  /*64a0*/  @!P6 IMAD.IADD R5, R5, 0x1, -R24 ;  /* 0x000000010505e824 */ /* 0x000fe400078e0a18 */
[----:B------:R-:W-:-:S04]  /*64b0*/  IMAD.HI.U32 R8, R26, R4, RZ ;  /* 0x000000041a087227 */ /* 0x000fc800078e00ff */
[----:B------:R-:W-:Y:S02]  /*64c0*/  IMAD R9, R24, R15, R9 ;  /* 0x0000000f18097224 */ /* 0x000fe400078e0209 */
[----:B------:R-:W-:Y:S02]  /*64d0*/  IMAD.MOV.U32 R15, RZ, RZ, R5 ;  /* 0x000000ffff0f7224 */ /* 0x000fe400078e0005 */
[----:B------:R-:W-:Y:S02]  /*64e0*/  @!P3 IMAD.IADD R0, R0, 0x1, -R24 ;  /* 0x000000010000b824 */ /* 0x000fe400078e0a18 */
[----:B------:R-:W-:Y:S02]  /*64f0*/  IMAD.MOV R8, RZ, RZ, -R8 ;  /* 0x000000ffff087224 */ /* 0x000fe400078e0a08 */
[----:B------:R-:W-:Y:S02]  /*6500*/  @!P1 IMAD.MOV R15, RZ, RZ, -R15 ;  /* 0x000000ffff0f9224 */ /* 0x000fe400078e0a0f */
[----:B------:R-:W-:-:S02]  /*6510*/  @!P0 IMAD.MOV R0, RZ, RZ, -R0 ;  /* 0x000000ffff008224 */ /* 0x000fc400078e0a00 */
[C---:B------:R-:W-:Y:S02]  /*6520*/  IMAD R4, R24.reuse, R8, R4 ;  /* 0x0000000818047224 */ /* 0x040fe400078e0204 */
[----:B------:R-:W2:Y:S04]  /*6530*/  LDL R8, [R1+0x200] ;  /* 0x0002000001087983 */ /* 0x000ea80000100800 */
[----:B------:R-:W-:Y:S04]  /*6540*/  STL [R1+0xb0], R15 ;  /* 0x0000b00f01007387 */ /* 0x000fe80000100800 */
[----:B------:R0:W-:Y:S01]  /*6550*/  STL [R1+0xb4], R0 ;  /* 0x0000b40001007387 */ /* 0x0001e20000100800 */
[----:B------:R-:W-:-:S02]  /*6560*/  ISETP.GT.U32.AND P5, PT, R24, R14, PT ;  /* 0x0000000e1800720c */ /* 0x000fc40003fa4070 */
[----:B----4-:R-:W-:-:S05]  /*6570*/  IABS R5, R7 ;  /* 0x0000000700057213 */ /* 0x010fca0000000000 */
[----:B0-----:R-:W-:Y:S01]  /*6580*/  IMAD.MOV.U32 R0, RZ, RZ, R5 ;  /* 0x000000ffff007224 */ /* 0x001fe200078e0005 */
[----:B-----5:R-:W-:Y:S02]  /*6590*/  IABS R5, R29 ;  /* 0x0000001d00057213 */ /* 0x020fe40000000000 */
[----:B------:R-:W4:Y:S03]  /*65a0*/  LDL.LU R29, [R1+0x1d0] ;  /* 0x0001d000011d7983 */ /* 0x000f260000300800 */
[----:B------:R-:W-:-:S05]  /*65b0*/  @!P5 IMAD.IADD R14, R14, 0x1, -R24 ;  /* 0x000000010e0ed824 */ /* 0x000fca00078e0a18 */
[----:B------:R-:W-:-:S13]  /*65c0*/  ISETP.GT.U32.AND P5, PT, R24, R14, PT ;  /* 0x0000000e1800720c */ /* 0x000fda0003fa4070 */
[----:B------:R-:W-:Y:S01]  /*65d0*/  @!P5 IMAD.IADD R14, R14, 0x1, -R24 ;  /* 0x000000010e0ed824 */ /* 0x000fe200078e0a18 */
[----:B------:R-:W-:-:S13]  /*65e0*/  ISETP.GT.U32.AND P5, PT, R24, R11, PT ;  /* 0x0000000b1800720c */ /* 0x000fda0003fa4070 */
[----:B------:R-:W-:-:S05]  /*65f0*/  @!P5 IMAD.IADD R11, R11, 0x1, -R24 ;  /* 0x000000010b0bd824 */ /* 0x000fca00078e0a18 */
[----:B------:R-:W-:-:S13]  /*6600*/  ISETP.GT.U32.AND P1, PT, R24, R11, PT ;  /* 0x0000000b1800720c */ /* 0x000fda0003f24070 */
[----:B------:R-:W-:Y:S01]  /*6610*/  @!P1 IMAD.IADD R11, R11, 0x1, -R24 ;  /* 0x000000010b0b9824 */ /* 0x000fe200078e0a18 */
[----:B------:R-:W-:-:S13]  /*6620*/  ISETP.GT.U32.AND P1, PT, R24, R3, PT ;  /* 0x000000031800720c */ /* 0x000fda0003f24070 */
[----:B------:R-:W-:Y:S01]  /*6630*/  @!P1 IMAD.IADD R3, R3, 0x1, -R24 ;  /* 0x0000000103039824 */ /* 0x000fe200078e0a18 */
[----:B----4-:R-:W-:Y:S02]  /*6640*/  ISETP.GE.AND P1, PT, R29, RZ, PT ;  /* 0x000000ff1d00720c */ /* 0x010fe40003f26270 */
[----:B------:R-:W4:Y:S01]  /*6650*/  LDL.LU R29, [R1+0x174c] ;  /* 0x00174c00011d7983 */ /* 0x000f220000300800 */
[----:B------:R-:W-:Y:S02]  /*6660*/  ISETP.GE.AND P6, PT, R10, RZ, PT ;  /* 0x000000ff0a00720c */ /* 0x000fe40003fc6270 */
[----:B------:R-:W-:Y:S02]  /*6670*/  IABS R10, R16 ;  /* 0x00000010000a7213 */ /* 0x000fe40000000000 */
[----:B------:R-:W-:-:S03]  /*6680*/  ISETP.GT.U32.AND P3, PT, R24, R12, PT ;  /* 0x0000000c1800720c */ /* 0x000fc60003f64070 */
[----:B------:R-:W-:-:S04]  /*6690*/  IMAD.HI.U32 R6, R26, R10, RZ ;  /* 0x0000000a1a067227 */ /* 0x000fc800078e00ff */
[----:B------:R-:W-:-:S04]  /*66a0*/  IMAD.MOV R6, RZ, RZ, -R6 ;  /* 0x000000ffff067224 */ /* 0x000fc800078e0a06 */
[----:B------:R-:W-:Y:S02]  /*66b0*/  IMAD R10, R24, R6, R10 ;  /* 0x00000006180a7224 */ /* 0x000fe400078e020a */
[----:B------:R-:W-:-:S03]  /*66c0*/  @!P3 IMAD.IADD R12, R12, 0x1, -R24 ;  /* 0x000000010c0cb824 */ /* 0x000fc600078e0a18 */
[----:B------:R-:W-:Y:S01]  /*66d0*/  ISETP.GT.U32.AND P3, PT, R24, R10, PT ;  /* 0x0000000a1800720c */ /* 0x000fe20003f64070 */
[----:B------:R-:W-:-:S12]  /*66e0*/  IMAD.HI.U32 R6, R26, R2, RZ ;  /* 0x000000021a067227 */ /* 0x000fd800078e00ff */
[----:B------:R-:W-:-:S05]  /*66f0*/  @!P3 IMAD.IADD R10, R10, 0x1, -R24 ;  /* 0x000000010a0ab824 */ /* 0x000fca00078e0a18 */
[----:B------:R-:W-:Y:S01]  /*6700*/  ISETP.GT.U32.AND P0, PT, R24, R10, PT ;  /* 0x0000000a1800720c */ /* 0x000fe20003f04070 */
[----:B------:R-:W-:-:S04]  /*6710*/  IMAD.MOV R6, RZ, RZ, -R6 ;  /* 0x000000ffff067224 */ /* 0x000fc800078e0a06 */
[----:B------:R-:W-:Y:S01]  /*6720*/  IMAD R2, R24, R6, R2 ;  /* 0x0000000618027224 */ /* 0x000fe200078e0202 */
[----:B---3--:R-:W-:-:S07]  /*6730*/  IABS R7, R22 ;  /* 0x0000001600077213 */ /* 0x008fce0000000000 */
[----:B------:R-:W-:Y:S01]  /*6740*/  @!P0 IMAD.IADD R10, R10, 0x1, -R24 ;  /* 0x000000010a0a8824 */ /* 0x000fe200078e0a18 */
[----:B------:R-:W-:Y:S01]  /*6750*/  ISETP.GT.U32.AND P0, PT, R24, R2, PT ;  /* 0x000000021800720c */ /* 0x000fe20003f04070 */
[----:B------:R-:W-:-:S04]  /*6760*/  IMAD.HI.U32 R15, R26, R7, RZ ;  /* 0x000000071a0f7227 */ /* 0x000fc800078e00ff */
[----:B------:R-:W-:-:S04]  /*6770*/  IMAD.MOV R15, RZ, RZ, -R15 ;  /* 0x000000ffff0f7224 */ /* 0x000fc800078e0a0f */
[----:B------:R-:W-:Y:S02]  /*6780*/  IMAD R7, R24, R15, R7 ;  /* 0x0000000f18077224 */ /* 0x000fe400078e0207 */
[----:B------:R-:W3:Y:S02]  /*6790*/  LDL.LU R15, [R1+0x20c] ;  /* 0x00020c00010f7983 */ /* 0x000ee40000300800 */
[----:B------:R-:W-:Y:S01]  /*67a0*/  @!P0 IMAD.IADD R2, R2, 0x1, -R24 ;  /* 0x0000000102028824 */ /* 0x000fe200078e0a18 */
[C---:B------:R-:W-:Y:S02]  /*67b0*/  ISETP.GT.U32.AND P5, PT, R24.reuse, R9, PT ;  /* 0x000000091800720c */ /* 0x040fe40003fa4070 */
[----:B----4-:R-:W-:Y:S01]  /*67c0*/  ISETP.GE.AND P0, PT, R29, RZ, PT ;  /* 0x000000ff1d00720c */ /* 0x010fe20003f06270 */
[----:B------:R-:W-:Y:S02]  /*67d0*/  IMAD.MOV.U32 R29, RZ, RZ, R14 ;  /* 0x000000ffff1d7224 */ /* 0x000fe400078e000e */
[----:B------:R-:W4:Y:S08]  /*67e0*/  LDL.LU R14, [R1+0x1f0] ;  /* 0x0001f000010e7983 */ /* 0x000f300000300800 */
[----:B------:R-:W-:Y:S01]  /*67f0*/  @!P5 IMAD.IADD R9, R9, 0x1, -R24 ;  /* 0x000000010909d824 */ /* 0x000fe200078e0a18 */
[----:B------:R-:W-:-:S04]  /*6800*/  ISETP.GT.U32.AND P3, PT, R24, R12, PT ;  /* 0x0000000c1800720c */ /* 0x000fc80003f64070 */
[----:B------:R-:W-:Y:S02]  /*6810*/  ISETP.GT.U32.AND P5, PT, R24, R9, PT ;  /* 0x000000091800720c */ /* 0x000fe40003fa4070 */
[----:B--2---:R-:W-:Y:S01]  /*6820*/  IABS R6, R8 ;  /* 0x0000000800067213 */ /* 0x004fe20000000000 */
[----:B------:R-:W-:-:S06]  /*6830*/  IMAD.HI.U32 R8, R26, R0, RZ ;  /* 0x000000001a087227 */ /* 0x000fcc00078e00ff */
[----:B------:R-:W-:Y:S01]  /*6840*/  @!P3 IMAD.IADD R12, R12, 0x1, -R24 ;  /* 0x000000010c0cb824 */ /* 0x000fe200078e0a18 */
[----:B------:R-:W-:-:S03]  /*6850*/  ISETP.GT.U32.AND P3, PT, R24, R4, PT ;  /* 0x000000041800720c */ /* 0x000fc60003f64070 */
[----:B------:R-:W-:Y:S01]  /*6860*/  @!P5 IMAD.IADD R9, R9, 0x1, -R24 ;  /* 0x000000010909d824 */ /* 0x000fe200078e0a18 */
[----:B------:R-:W-:Y:S01]  /*6870*/  ISETP.GE.AND P5, PT, R16, RZ, PT ;  /* 0x000000ff1000720c */ /* 0x000fe20003fa6270 */
[----:B------:R-:W-:-:S04]  /*6880*/  IMAD.HI.U32 R16, R26, R6, RZ ;  /* 0x000000061a107227 */ /* 0x000fc800078e00ff */
[----:B------:R-:W-:Y:S02]  /*6890*/  IMAD.MOV R8, RZ, RZ, -R8 ;  /* 0x000000ffff087224 */ /* 0x000fe400078e0a08 */
[----:B------:R-:W-:Y:S02]  /*68a0*/  IMAD.MOV R16, RZ, RZ, -R16 ;  /* 0x000000ffff107224 */ /* 0x000fe400078e0a10 */
[C---:B------:R-:W-:Y:S02]  /*68b0*/  IMAD R0, R24.reuse, R8, R0 ;  /* 0x0000000818007224 */ /* 0x040fe400078e0200 */
[----:B------:R-:W-:Y:S02]  /*68c0*/  IMAD R6, R24, R16, R6 ;  /* 0x0000001018067224 */ /* 0x000fe400078e0206 */
[----:B------:R-:W2:Y:S01]  /*68d0*/  LDL.LU R16, [R1+0x1f4] ;  /* 0x0001f40001107983 */ /* 0x000ea20000300800 */
[----:B------:R-:W-:Y:S01]  /*68e0*/  @!P3 IMAD.IADD R4, R4, 0x1, -R24 ;  /* 0x000000010404b824 */ /* 0x000fe200078e0a18 */
[----:B------:R-:W-:Y:S01]  /*68f0*/  ISETP.GT.U32.AND P3, PT, R24, R0, PT ;  /* 0x000000001800720c */ /* 0x000fe20003f64070 */
[----:B------:R-:W-:-:S02]  /*6900*/  @!P4 IMAD.MOV R29, RZ, RZ, -R29 ;  /* 0x000000ffff1dc224 */ /* 0x000fc400078e0a1d */
[----:B------:R-:W-:Y:S02]  /*6910*/  @!P6 IMAD.MOV R12, RZ, RZ, -R12 ;  /* 0x000000ffff0ce224 */ /* 0x000fe400078e0a0c */
[----:B------:R-:W-:Y:S01]  /*6920*/  @!P2 IMAD.MOV R11, RZ, RZ, -R11 ;  /* 0x000000ffff0ba224 */ /* 0x000fe200078e0a0b */
[----:B------:R-:W-:Y:S04]  /*6930*/  STL [R1+0x40], R29 ;  /* 0x0000401d01007387 */ /* 0x000fe80000100800 */
[----:B------:R-:W-:Y:S04]  /*6940*/  STL [R1+0x3c], R12 ;  /* 0x00003c0c01007387 */ /* 0x000fe80000100800 */
[----:B------:R0:W-:Y:S01]  /*6950*/  STL [R1+0x38], R11 ;  /* 0x0000380b01007387 */ /* 0x0001e20000100800 */
[----:B------:R-:W-:Y:S01]  /*6960*/  @!P3 IMAD.IADD R0, R0, 0x1, -R24 ;  /* 0x000000010000b824 */ /* 0x000fe200078e0a18 */
[----:B------:R-:W-:-:S02]  /*6970*/  ISETP.GT.U32.AND P3, PT, R24, R4, PT ;  /* 0x000000041800720c */ /* 0x000fc40003f64070 */
[----:B0-----:R-:W5:Y:S01]  /*6980*/  LDL.LU R11, [R1+0x1fc] ;  /* 0x0001fc00010b7983 */ /* 0x001f620000300800 */
[----:B------:R-:W-:Y:S02]  /*6990*/  @!P5 IMAD.MOV R10, RZ, RZ, -R10 ;  /* 0x000000ffff0ad224 */ /* 0x000fe400078e0a0a */
[----:B------:R-:W-:Y:S01]  /*69a0*/  @!P1 IMAD.MOV R9, RZ, RZ, -R9 ;  /* 0x000000ffff099224 */ /* 0x000fe200078e0a09 */
[----:B------:R-:W5:Y:S07]  /*69b0*/  LDL.LU R12, [R1+0x200] ;  /* 0x00020000010c7983 */ /* 0x000f6e0000300800 */
[----:B------:R-:W-:Y:S01]  /*69c0*/  @!P3 IMAD.IADD R4, R4, 0x1, -R24 ;  /* 0x000000010404b824 */ /* 0x000fe200078e0a18 */
[----:B------:R-:W5:Y:S04]  /*69d0*/  LDL.LU R29, [R1+0x210] ;  /* 0x00021000011d7983 */ /* 0x000f680000300800 */
[----:B------:R-:W-:Y:S04]  /*69e0*/  STL [R1+0x34], R10 ;  /* 0x0000340a01007387 */ /* 0x000fe80000100800 */
[----:B------:R0:W-:Y:S01]  /*69f0*/  STL [R1+0x30], R9 ;  /* 0x0000300901007387 */ /* 0x0001e20000100800 */
[----:B----4-:R-:W-:-:S03]  /*6a00*/  ISETP.GE.AND P3, PT, R14, RZ, PT ;  /* 0x000000ff0e00720c */ /* 0x010fc60003f66270 */
[----:B------:R-:W4:Y:S01]  /*6a10*/  LDL.LU R14, [R1+0x208] ;  /* 0x00020800010e7983 */ /* 0x000f220000300800 */
[----:B------:R-:W-:Y:S01]  /*6a20*/  ISETP.GT.U32.AND P2, PT, R24, R2, PT ;  /* 0x000000021800720c */ /* 0x000fe20003f44070 */
[----:B------:R-:W-:Y:S01]  /*6a30*/  IMAD.HI.U32 R8, R26, R5, RZ ;  /* 0x000000051a087227 */ /* 0x000fe200078e00ff */
[C---:B------:R-:W-:Y:S02]  /*6a40*/  ISETP.GT.U32.AND P4, PT, R24.reuse, R3, PT ;  /* 0x000000031800720c */ /* 0x040fe40003f84070 */
[C---:B------:R-:W-:Y:S01]  /*6a50*/  ISETP.GT.U32.AND P6, PT, R24.reuse, R0, PT ;  /* 0x000000001800720c */ /* 0x040fe20003fc4070 */
[----:B------:R-:W-:Y:S01]  /*6a60*/  IMAD.MOV R8, RZ, RZ, -R8 ;  /* 0x000000ffff087224 */ /* 0x000fe200078e0a08 */
[----:B------:R-:W-:-:S03]  /*6a70*/  ISETP.GT.U32.AND P1, PT, R24, R7, PT ;  /* 0x000000071800720c */ /* 0x000fc60003f24070 */
[----:B------:R-:W-:-:S04]  /*6a80*/  IMAD R5, R24, R8, R5 ;  /* 0x0000000818057224 */ /* 0x000fc800078e0205 */
[--C-:B------:R-:W-:Y:S02]  /*6a90*/  @!P2 IMAD.IADD R2, R2, 0x1, -R24.reuse ;  /* 0x000000010202a824 */ /* 0x100fe400078e0a18 */
[--C-:B------:R-:W-:Y:S01]  /*6aa0*/  @!P4 IMAD.IADD R3, R3, 0x1, -R24.reuse ;  /* 0x000000010303c824 */ /* 0x100fe200078e0a18 */
[C---:B------:R-:W-:Y:S02]  /*6ab0*/  ISETP.GT.U32.AND P4, PT, R24.reuse, R5, PT ;  /* 0x000000051800720c */ /* 0x040fe40003f84070 */
[----:B---3--:R-:W-:Y:S02]  /*6ac0*/  IABS R8, R15 ;  /* 0x0000000f00087213 */ /* 0x008fe40000000000 */
[----:B------:R-:W-:Y:S02]  /*6ad0*/  ISETP.GT.U32.AND P5, PT, R24, R6, PT ;  /* 0x000000061800720c */ /* 0x000fe40003fa4070 */
[----:B--2---:R-:W-:Y:S02]  /*6ae0*/  ISETP.GE.AND P2, PT, R16, RZ, PT ;  /* 0x000000ff1000720c */ /* 0x004fe40003f46270 */
[----:B------:R-:W2:Y:S01]  /*6af0*/  LDL.LU R16, [R1+0x214] ;  /* 0x0002140001107983 */ /* 0x000ea20000300800 */
[----:B------:R-:W-:-:S02]  /*6b00*/  @!P6 IMAD.IADD R0, R0, 0x1, -R24 ;  /* 0x000000010000e824 */ /* 0x000fc400078e0a18 */
[----:B0-----:R-:W-:-:S04]  /*6b10*/  IMAD.HI.U32 R9, R26, R8, RZ ;  /* 0x000000081a097227 */ /* 0x001fc800078e00ff */
[----:B------:R-:W-:Y:S02]  /*6b20*/  @!P1 IMAD.IADD R7, R7, 0x1, -R24 ;  /* 0x0000000107079824 */ /* 0x000fe400078e0a18 */
[----:B------:R-:W-:Y:S02]  /*6b30*/  IMAD.MOV R9, RZ, RZ, -R9 ;  /* 0x000000ffff097224 */ /* 0x000fe400078e0a09 */
[----:B------:R-:W-:Y:S02]  /*6b40*/  IMAD.MOV.U32 R10, RZ, RZ, R4 ;  /* 0x000000ffff0a7224 */ /* 0x000fe400078e0004 */
[----:B------:R-:W-:Y:S01]  /*6b50*/  @!P4 IMAD.IADD R5, R5, 0x1, -R24 ;  /* 0x000000010505c824 */ /* 0x000fe200078e0a18 */
[C---:B------:R-:W-:Y:S01]  /*6b60*/  ISETP.GT.U32.AND P4, PT, R24.reuse, R7, PT ;  /* 0x000000071800720c */ /* 0x040fe20003f84070 */
[----:B------:R-:W-:Y:S01]  /*6b70*/  IMAD R4, R24, R9, R8 ;  /* 0x0000000918047224 */ /* 0x000fe200078e0208 */
[----:B-----5:R-:W-:Y:S01]  /*6b80*/  ISETP.GE.AND P6, PT, R11, RZ, PT ;  /* 0x000000ff0b00720c */ /* 0x020fe20003fc6270 */
[----:B------:R-:W-:Y:S01]  /*6b90*/  @!P5 IMAD.IADD R6, R6, 0x1, -R24 ;  /* 0x000000010606d824 */ /* 0x000fe200078e0a18 */
[----:B------:R-:W-:Y:S01]  /*6ba0*/  ISETP.GE.AND P1, PT, R22, RZ, PT ;  /* 0x000000ff1600720c */ /* 0x000fe20003f26270 */
[----:B------:R-:W-:Y:S01]  /*6bb0*/  IMAD.MOV.U32 R8, RZ, RZ, R0 ;  /* 0x000000ffff087224 */ /* 0x000fe200078e0000 */
[----:B------:R-:W3:Y:S01]  /*6bc0*/  LDL.LU R22, [R1+0x218] ;  /* 0x0002180001167983 */ /* 0x000ee20000300800 */
[----:B------:R-:W-:-:S02]  /*6bd0*/  @!P0 IMAD.MOV R10, RZ, RZ, -R10 ;  /* 0x000000ffff0a8224 */ /* 0x000fc400078e0a0a */
[----:B------:R-:W-:Y:S02]  /*6be0*/  @!P3 IMAD.MOV R3, RZ, RZ, -R3 ;  /* 0x000000ffff03b224 */ /* 0x000fe400078e0a03 */
[----:B------:R-:W-:Y:S01]  /*6bf0*/  @!P2 IMAD.MOV R2, RZ, RZ, -R2 ;  /* 0x000000ffff02a224 */ /* 0x000fe200078e0a02 */
[----:B------:R-:W-:Y:S01]  /*6c00*/  ISETP.GT.U32.AND P0, PT, R24, R6, PT ;  /* 0x000000061800720c */ /* 0x000fe20003f04070 */
[----:B------:R-:W-:Y:S02]  /*6c10*/  STL [R1+0x90], R10 ;  /* 0x0000900a01007387 */ /* 0x000fe40000100800 */
[----:B------:R-:W-:Y:S02]  /*6c20*/  @!P6 IMAD.MOV R8, RZ, RZ, -R8 ;  /* 0x000000ffff08e224 */ /* 0x000fe400078e0a08 */
[----:B------:R0:W-:Y:S04]  /*6c30*/  STL [R1+0x94], R3 ;  /* 0x0000940301007387 */ /* 0x0001e80000100800 */
[----:B------:R-:W-:Y:S01]  /*6c40*/  STL [R1+0xa0], R2 ;  /* 0x0000a00201007387 */ /* 0x000fe20000100800 */
[----:B------:R-:W-:-:S03]  /*6c50*/  @!P4 IMAD.IADD R7, R7, 0x1, -R24 ;  /* 0x000000010707c824 */ /* 0x000fc600078e0a18 */
[----:B------:R-:W-:Y:S01]  /*6c60*/  STL [R1+0xa8], R8 ;  /* 0x0000a80801007387 */ /* 0x000fe20000100800 */
[----:B------:R-:W-:Y:S02]  /*6c70*/  ISETP.GE.AND P5, PT, R12, RZ, PT ;  /* 0x000000ff0c00720c */ /* 0x000fe40003fa6270 */
[----:B0-----:R-:W-:Y:S02]  /*6c80*/  IABS R3, R29 ;  /* 0x0000001d00037213 */ /* 0x001fe40000000000 */
[----:B------:R-:W-:Y:S02]  /*6c90*/  ISETP.GE.AND P4, PT, R29, RZ, PT ;  /* 0x000000ff1d00720c */ /* 0x000fe40003f86270 */
[----:B------:R-:W-:Y:S01]  /*6ca0*/  ISETP.GT.U32.AND P3, PT, R24, R5, PT ;  /* 0x000000051800720c */ /* 0x000fe20003f64070 */
[----:B------:R-:W-:-:S04]  /*6cb0*/  @!P0 IMAD.IADD R6, R6, 0x1, -R24 ;  /* 0x0000000106068824 */ /* 0x000fc800078e0a18 */
[----:B------:R-:W-:Y:S01]  /*6cc0*/  IMAD.MOV.U32 R9, RZ, RZ, R6 ;  /* 0x000000ffff097224 */ /* 0x000fe200078e0006 */
[----:B------:R-:W-:-:S03]  /*6cd0*/  ISETP.GT.U32.AND P6, PT, R24, R4, PT ;  /* 0x000000041800720c */ /* 0x000fc60003fc4070 */
[----:B------:R-:W-:-:S04]  /*6ce0*/  @!P5 IMAD.MOV R9, RZ, RZ, -R9 ;  /* 0x000000ffff09d224 */ /* 0x000fc800078e0a09 */
[----:B------:R-:W-:Y:S02]  /*6cf0*/  @!P3 IMAD.IADD R5, R5, 0x1, -R24 ;  /* 0x000000010505b824 */ /* 0x000fe400078e0a18 */
[----:B------:R-:W-:Y:S01]  /*6d00*/  @!P1 IMAD.MOV R7, RZ, RZ, -R7 ;  /* 0x000000ffff079224 */ /* 0x000fe200078e0a07 */
[----:B------:R-:W-:-:S03]  /*6d10*/  ISETP.GE.AND P0, PT, R15, RZ, PT ;  /* 0x000000ff0f00720c */ /* 0x000fc60003f06270 */
[----:B------:R-:W-:-:S05]  /*6d20*/  @!P6 IMAD.IADD R4, R4, 0x1, -R24 ;  /* 0x000000010404e824 */ /* 0x000fca00078e0a18 */
[----:B------:R-:W-:-:S13]  /*6d30*/  ISETP.GT.U32.AND P5, PT, R24, R4, PT ;  /* 0x000000041800720c */ /* 0x000fda0003fa4070 */
[----:B------:R-:W-:Y:S01]  /*6d40*/  @!P5 IMAD.IADD R4, R4, 0x1, -R24 ;  /* 0x000000010404d824 */ /* 0x000fe200078e0a18 */
[----:B------:R-:W-:Y:S02]  /*6d50*/  IABS R11, R21 ;  /* 0x00000015000b7213 */ /* 0x000fe40000000000 */
[----:B----4-:R-:W-:Y:S02]  /*6d60*/  ISETP.GE.AND P2, PT, R14, RZ, PT ;  /* 0x000000ff0e00720c */ /* 0x010fe40003f46270 */
[----:B------:R-:W4:Y:S04]  /*6d70*/  LDL.LU R14, [R1+0x220] ;  /* 0x00022000010e7983 */ /* 0x000f280000300800 */
[----:B------:R-:W5:Y:S04]  /*6d80*/  LDL.LU R29, [R1+0x224] ;  /* 0x00022400011d7983 */ /* 0x000f680000300800 */
[----:B------:R0:W-:Y:S02]  /*6d90*/  STL [R1+0xa4], R9 ;  /* 0x0000a40901007387 */ /* 0x0001e40000100800 */
[----:B0-----:R-:W-:-:S04]  /*6da0*/  IMAD.MOV.U32 R9, RZ, RZ, R5 ;  /* 0x000000ffff097224 */ /* 0x001fc800078e0005 */
[----:B------:R-:W-:Y:S01]  /*6db0*/  @!P2 IMAD.MOV R9, RZ, RZ, -R9 ;  /* 0x000000ffff09a224 */ /* 0x000fe200078e0a09 */
[----:B------:R0:W-:Y:S04]  /*6dc0*/  STL [R1+0x9c], R7 ;  /* 0x00009c0701007387 */ /* 0x0001e80000100800 */
[----:B------:R1:W-:Y:S04]  /*6dd0*/  STL [R1+0xec], R9 ;  /* 0x0000ec0901007387 */ /* 0x0003e80000100800 */
[----:B------:R-:W5:Y:S01]  /*6de0*/  LDL.LU R15, [R1+0x22c] ;  /* 0x00022c00010f7983 */ /* 0x000f620000300800 */
[----:B0-----:R-:W-:-:S04]  /*6df0*/  IMAD.MOV.U32 R7, RZ, RZ, R4 ;  /* 0x000000ffff077224 */ /* 0x001fc800078e0004 */
[----:B------:R-:W-:Y:S01]  /*6e00*/  @!P0 IMAD.MOV R7, RZ, RZ, -R7 ;  /* 0x000000ffff078224 */ /* 0x000fe200078e0a07 */
[----:B------:R-:W-:Y:S01]  /*6e10*/  ISETP.GE.AND P2, PT, R21, RZ, PT ;  /* 0x000000ff1500720c */ /* 0x000fe20003f46270 */
[----:B------:R-:W-:-:S03]  /*6e20*/  IMAD.MOV.U32 R21, RZ, RZ, R19 ;  /* 0x000000ffff157224 */ /* 0x000fc600078e0013 */
[----:B------:R0:W-:Y:S04]  /*6e30*/  STL [R1+0x98], R7 ;  /* 0x0000980701007387 */ /* 0x0001e80000100800 */
[----:B------:R-:W5:Y:S01]  /*6e40*/  LDL.LU R19, [R1+0x230] ;  /* 0x0002300001137983 */ /* 0x000f620000300800 */
[----:B--2---:R-:W-:Y:S01]  /*6e50*/  IABS R0, R16 ;  /* 0x0000001000007213 */ /* 0x004fe20000000000 */
[----:B------:R-:W-:-:S04]  /*6e60*/  IMAD.HI.U32 R8, R26, R3, RZ ;  /* 0x000000031a087227 */ /* 0x000fc800078e00ff */
[----:B------:R-:W-:-:S04]  /*6e70*/  IMAD.HI.U32 R6, R26, R0, RZ ;  /* 0x000000001a067227 */ /* 0x000fc800078e00ff */
[----:B------:R-:W-:Y:S02]  /*6e80*/  IMAD.MOV R8, RZ, RZ, -R8 ;  /* 0x000000ffff087224 */ /* 0x000fe400078e0a08 */
[----:B------:R-:W-:Y:S02]  /*6e90*/  IMAD.MOV R6, RZ, RZ, -R6 ;  /* 0x000000ffff067224 */ /* 0x000fe400078e0a06 */
[C---:B------:R-:W-:Y:S02]  /*6ea0*/  IMAD R3, R24.reuse, R8, R3 ;  /* 0x0000000818037224 */ /* 0x040fe400078e0203 */
[----:B------:R-:W-:-:S03]  /*6eb0*/  IMAD R0, R24, R6, R0 ;  /* 0x0000000618007224 */ /* 0x000fc600078e0200 */
[C---:B------:R-:W-:Y:S02]  /*6ec0*/  ISETP.GT.U32.AND P1, PT, R24.reuse, R3, PT ;  /* 0x000000031800720c */ /* 0x040fe40003f24070 */
[----:B------:R-:W-:Y:S02]  /*6ed0*/  ISETP.GT.U32.AND P5, PT, R24, R0, PT ;  /* 0x000000001800720c */ /* 0x000fe40003fa4070 */
[----:B---3--:R-:W-:-:S05]  /*6ee0*/  IABS R2, R22 ;  /* 0x0000001600027213 */ /* 0x008fca0000000000 */
[----:B------:R-:W-:-:S04]  /*6ef0*/  IMAD.HI.U32 R5, R26, R2, RZ ;  /* 0x000000021a057227 */ /* 0x000fc800078e00ff */
[--C-:B------:R-:W-:Y:S02]  /*6f00*/  @!P1 IMAD.IADD R3, R3, 0x1, -R24.reuse ;  /* 0x0000000103039824 */ /* 0x100fe400078e0a18 */
[----:B------:R-:W-:Y:S02]  /*6f10*/  @!P5 IMAD.IADD R0, R0, 0x1, -R24 ;  /* 0x000000010000d824 */ /* 0x000fe400078e0a18 */
[----:B------:R-:W-:Y:S01]  /*6f20*/  IMAD.MOV R5, RZ, RZ, -R5 ;  /* 0x000000ffff057224 */ /* 0x000fe200078e0a05 */
[C---:B------:R-:W-:Y:S02]  /*6f30*/  ISETP.GT.U32.AND P1, PT, R24.reuse, R3, PT ;  /* 0x000000031800720c */ /* 0x040fe40003f24070 */
[C---:B------:R-:W-:Y:S01]  /*6f40*/  ISETP.GT.U32.AND P5, PT, R24.reuse, R0, PT ;  /* 0x000000001800720c */ /* 0x040fe20003fa4070 */
[----:B------:R-:W-:Y:S02]  /*6f50*/  IMAD R2, R24, R5, R2 ;  /* 0x0000000518027224 */ /* 0x000fe400078e0202 */
[----:B------:R-:W-:-:S03]  /*6f60*/  IMAD.HI.U32 R6, R26, R11, RZ ;  /* 0x0000000b1a067227 */ /* 0x000fc600078e00ff */
[----:B------:R-:W-:Y:S01]  /*6f70*/  ISETP.GT.U32.AND P0, PT, R24, R2, PT ;  /* 0x000000021800720c */ /* 0x000fe20003f04070 */
[----:B------:R-:W-:-:S04]  /*6f80*/  IMAD.MOV R6, RZ, RZ, -R6 ;  /* 0x000000ffff067224 */ /* 0x000fc800078e0a06 */
[--C-:B------:R-:W-:Y:S02]  /*6f90*/  @!P1 IMAD.IADD R3, R3, 0x1, -R24.reuse ;  /* 0x0000000103039824 */ /* 0x100fe400078e0a18 */
[----:B------:R-:W-:Y:S02]  /*6fa0*/  @!P5 IMAD.IADD R0, R0, 0x1, -R24 ;  /* 0x000000010000d824 */ /* 0x000fe400078e0a18 */
[----:B------:R-:W-:Y:S01]  /*6fb0*/  IMAD.MOV.U32 R12, RZ, RZ, R3 ;  /* 0x000000ffff0c7224 */ /* 0x000fe200078e0003 */
[----:B------:R-:W-:Y:S01]  /*6fc0*/  ISETP.GE.AND P3, PT, R16, RZ, PT ;  /* 0x000000ff1000720c */ /* 0x000fe20003f66270 */
[----:B------:R-:W-:Y:S01]  /*6fd0*/  IMAD R11, R24, R6, R11 ;  /* 0x00000006180b7224 */ /* 0x000fe200078e020b */
[----:B------:R-:W2:Y:S01]  /*6fe0*/  LDL.LU R16, [R1+0x234] ;  /* 0x0002340001107983 */ /* 0x000ea20000300800 */
[----:B------:R-:W-:-:S03]  /*6ff0*/  @!P4 IMAD.MOV R12, RZ, RZ, -R12 ;  /* 0x000000ffff0cc224 */ /* 0x000fc600078e0a0c */
[----:B------:R-:W-:Y:S01]  /*7000*/  ISETP.GT.U32.AND P1, PT, R24, R11, PT ;  /* 0x0000000b1800720c */ /* 0x000fe20003f24070 */
[----:B------:R-:W-:Y:S01]  /*7010*/  @!P0 IMAD.IADD R2, R2, 0x1, -R24 ;  /* 0x0000000102028824 */ /* 0x000fe200078e0a18 */
[----:B------:R-:W-:Y:S02]  /*7020*/  ISETP.GE.AND P6, PT, R22, RZ, PT ;  /* 0x000000ff1600720c */ /* 0x000fe40003fc6270 */
[----:B------:R-:W3:Y:S01]  /*7030*/  LDL.LU R22, [R1+0x23c] ;  /* 0x00023c0001167983 */ /* 0x000ee20000300800 */
[----:B-1----:R-:W-:Y:S01]  /*7040*/  IMAD.MOV.U32 R9, RZ, RZ, R0 ;  /* 0x000000ffff097224 */ /* 0x002fe200078e0000 */
[----:B------:R-:W-:-:S03]  /*7050*/  ISETP.GT.U32.AND P0, PT, R24, R2, PT ;  /* 0x000000021800720c */ /* 0x000fc60003f04070 */
[----:B------:R-:W-:-:S04]  /*7060*/  @!P3 IMAD.MOV R9, RZ, RZ, -R9 ;  /* 0x000000ffff09b224 */ /* 0x000fc800078e0a09 */
[----:B------:R-:W-:-:S05]  /*7070*/  @!P1 IMAD.IADD R11, R11, 0x1, -R24 ;  /* 0x000000010b0b9824 */ /* 0x000fca00078e0a18 */
[----:B------:R-:W-:Y:S01]  /*7080*/  ISETP.GT.U32.AND P3, PT, R24, R11, PT ;  /* 0x0000000b1800720c */ /* 0x000fe20003f64070 */
[----:B------:R-:W-:Y:S01]  /*7090*/  @!P0 IMAD.IADD R2, R2, 0x1, -R24 ;  /* 0x0000000102028824 */ /* 0x000fe200078e0a18 */
[----:B------:R-:W-:Y:S03]  /*70a0*/  STL [R1+0x84], R12 ;  /* 0x0000840c01007387 */ /* 0x000fe60000100800 */
[----:B------:R-:W-:Y:S01]  /*70b0*/  @!P6 IMAD.MOV R2, RZ, RZ, -R2 ;  /* 0x000000ffff02e224 */ /* 0x000fe200078e0a02 */
[----:B------:R-:W-:Y:S01]  /*70c0*/  STL [R1+0x88], R9 ;  /* 0x0000880901007387 */ /* 0x000fe20000100800 */
[----:B0-----:R-:W-:-:S03]  /*70d0*/  IABS R7, R20 ;  /* 0x0000001400077213 */ /* 0x001fc60000000000 */
[----:B------:R0:W-:Y:S03]  /*70e0*/  STL [R1+0x8c], R2 ;  /* 0x00008c0201007387 */ /* 0x0001e60000100800 */
[----:B------:R-:W-:Y:S01]  /*70f0*/  @!P3 IMAD.IADD R11, R11, 0x1, -R24 ;  /* 0x000000010b0bb824 */ /* 0x000fe200078e0a18 */
[----:B------:R-:W-:Y:S02]  /*7100*/  ISETP.GE.AND P3, PT, R20, RZ, PT ;  /* 0x000000ff1400720c */ /* 0x000fe40003f66270 */
[----:B------:R-:W3:Y:S01]  /*7110*/  LDL.LU R20, [R1+0x244] ;  /* 0x0002440001147983 */ /* 0x000ee20000300800 */
[----:B----4-:R-:W-:Y:S02]  /*7120*/  IABS R10, R14 ;  /* 0x0000000e000a7213 */ /* 0x010fe40000000000 */
[----:B-----5:R-:W-:-:S03]  /*7130*/  IABS R8, R29 ;  /* 0x0000001d00087213 */ /* 0x020fc60000000000 */
[----:B------:R-:W-:-:S04]  /*7140*/  IMAD.HI.U32 R5, R26, R10, RZ ;  /* 0x0000000a1a057227 */ /* 0x000fc800078e00ff */
[----:B------:R-:W-:Y:S02]  /*7150*/  IMAD.MOV R5, RZ, RZ, -R5 ;  /* 0x000000ffff057224 */ /* 0x000fe400078e0a05 */
[----:B------:R-:W-:-:S04]  /*7160*/  IMAD.HI.U32 R4, R26, R8, RZ ;  /* 0x000000081a047227 */ /* 0x000fc800078e00ff */
[----:B------:R-:W-:Y:S02]  /*7170*/  IMAD R10, R24, R5, R10 ;  /* 0x00000005180a7224 */ /* 0x000fe400078e020a */
[----:B------:R-:W-:-:S03]  /*7180*/  IMAD.MOV R4, RZ, RZ, -R4 ;  /* 0x000000ffff047224 */ /* 0x000fc600078e0a04 */
[C---:B------:R-:W-:Y:S01]  /*7190*/  ISETP.GT.U32.AND P5, PT, R24.reuse, R10, PT ;  /* 0x0000000a1800720c */ /* 0x040fe20003fa4070 */
[----:B------:R-:W-:-:S05]  /*71a0*/  IMAD R8, R24, R4, R8 ;  /* 0x0000000418087224 */ /* 0x000fca00078e0208 */
[----:B------:R-:W-:Y:S02]  /*71b0*/  ISETP.GT.U32.AND P4, PT, R24, R8, PT ;  /* 0x000000081800720c */ /* 0x000fe40003f84070 */
[----:B------:R-:W-:-:S05]  /*71c0*/  IABS R6, R15 ;  /* 0x0000000f00067213 */ /* 0x000fca0000000000 */
[----:B------:R-:W-:Y:S02]  /*71d0*/  @!P5 IMAD.IADD R10, R10, 0x1, -R24 ;  /* 0x000000010a0ad824 */ /* 0x000fe400078e0a18 */
[----:B------:R-:W-:-:S04]  /*71e0*/  IMAD.HI.U32 R0, R26, R6, RZ ;  /* 0x000000061a007227 */ /* 0x000fc800078e00ff */
[----:B------:R-:W-:Y:S01]  /*71f0*/  @!P4 IMAD.IADD R8, R8, 0x1, -R24 ;  /* 0x000000010808c824 */ /* 0x000fe200078e0a18 */
[----:B------:R-:W-:Y:S01]  /*7200*/  ISETP.GT.U32.AND P4, PT, R24, R10, PT ;  /* 0x0000000a1800720c */ /* 0x000fe20003f84070 */
[----:B------:R-:W-:-:S04]  /*7210*/  IMAD.MOV R0, RZ, RZ, -R0 ;  /* 0x000000ffff007224 */ /* 0x000fc800078e0a00 */
[----:B------:R-:W-:-:S08]  /*7220*/  IMAD R6, R24, R0, R6 ;  /* 0x0000000018067224 */ /* 0x000fd000078e0206 */
[----:B------:R-:W-:Y:S01]  /*7230*/  @!P4 IMAD.IADD R10, R10, 0x1, -R24 ;  /* 0x000000010a0ac824 */ /* 0x000fe200078e0a18 */
[----:B------:R-:W-:Y:S02]  /*7240*/  ISETP.GT.U32.AND P4, PT, R24, R6, PT ;  /* 0x000000061800720c */ /* 0x000fe40003f84070 */
[----:B------:R-:W-:-:S11]  /*7250*/  IABS R5, R19 ;  /* 0x0000001300057213 */ /* 0x000fd60000000000 */
[----:B------:R-:W-:Y:S01]  /*7260*/  @!P4 IMAD.IADD R6, R6, 0x1, -R24 ;  /* 0x000000010606c824 */ /* 0x000fe200078e0a18 */
[----:B------:R-:W-:Y:S02]  /*7270*/  ISETP.GE.AND P4, PT, R19, RZ, PT ;  /* 0x000000ff1300720c */ /* 0x000fe40003f86270 */
[----:B------:R-:W4:Y:S01]  /*7280*/  LDL.LU R19, [R1+0x248] ;  /* 0x0002480001137983 */ /* 0x000f220000300800 */
[----:B------:R-:W-:-:S04]  /*7290*/  IMAD.HI.U32 R4, R26, R7, RZ ;  /* 0x000000071a047227 */ /* 0x000fc800078e00ff */
[----:B------:R-:W-:-:S04]  /*72a0*/  IMAD.MOV R4, RZ, RZ, -R4 ;  /* 0x000000ffff047224 */ /* 0x000fc800078e0a04 */
[----:B------:R-:W-:-:S05]  /*72b0*/  IMAD R7, R24, R4, R7 ;  /* 0x0000000418077224 */ /* 0x000fca00078e0207 */
[----:B------:R-:W-:Y:S01]  /*72c0*/  ISETP.GT.U32.AND P5, PT, R24, R7, PT ;  /* 0x000000071800720c */ /* 0x000fe20003fa4070 */
[----:B0-----:R-:W-:-:S12]  /*72d0*/  IMAD.HI.U32 R2, R26, R5, RZ ;  /* 0x000000051a027227 */ /* 0x001fd800078e00ff */
[----:B------:R-:W-:-:S05]  /*72e0*/  @!P5 IMAD.IADD R7, R7, 0x1, -R24 ;  /* 0x000000010707d824 */ /* 0x000fca00078e0a18 */
[----:B------:R-:W-:Y:S01]  /*72f0*/  ISETP.GT.U32.AND P5, PT, R24, R7, PT ;  /* 0x000000071800720c */ /* 0x000fe20003fa4070 */
[----:B------:R-:W-:-:S04]  /*7300*/  IMAD.MOV R2, RZ, RZ, -R2 ;  /* 0x000000ffff027224 */ /* 0x000fc800078e0a02 */
[----:B------:R-:W-:-:S08]  /*7310*/  IMAD R5, R24, R2, R5 ;  /* 0x0000000218057224 */ /* 0x000fd000078e0205 */
[----:B------:R-:W-:Y:S01]  /*7320*/  @!P5 IMAD.IADD R7, R7, 0x1, -R24 ;  /* 0x000000010707d824 */ /* 0x000fe200078e0a18 */
[C---:B------:R-:W-:Y:S02]  /*7330*/  ISETP.GT.U32.AND P5, PT, R24.reuse, R5, PT ;  /* 0x000000051800720c */ /* 0x040fe40003fa4070 */
[----:B------:R-:W-:Y:S02]  /*7340*/  ISETP.GT.U32.AND P6, PT, R24, R8, PT ;  /* 0x000000081800720c */ /* 0x000fe40003fc4070 */
[----:B------:R-:W-:Y:S02]  /*7350*/  ISETP.GE.AND P1, PT, R14, RZ, PT ;  /* 0x000000ff0e00720c */ /* 0x000fe40003f26270 */
[----:B------:R-:W-:-:S07]  /*7360*/  ISETP.GE.AND P0, PT, R29, RZ, PT ;  /* 0x000000ff1d00720c */ /* 0x000fce0003f06270 */
[----:B------:R-:W-:-:S05]  /*7370*/  @!P5 IMAD.IADD R5, R5, 0x1, -R24 ;  /* 0x000000010505d824 */ /* 0x000fca00078e0a18 */
[----:B------:R-:W-:Y:S01]  /*7380*/  ISETP.GT.U32.AND P5, PT, R24, R5, PT ;  /* 0x000000051800720c */ /* 0x000fe20003fa4070 */
[----:B------:R-:W-:Y:S02]  /*7390*/  @!P6 IMAD.IADD R8, R8, 0x1, -R24 ;  /* 0x000000010808e824 */ /* 0x000fe400078e0a18 */
[----:B------:R-:W-:Y:S02]  /*73a0*/  @!P2 IMAD.MOV R11, RZ, RZ, -R11 ;  /* 0x000000ffff0ba224 */ /* 0x000fe400078e0a0b */
[----:B------:R-:W-:Y:S02]  /*73b0*/  @!P1 IMAD.MOV R10, RZ, RZ, -R10 ;  /* 0x000000ffff0a9224 */ /* 0x000fe400078e0a0a */
[----:B------:R-:W-:Y:S02]  /*73c0*/  @!P0 IMAD.MOV R8, RZ, RZ, -R8 ;  /* 0x000000ffff088224 */ /* 0x000fe400078e0a08 */
[----:B------:R-:W-:Y:S01]  /*73d0*/  @!P3 IMAD.MOV R7, RZ, RZ, -R7 ;  /* 0x000000ffff07b224 */ /* 0x000fe200078e0a07 */
[----:B------:R-:W-:Y:S01]  /*73e0*/  STL [R1+0x2c], R11 ;  /* 0x00002c0b01007387 */ /* 0x000fe20000100800 */
[----:B------:R-:W-:-:S02]  /*73f0*/  IABS R3, R27 ;  /* 0x0000001b00037213 */ /* 0x000fc40000000000 */
[----:B------:R-:W-:Y:S01]  /*7400*/  @!P5 IMAD.IADD R5, R5, 0x1, -R24 ;  /* 0x000000010505d824 */ /* 0x000fe200078e0a18 */
[----:B------:R-:W-:Y:S01]  /*7410*/  STL [R1+0x28], R10 ;  /* 0x0000280a01007387 */ /* 0x000fe20000100800 */
[----:B------:R-:W-:-:S03]  /*7420*/  ISETP.GE.AND P5, PT, R27, RZ, PT ;  /* 0x000000ff1b00720c */ /* 0x000fc60003fa6270 */
[----:B------:R0:W-:Y:S01]  /*7430*/  STL [R1+0x24], R8 ;  /* 0x0000240801007387 */ /* 0x0001e20000100800 */
[----:B--2---:R-:W-:-:S03]  /*7440*/  IABS R4, R16 ;  /* 0x0000001000047213 */ /* 0x004fc60000000000 */
[----:B------:R1:W-:Y:S04]  /*7450*/  STL [R1+0x20], R7 ;  /* 0x0000200701007387 */ /* 0x0003e80000100800 */
[----:B------:R-:W2:Y:S01]  /*7460*/  LDL.LU R27, [R1+0x254] ;  /* 0x00025400011b7983 */ /* 0x000ea20000300800 */
[----:B------:R-:W-:Y:S01]  /*7470*/  IMAD.HI.U32 R0, R26, R4, RZ ;  /* 0x000000041a007227 */ /* 0x000fe200078e00ff */
[----:B---3--:R-:W-:-:S03]  /*7480*/  IABS R29, R22 ;  /* 0x00000016001d7213 */ /* 0x008fc60000000000 */
[----:B------:R-:W-:Y:S01]  /*7490*/  IMAD.MOV R0, RZ, RZ, -R0 ;  /* 0x000000ffff007224 */ /* 0x000fe200078e0a00 */
[----:B------:R-:W-:Y:S01]  /*74a0*/  IABS R9, R21 ;  /* 0x0000001500097213 */ /* 0x000fe20000000000 */
[----:B------:R-:W-:Y:S01]  /*74b0*/  IMAD.HI.U32 R12, R26, R29, RZ ;  /* 0x0000001d1a0c7227 */ /* 0x000fe200078e00ff */
[----:B------:R-:W-:-:S03]  /*74c0*/  ISETP.GT.U32.AND P2, PT, R24, R6, PT ;  /* 0x000000061800720c */ /* 0x000fc60003f44070 */
[----:B------:R-:W-:Y:S02]  /*74d0*/  IMAD R4, R24, R0, R4 ;  /* 0x0000000018047224 */ /* 0x000fe400078e0204 */
[----:B------:R-:W-:Y:S02]  /*74e0*/  IMAD.MOV R12, RZ, RZ, -R12 ;  /* 0x000000ffff0c7224 */ /* 0x000fe400078e0a0c */
[----:B------:R-:W-:Y:S01]  /*74f0*/  IMAD.HI.U32 R0, R26, R9, RZ ;  /* 0x000000091a007227 */ /* 0x000fe200078e00ff */
[----:B------:R-:W-:-:S03]  /*7500*/  ISETP.GT.U32.AND P1, PT, R24, R4, PT ;  /* 0x000000041800720c */ /* 0x000fc60003f24070 */
[----:B------:R-:W-:Y:S02]  /*7510*/  IMAD R29, R24, R12, R29 ;  /* 0x0000000c181d7224 */ /* 0x000fe400078e021d */
[----:B------:R-:W-:Y:S02]  /*7520*/  IMAD.MOV R0, RZ, RZ, -R0 ;  /* 0x000000ffff007224 */ /* 0x000fe400078e0a00 */
[----:B------:R-:W-:Y:S01]  /*7530*/  IMAD.HI.U32 R14, R26, R3, RZ ;  /* 0x000000031a0e7227 */ /* 0x000fe200078e00ff */
[----:B------:R-:W-:-:S03]  /*7540*/  ISETP.GE.AND P6, PT, R15, RZ, PT ;  /* 0x000000ff0f00720c */ /* 0x000fc60003fc6270 */
[----:B------:R-:W-:Y:S02]  /*7550*/  IMAD R9, R24, R0, R9 ;  /* 0x0000000018097224 */ /* 0x000fe400078e0209 */
[----:B------:R-:W-:Y:S01]  /*7560*/  @!P2 IMAD.IADD R6, R6, 0x1, -R24 ;  /* 0x000000010606a824 */ /* 0x000fe200078e0a18 */
[----:B------:R-:W-:Y:S01]  /*7570*/  ISETP.GT.U32.AND P2, PT, R24, R29, PT ;  /* 0x0000001d1800720c */ /* 0x000fe20003f44070 */
[----:B------:R-:W-:Y:S02]  /*7580*/  IMAD.MOV R14, RZ, RZ, -R14 ;  /* 0x000000ffff0e7224 */ /* 0x000fe400078e0a0e */
[----:B------:R-:W-:Y:S01]  /*7590*/  @!P1 IMAD.IADD R4, R4, 0x1, -R24 ;  /* 0x0000000104049824 */ /* 0x000fe200078e0a18 */
[C---:B------:R-:W-:Y:S01]  /*75a0*/  ISETP.GT.U32.AND P1, PT, R24.reuse, R9, PT ;  /* 0x000000091800720c */ /* 0x040fe20003f24070 */
[----:B------:R-:W-:Y:S01]  /*75b0*/  IMAD R3, R24, R14, R3 ;  /* 0x0000000e18037224 */ /* 0x000fe200078e0203 */
[----:B------:R-:W-:Y:S01]  /*75c0*/  IABS R2, R20 ;  /* 0x0000001400027213 */ /* 0x000fe20000000000 */
[----:B0-----:R-:W-:-:S03]  /*75d0*/  IMAD.MOV.U32 R8, RZ, RZ, R6 ;  /* 0x000000ffff087224 */ /* 0x001fc600078e0006 */
[----:B------:R-:W-:Y:S01]  /*75e0*/  ISETP.GT.U32.AND P0, PT, R24, R3, PT ;  /* 0x000000031800720c */ /* 0x000fe20003f04070 */
[----:B-1----:R-:W-:-:S04]  /*75f0*/  IMAD.HI.U32 R7, R26, R2, RZ ;  /* 0x000000021a077227 */ /* 0x002fc800078e00ff */
[----:B------:R-:W-:Y:S02]  /*7600*/  @!P2 IMAD.IADD R29, R29, 0x1, -R24 ;  /* 0x000000011d1da824 */ /* 0x000fe400078e0a18 */
[----:B------:R-:W-:Y:S01]  /*7610*/  @!P6 IMAD.MOV R8, RZ, RZ, -R8 ;  /* 0x000000ffff08e224 */ /* 0x000fe200078e0a08 */
[C---:B------:R-:W-:Y:S01]  /*7620*/  ISETP.GT.U32.AND P6, PT, R24.reuse, R4, PT ;  /* 0x000000041800720c */ /* 0x040fe20003fc4070 */
[----:B------:R-:W-:Y:S02]  /*7630*/  IMAD.MOV R7, RZ, RZ, -R7 ;  /* 0x000000ffff077224 */ /* 0x000fe400078e0a07 */
[----:B------:R-:W-:Y:S01]  /*7640*/  @!P1 IMAD.IADD R9, R9, 0x1, -R24 ;  /* 0x0000000109099824 */ /* 0x000fe200078e0a18 */
[C---:B------:R-:W-:Y:S01]  /*7650*/  ISETP.GT.U32.AND P1, PT, R24.reuse, R29, PT ;  /* 0x0000001d1800720c */ /* 0x040fe20003f24070 */
[----:B------:R-:W-:Y:S02]  /*7660*/  IMAD R2, R24, R7, R2 ;  /* 0x0000000718027224 */ /* 0x000fe400078e0202 */
[----:B------:R-:W-:-:S02]  /*7670*/  IMAD.MOV.U32 R7, RZ, RZ, R5 ;  /* 0x000000ffff077224 */ /* 0x000fc400078e0005 */
[----:B------:R-:W-:-:S04]  /*7680*/  @!P0 IMAD.IADD R3, R3, 0x1, -R24 ;  /* 0x0000000103038824 */ /* 0x000fc800078e0a18 */
[--C-:B------:R-:W-:Y:S01]  /*7690*/  @!P6 IMAD.IADD R4, R4, 0x1, -R24.reuse ;  /* 0x000000010404e824 */ /* 0x100fe200078e0a18 */
[C---:B------:R-:W-:Y:S02]  /*76a0*/  ISETP.GT.U32.AND P2, PT, R24.reuse, R3, PT ;  /* 0x000000031800720c */ /* 0x040fe40003f44070 */
[----:B------:R-:W-:Y:S01]  /*76b0*/  ISETP.GT.U32.AND P6, PT, R24, R2, PT ;  /* 0x000000021800720c */ /* 0x000fe20003fc4070 */
[----:B------:R-:W-:Y:S01]  /*76c0*/  @!P1 IMAD.IADD R29, R29, 0x1, -R24 ;  /* 0x000000011d1d9824 */ /* 0x000fe200078e0a18 */
[----:B------:R-:W-:Y:S01]  /*76d0*/  ISETP.GE.AND P3, PT, R16, RZ, PT ;  /* 0x000000ff1000720c */ /* 0x000fe20003f66270 */
[----:B------:R-:W-:Y:S01]  /*76e0*/  @!P4 IMAD.MOV R7, RZ, RZ, -R7 ;  /* 0x000000ffff07c224 */ /* 0x000fe200078e0a07 */
[----:B------:R-:W-:Y:S02]  /*76f0*/  ISETP.GT.U32.AND P4, PT, R24, R9, PT ;  /* 0x000000091800720c */ /* 0x000fe40003f84070 */
[----:B------:R-:W-:-:S05]  /*7700*/  ISETP.GE.AND P0, PT, R22, RZ, PT ;  /* 0x000000ff1600720c */ /* 0x000fca0003f06270 */
[--C-:B------:R-:W-:Y:S01]  /*7710*/  @!P2 IMAD.IADD R3, R3, 0x1, -R24.reuse ;  /* 0x000000010303a824 */ /* 0x100fe200078e0a18 */
[----:B------:R-:W-:Y:S01]  /*7720*/  ISETP.GE.AND P2, PT, R21, RZ, PT ;  /* 0x000000ff1500720c */ /* 0x000fe20003f46270 */
[--C-:B------:R-:W-:Y:S01]  /*7730*/  @!P6 IMAD.IADD R2, R2, 0x1, -R24.reuse ;  /* 0x000000010202e824 */ /* 0x100fe200078e0a18 */
[----:B------:R0:W-:Y:S04]  /*7740*/  STL [R1+0x1c], R8 ;  /* 0x00001c0801007387 */ /* 0x0001e80000100800 */
[----:B------:R1:W-:Y:S01]  /*7750*/  STL [R1+0x70], R7 ;  /* 0x0000700701007387 */ /* 0x0003e20000100800 */
[----:B------:R-:W-:Y:S02]  /*7760*/  @!P4 IMAD.IADD R9, R9, 0x1, -R24 ;  /* 0x000000010909c824 */ /* 0x000fe400078e0a18 */
[----:B0-----:R-:W-:-:S02]  /*7770*/  IMAD.MOV.U32 R8, RZ, RZ, R4 ;  /* 0x000000ffff087224 */ /* 0x001fc400078e0004 */
[----:B-1----:R-:W-:Y:S02]  /*7780*/  IMAD.MOV.U32 R7, RZ, RZ, R3 ;  /* 0x000000ffff077224 */ /* 0x002fe400078e0003 */
[----:B------:R-:W-:Y:S02]  /*7790*/  @!P3 IMAD.MOV R8, RZ, RZ, -R8 ;  /* 0x000000ffff08b224 */ /* 0x000fe400078e0a08 */
[----:B------:R-:W-:Y:S02]  /*77a0*/  @!P5 IMAD.MOV R7, RZ, RZ, -R7 ;  /* 0x000000ffff07d224 */ /* 0x000fe400078e0a07 */
[----:B------:R-:W-:Y:S01]  /*77b0*/  @!P0 IMAD.MOV R29, RZ, RZ, -R29 ;  /* 0x000000ffff1d8224 */ /* 0x000fe200078e0a1d */
[----:B------:R-:W-:Y:S01]  /*77c0*/  STL [R1+0x18], R8 ;  /* 0x0000180801007387 */ /* 0x000fe20000100800 */
[----:B------:R-:W-:Y:S01]  /*77d0*/  @!P2 IMAD.MOV R9, RZ, RZ, -R9 ;  /* 0x000000ffff09a224 */ /* 0x000fe200078e0a09 */
[----:B------:R-:W-:Y:S02]  /*77e0*/  IABS R10, R18 ;  /* 0x00000012000a7213 */ /* 0x000fe40000000000 */
[----:B------:R0:W-:Y:S01]  /*77f0*/  STL [R1], R7 ;  /* 0x0000000701007387 */ /* 0x0001e20000100800 */
[----:B------:R-:W-:-:S03]  /*7800*/  ISETP.GE.AND P0, PT, R18, RZ, PT ;  /* 0x000000ff1200720c */ /* 0x000fc60003f06270 */
[----:B------:R-:W-:Y:S01]  /*7810*/  STL [R1+0x16b8], R29 ;  /* 0x0016b81d01007387 */ /* 0x000fe20000100800 */
[----:B------:R-:W-:-:S03]  /*7820*/  IABS R11, R13 ;  /* 0x0000000d000b7213 */ /* 0x000fc60000000000 */
[----:B------:R-:W3:Y:S04]  /*7830*/  LDL.LU R18, [R1+0x264] ;  /* 0x0002640001127983 */ /* 0x000ee80000300800 */
[----:B------:R-:W-:Y:S01]  /*7840*/  STL [R1+0x16bc], R9 ;  /* 0x0016bc0901007387 */ /* 0x000fe20000100800 */
[----:B----4-:R-:W-:-:S05]  /*7850*/  IABS R0, R19 ;  /* 0x0000001300007213 */ /* 0x010fca0000000000 */
[----:B------:R-:W-:-:S04]  /*7860*/  IMAD.HI.U32 R6, R26, R0, RZ ;  /* 0x000000001a067227 */ /* 0x000fc800078e00ff */
[----:B------:R-:W-:-:S04]  /*7870*/  IMAD.MOV R5, RZ, RZ, -R6 ;  /* 0x000000ffff057224 */ /* 0x000fc800078e0a06 */
[----:B------:R-:W-:-:S05]  /*7880*/  IMAD R0, R24, R5, R0 ;  /* 0x0000000518007224 */ /* 0x000fca00078e0200 */
[----:B------:R-:W-:-:S13]  /*7890*/  ISETP.GT.U32.AND P1, PT, R24, R0, PT ;  /* 0x000000001800720c */ /* 0x000fda0003f24070 */
[----:B------:R-:W-:Y:S01]  /*78a0*/  @!P1 IMAD.IADD R0, R0, 0x1, -R24 ;  /* 0x0000000100009824 */ /* 0x000fe200078e0a18 */
[----:B------:R-:W-:-:S13]  /*78b0*/  ISETP.GT.U32.AND P1, PT, R24, R2, PT ;  /* 0x000000021800720c */ /* 0x000fda0003f24070 */
[----:B------:R-:W-:Y:S01]  /*78c0*/  @!P1 IMAD.IADD R2, R2, 0x1, -R24 ;  /* 0x0000000102029824 */ /* 0x000fe200078e0a18 */
[----:B------:R-:W-:Y:S02]  /*78d0*/  ISETP.GE.AND P1, PT, R13, RZ, PT ;  /* 0x000000ff0d00720c */ /* 0x000fe40003f26270 */
[----:B------:R-:W4:Y:S01]  /*78e0*/  LDL.LU R13, [R1+0x268] ;  /* 0x00026800010d7983 */ /* 0x000f220000300800 */
[----:B------:R-:W-:Y:S01]  /*78f0*/  IMAD.HI.U32 R6, R26, R10, RZ ;  /* 0x0000000a1a067227 */ /* 0x000fe200078e00ff */
[----:B------:R-:W-:-:S03]  /*7900*/  ISETP.GT.U32.AND P3, PT, R24, R0, PT ;  /* 0x000000001800720c */ /* 0x000fc60003f64070 */
[----:B------:R-:W-:-:S04]  /*7910*/  IMAD.HI.U32 R5, R26, R11, RZ ;  /* 0x0000000b1a057227 */ /* 0x000fc800078e00ff */
[----:B------:R-:W-:Y:S02]  /*7920*/  IMAD.MOV R6, RZ, RZ, -R6 ;  /* 0x000000ffff067224 */ /* 0x000fe400078e0a06 */
[----:B------:R-:W-:Y:S02]  /*7930*/  IMAD.MOV R5, RZ, RZ, -R5 ;  /* 0x000000ffff057224 */ /* 0x000fe400078e0a05 */
[----:B------:R-:W-:Y:S01]  /*7940*/  IMAD R10, R24, R6, R10 ;  /* 0x00000006180a7224 */ /* 0x000fe200078e020a */
[----:B------:R-:W-:Y:S01]  /*7950*/  ISETP.GE.AND P4, PT, R20, RZ, PT ;  /* 0x000000ff1400720c */ /* 0x000fe20003f86270 */
[----:B------:R-:W-:Y:S01]  /*7960*/  IMAD R11, R24, R5, R11 ;  /* 0x00000005180b7224 */ /* 0x000fe200078e020b */
[----:B------:R-:W-:Y:S01]  /*7970*/  ISETP.GE.AND P6, PT, R19, RZ, PT ;  /* 0x000000ff1300720c */ /* 0x000fe20003fc6270 */
[----:B------:R-:W-:Y:S01]  /*7980*/  @!P3 IMAD.IADD R0, R0, 0x1, -R24 ;  /* 0x000000010000b824 */ /* 0x000fe200078e0a18 */
[C---:B------:R-:W-:Y:S02]  /*7990*/  ISETP.GT.U32.AND P5, PT, R24.reuse, R10, PT ;  /* 0x0000000a1800720c */ /* 0x040fe40003fa4070 */
[----:B------:R-:W-:-:S02]  /*79a0*/  ISETP.GT.U32.AND P2, PT, R24, R11, PT ;  /* 0x0000000b1800720c */ /* 0x000fc40003f44070 */
[----:B--2---:R-:W-:-:S05]  /*79b0*/  IABS R12, R27 ;  /* 0x0000001b000c7213 */ /* 0x004fca0000000000 */
[----:B------:R-:W-:-:S04]  /*79c0*/  IMAD.HI.U32 R4, R26, R12, RZ ;  /* 0x0000000c1a047227 */ /* 0x000fc800078e00ff */
[----:B------:R-:W-:-:S04]  /*79d0*/  IMAD.MOV R3, RZ, RZ, -R4 ;  /* 0x000000ffff037224 */ /* 0x000fc800078e0a04 */
[----:B------:R-:W-:-:S05]  /*79e0*/  IMAD R12, R24, R3, R12 ;  /* 0x00000003180c7224 */ /* 0x000fca00078e020c */
[----:B------:R-:W-:Y:S01]  /*79f0*/  ISETP.GT.U32.AND P3, PT, R24, R12, PT ;  /* 0x0000000c1800720c */ /* 0x000fe20003f64070 */
[----:B------:R-:W-:Y:S01]  /*7a00*/  IMAD.MOV.U32 R3, RZ, RZ, R2 ;  /* 0x000000ffff037224 */ /* 0x000fe200078e0002 */
[----:B------:R-:W-:Y:S01]  /*7a10*/  IABS R14, R23 ;  /* 0x00000017000e7213 */ /* 0x000fe20000000000 */
[----:B------:R-:W-:Y:S02]  /*7a20*/  @!P5 IMAD.IADD R10, R10, 0x1, -R24 ;  /* 0x000000010a0ad824 */ /* 0x000fe400078e0a18 */
[----:B------:R-:W-:Y:S01]  /*7a30*/  @!P4 IMAD.MOV R3, RZ, RZ, -R3 ;  /* 0x000000ffff03c224 */ /* 0x000fe200078e0a03 */
[----:B------:R-:W-:Y:S01]  /*7a40*/  IABS R15, R17 ;  /* 0x00000011000f7213 */ /* 0x000fe20000000000 */
[----:B------:R-:W-:Y:S02]  /*7a50*/  @!P6 IMAD.MOV R0, RZ, RZ, -R0 ;  /* 0x000000ffff00e224 */ /* 0x000fe400078e0a00 */
[--C-:B------:R-:W-:Y:S01]  /*7a60*/  @!P2 IMAD.IADD R11, R11, 0x1, -R24.reuse ;  /* 0x000000010b0ba824 */ /* 0x100fe200078e0a18 */
[----:B------:R-:W-:Y:S03]  /*7a70*/  STL [R1+0x60], R3 ;  /* 0x0000600301007387 */ /* 0x000fe60000100800 */
[----:B------:R-:W-:Y:S01]  /*7a80*/  @!P3 IMAD.IADD R12, R12, 0x1, -R24 ;  /* 0x000000010c0cb824 */ /* 0x000fe200078e0a18 */
[----:B------:R-:W2:Y:S01]  /*7a90*/  LDL.LU R6, [R1+0x26c] ;  /* 0x00026c0001067983 */ /* 0x000ea20000300800 */
[----:B------:R-:W-:Y:S01]  /*7aa0*/  ISETP.GT.U32.AND P2, PT, R24, R10, PT ;  /* 0x0000000a1800720c */ /* 0x000fe20003f44070 */
[----:B------:R-:W-:-:S02]  /*7ab0*/  IMAD.HI.U32 R2, R26, R14, RZ ;  /* 0x0000000e1a027227 */ /* 0x000fc400078e00ff */
[----:B0-----:R-:W5:Y:S01]  /*7ac0*/  LDL.LU R7, [R1+0x270] ;  /* 0x0002700001077983 */ /* 0x001f620000300800 */
[----:B------:R-:W-:-:S03]  /*7ad0*/  ISETP.GT.U32.AND P3, PT, R24, R12, PT ;  /* 0x0000000c1800720c */ /* 0x000fc60003f64070 */
[----:B------:R0:W-:Y:S01]  /*7ae0*/  STL [R1+0x58], R0 ;  /* 0x0000580001007387 */ /* 0x0001e20000100800 */
[----:B------:R-:W-:Y:S02]  /*7af0*/  IMAD.MOV R2, RZ, RZ, -R2 ;  /* 0x000000ffff027224 */ /* 0x000fe400078e0a02 */
[----:B0-----:R-:W-:-:S04]  /*7b00*/  IMAD.HI.U32 R0, R26, R15, RZ ;  /* 0x0000000f1a007227 */ /* 0x001fc800078e00ff */
[----:B------:R-:W-:Y:S02]  /*7b10*/  IMAD.MOV R0, RZ, RZ, -R0 ;  /* 0x000000ffff007224 */ /* 0x000fe400078e0a00 */
[C---:B------:R-:W-:Y:S02]  /*7b20*/  IMAD R14, R24.reuse, R2, R14 ;  /* 0x00000002180e7224 */ /* 0x040fe400078e020e */
[----:B------:R-:W-:Y:S02]  /*7b30*/  IMAD R15, R24, R0, R15 ;  /* 0x00000000180f7224 */ /* 0x000fe400078e020f */
[--C-:B------:R-:W-:Y:S01]  /*7b40*/  @!P2 IMAD.IADD R10, R10, 0x1, -R24.reuse ;  /* 0x000000010a0aa824 */ /* 0x100fe200078e0a18 */
[----:B------:R-:W-:Y:S01]  /*7b50*/  ISETP.GT.U32.AND P2, PT, R24, R14, PT ;  /* 0x0000000e1800720c */ /* 0x000fe20003f44070 */
[----:B------:R-:W-:Y:S01]  /*7b60*/  @!P3 IMAD.IADD R12, R12, 0x1, -R24 ;  /* 0x000000010c0cb824 */ /* 0x000fe200078e0a18 */
[C---:B------:R-:W-:Y:S02]  /*7b70*/  ISETP.GT.U32.AND P3, PT, R24.reuse, R15, PT ;  /* 0x0000000f1800720c */ /* 0x040fe40003f64070 */
[----:B------:R-:W-:Y:S01]  /*7b80*/  ISETP.GT.U32.AND P4, PT, R24, R11, PT ;  /* 0x0000000b1800720c */ /* 0x000fe20003f84070 */
[----:B------:R-:W-:Y:S01]  /*7b90*/  @!P0 IMAD.MOV R10, RZ, RZ, -R10 ;  /* 0x000000ffff0a8224 */ /* 0x000fe200078e0a0a */
[----:B------:R-:W-:-:S02]  /*7ba0*/  ISETP.GE.AND P5, PT, R27, RZ, PT ;  /* 0x000000ff1b00720c */ /* 0x000fc40003fa6270 */
[----:B------:R-:W-:Y:S01]  /*7bb0*/  ISETP.GE.AND P6, PT, R23, RZ, PT ;  /* 0x000000ff1700720c */ /* 0x000fe20003fc6270 */
[----:B------:R-:W5:Y:S04]  /*7bc0*/  LDL.LU R27, [R1+0x274] ;  /* 0x00027400011b7983 */ /* 0x000f680000300800 */
[--C-:B------:R-:W-:Y:S02]  /*7bd0*/  @!P2 IMAD.IADD R14, R14, 0x1, -R24.reuse ;  /* 0x000000010e0ea824 */ /* 0x100fe400078e0a18 */
[----:B------:R-:W-:-:S03]  /*7be0*/  @!P3 IMAD.IADD R15, R15, 0x1, -R24 ;  /* 0x000000010f0fb824 */ /* 0x000fc600078e0a18 */
[C---:B------:R-:W-:Y:S02]  /*7bf0*/  ISETP.GT.U32.AND P3, PT, R24.reuse, R14, PT ;  /* 0x0000000e1800720c */ /* 0x040fe40003f64070 */
[----:B------:R-:W-:Y:S01]  /*7c00*/  ISETP.GT.U32.AND P0, PT, R24, R15, PT ;  /* 0x0000000f1800720c */ /* 0x000fe20003f04070 */
[----:B------:R-:W-:Y:S01]  /*7c10*/  @!P4 IMAD.IADD R11, R11, 0x1, -R24 ;  /* 0x000000010b0bc824 */ /* 0x000fe200078e0a18 */
[----:B------:R-:W-:Y:S01]  /*7c20*/  ISETP.GE.AND P4, PT, R17, RZ, PT ;  /* 0x000000ff1100720c */ /* 0x000fe20003f86270 */
[----:B------:R-:W-:Y:S01]  /*7c30*/  @!P5 IMAD.MOV R12, RZ, RZ, -R12 ;  /* 0x000000ffff0cd224 */ /* 0x000fe200078e0a0c */
[----:B------:R-:W-:Y:S01]  /*7c40*/  IABS R16, R25 ;  /* 0x0000001900107213 */ /* 0x000fe20000000000 */
[----:B------:R-:W-:Y:S01]  /*7c50*/  @!P1 IMAD.MOV R11, RZ, RZ, -R11 ;  /* 0x000000ffff0b9224 */ /* 0x000fe200078e0a0b */
[----:B------:R-:W-:Y:S01]  /*7c60*/  ISETP.GE.AND P2, PT, R25, RZ, PT ;  /* 0x000000ff1900720c */ /* 0x000fe20003f46270 */
[----:B------:R-:W-:Y:S02]  /*7c70*/  IMAD.MOV.U32 R25, RZ, RZ, R28 ;  /* 0x000000ffff197224 */ /* 0x000fe400078e001c */
[----:B------:R-:W5:Y:S02]  /*7c80*/  LDL.LU R28, [R1+0x278] ;  /* 0x00027800011c7983 */ /* 0x000f640000300800 */
[----:B------:R-:W-:-:S02]  /*7c90*/  @!P3 IMAD.IADD R14, R14, 0x1, -R24 ;  /* 0x000000010e0eb824 */ /* 0x000fc400078e0a18 */
[----:B------:R-:W-:Y:S01]  /*7ca0*/  @!P0 IMAD.IADD R15, R15, 0x1, -R24 ;  /* 0x000000010f0f8824 */ /* 0x000fe200078e0a18 */
[----:B------:R-:W-:Y:S01]  /*7cb0*/  STL [R1+0x16c0], R10 ;  /* 0x0016c00a01007387 */ /* 0x000fe20000100800 */
[----:B------:R-:W-:Y:S02]  /*7cc0*/  @!P6 IMAD.MOV R14, RZ, RZ, -R14 ;  /* 0x000000ffff0ee224 */ /* 0x000fe400078e0a0e */
[----:B------:R-:W-:Y:S01]  /*7cd0*/  @!P4 IMAD.MOV R15, RZ, RZ, -R15 ;  /* 0x000000ffff0fc224 */ /* 0x000fe200078e0a0f */
[----:B------:R-:W-:Y:S01]  /*7ce0*/  STL [R1+0x16c4], R11 ;  /* 0x0016c40b01007387 */ /* 0x000fe20000100800 */
[----:B------:R-:W-:-:S03]  /*7cf0*/  IMAD.MOV.U32 R8, RZ, RZ, R25 ;  /* 0x000000ffff087224 */ /* 0x000fc600078e0019 */
[----:B------:R-:W-:Y:S04]  /*7d00*/  STL [R1+0x16c8], R12 ;  /* 0x0016c80c01007387 */ /* 0x000fe80000100800 */
[----:B------:R-:W5:Y:S04]  /*7d10*/  LDL R20, [R1+0x280] ;  /* 0x0002800001147983 */ /* 0x000f680000100800 */
[----:B------:R-:W5:Y:S04]  /*7d20*/  LDL R25, [R1+0x284] ;  /* 0x0002840001197983 */ /* 0x000f680000100800 */
[----:B------:R-:W-:Y:S04]  /*7d30*/  STL [R1+0x16cc], R14 ;  /* 0x0016cc0e01007387 */ /* 0x000fe80000100800 */
[----:B------:R0:W-:Y:S01]  /*7d40*/  STL [R1+0x16d0], R15 ;  /* 0x0016d00f01007387 */ /* 0x0001e20000100800 */
[----:B----4-:R-:W-:-:S02]  /*7d50*/  IABS R22, R13 ;  /* 0x0000000d00167213 */ /* 0x010fc40000000000 */
[----:B------:R-:W-:Y:S02]  /*7d60*/  ISETP.GE.AND P4, PT, R13, RZ, PT ;  /* 0x000000ff0d00720c */ /* 0x000fe40003f86270 */
[----:B------:R-:W4:Y:S01]  /*7d70*/  LDL.LU R13, [R1+0x288] ;  /* 0x00028800010d7983 */ /* 0x000f220000300800 */
[C---:B------:R-:W-:Y:S01]  /*7d80*/  IMAD.HI.U32 R3, R26.reuse, R16, RZ ;  /* 0x000000101a037227 */ /* 0x040fe200078e00ff */
[----:B---3--:R-:W-:Y:S02]  /*7d90*/  IABS R23, R18 ;  /* 0x0000001200177213 */ /* 0x008fe40000000000 */
[----:B0-----:R-:W3:Y:S01]  /*7da0*/  LDL.LU R15, [R1+0x290] ;  /* 0x00029000010f7983 */ /* 0x001ee20000300800 */
[----:B------:R-:W-:Y:S02]  /*7db0*/  IMAD.MOV R3, RZ, RZ, -R3 ;  /* 0x000000ffff037224 */ /* 0x000fe400078e0a03 */
[----:B------:R-:W-:Y:S01]  /*7dc0*/  IMAD.HI.U32 R0, R26, R22, RZ ;  /* 0x000000161a007227 */ /* 0x000fe200078e00ff */
[----:B------:R-:W3:Y:S03]  /*7dd0*/  LDL.LU R14, [R1+0x294] ;  /* 0x00029400010e7983 */ /* 0x000ee60000300800 */
[----:B------:R-:W-:Y:S01]  /*7de0*/  IMAD R16, R24, R3, R16 ;  /* 0x0000000318107224 */ /* 0x000fe200078e0210 */
[----:B------:R-:W3:Y:S01]  /*7df0*/  LDL.LU R12, [R1+0x298] ;  /* 0x00029800010c7983 */ /* 0x000ee20000300800 */
[----:B------:R-:W-:-:S03]  /*7e00*/  IMAD.MOV R0, RZ, RZ, -R0 ;  /* 0x000000ffff007224 */ /* 0x000fc600078e0a00 */
[C---:B------:R-:W-:Y:S01]  /*7e10*/  ISETP.GT.U32.AND P1, PT, R24.reuse, R16, PT ;  /* 0x000000101800720c */ /* 0x040fe20003f24070 */
[----:B------:R-:W-:Y:S01]  /*7e20*/  IMAD R22, R24, R0, R22 ;  /* 0x0000000018167224 */ /* 0x000fe200078e0216 */
[----:B------:R-:W3:Y:S01]  /*7e30*/  LDL.LU R11, [R1+0x29c] ;  /* 0x00029c00010b7983 */ /* 0x000ee20000300800 */
[----:B------:R-:W-:-:S03]  /*7e40*/  IMAD.HI.U32 R2, R26, R23, RZ ;  /* 0x000000171a027227 */ /* 0x000fc600078e00ff */
[----:B------:R-:W3:Y:S01]  /*7e50*/  LDL.LU R29, [R1+0x2a0] ;  /* 0x0002a000011d7983 */ /* 0x000ee20000300800 */
[----:B------:R-:W-:-:S03]  /*7e60*/  IMAD.MOV R2, RZ, RZ, -R2 ;  /* 0x000000ffff027224 */ /* 0x000fc600078e0a02 */
[----:B------:R-:W3:Y:S01]  /*7e70*/  LDL.LU R10, [R1+0x2a4] ;  /* 0x0002a400010a7983 */ /* 0x000ee20000300800 */
[----:B------:R-:W-:Y:S02]  /*7e80*/  IMAD R23, R24, R2, R23 ;  /* 0x0000000218177224 */ /* 0x000fe400078e0217 */
[----:B------:R-:W-:Y:S01]  /*7e90*/  @!P1 IMAD.IADD R16, R16, 0x1, -R24 ;  /* 0x0000000110109824 */ /* 0x000fe200078e0a18 */
[----:B------:R-:W3:Y:S02]  /*7ea0*/  LDL.LU R9, [R1+0x2a8] ;  /* 0x0002a80001097983 */ /* 0x000ee40000300800 */
[----:B------:R-:W-:Y:S02]  /*7eb0*/  ISETP.GT.U32.AND P5, PT, R24, R23, PT ;  /* 0x000000171800720c */ /* 0x000fe40003fa4070 */
[----:B--2---:R-:W-:-:S05]  /*7ec0*/  IABS R21, R6 ;  /* 0x0000000600157213 */ /* 0x004fca0000000000 */
[----:B------:R-:W-:-:S04]  /*7ed0*/  IMAD.HI.U32 R0, R26, R21, RZ ;  /* 0x000000151a007227 */ /* 0x000fc800078e00ff */
[----:B------:R-:W-:-:S04]  /*7ee0*/  IMAD.MOV R0, RZ, RZ, -R0 ;  /* 0x000000ffff007224 */ /* 0x000fc800078e0a00 */
[----:B------:R-:W-:-:S05]  /*7ef0*/  IMAD R21, R24, R0, R21 ;  /* 0x0000000018157224 */ /* 0x000fca00078e0215 */
[C---:B------:R-:W-:Y:S01]  /*7f00*/  ISETP.GT.U32.AND P1, PT, R24.reuse, R21, PT ;  /* 0x000000151800720c */ /* 0x040fe20003f24070 */
[----:B------:R-:W-:Y:S01]  /*7f10*/  @!P5 IMAD.IADD R23, R23, 0x1, -R24 ;  /* 0x000000011717d824 */ /* 0x000fe200078e0a18 */
[----:B------:R-:W-:-:S11]  /*7f20*/  ISETP.GT.U32.AND P5, PT, R24, R16, PT ;  /* 0x000000101800720c */ /* 0x000fd60003fa4070 */
[----:B------:R-:W-:-:S05]  /*7f30*/  @!P1 IMAD.IADD R21, R21, 0x1, -R24 ;  /* 0x0000000115159824 */ /* 0x000fca00078e0a18 */
[----:B------:R-:W-:Y:S01]  /*7f40*/  ISETP.GT.U32.AND P1, PT, R24, R21, PT ;  /* 0x000000151800720c */ /* 0x000fe20003f24070 */
[----:B------:R-:W-:-:S04]  /*7f50*/  @!P5 IMAD.IADD R16, R16, 0x1, -R24 ;  /* 0x000000011010d824 */ /* 0x000fc800078e0a18 */
[----:B------:R-:W-:-:S08]  /*7f60*/  @!P2 IMAD.MOV R16, RZ, RZ, -R16 ;  /* 0x000000ffff10a224 */ /* 0x000fd000078e0a10 */
[----:B------:R-:W-:-:S05]  /*7f70*/  @!P1 IMAD.IADD R21, R21, 0x1, -R24 ;  /* 0x0000000115159824 */ /* 0x000fca00078e0a18 */
[----:B------:R-:W-:Y:S04]  /*7f80*/  STL [R1+0x1744], R21 ;  /* 0x0017441501007387 */ /* 0x000fe80000100800 */
[----:B----4-:R-:W-:Y:S04]  /*7f90*/  STL [R1+0x173c], R13 ;  /* 0x00173c0d01007387 */ /* 0x010fe80000100800 */
[----:B------:R0:W-:Y:S04]  /*7fa0*/  STL [R1+0x16d4], R16 ;  /* 0x0016d41001007387 */ /* 0x0001e80000100800 */
[----:B0-----:R-:W2:Y:S01]  /*7fb0*/  LDL.LU R16, [R1+0x28c] ;  /* 0x00028c0001107983 */ /* 0x001ea20000300800 */
[----:B-----5:R-:W-:-:S02]  /*7fc0*/  IABS R17, R7 ;  /* 0x0000000700117213 */ /* 0x020fc40000000000 */
[----:B------:R-:W-:-:S03]  /*7fd0*/  ISETP.GT.U32.AND P6, PT, R24, R23, PT ;  /* 0x000000171800720c */ /* 0x000fc60003fc4070 */
[----:B------:R-:W-:Y:S01]  /*7fe0*/  IMAD.HI.U32 R0, R26, R17, RZ ;  /* 0x000000111a007227 */ /* 0x000fe200078e00ff */
[----:B------:R-:W-:-:S03]  /*7ff0*/  ISETP.GT.U32.AND P3, PT, R24, R22, PT ;  /* 0x000000161800720c */ /* 0x000fc60003f64070 */
[----:B------:R-:W-:Y:S01]  /*8000*/  IMAD.MOV R0, RZ, RZ, -R0 ;  /* 0x000000ffff007224 */ /* 0x000fe200078e0a00 */
[----:B------:R-:W-:Y:S02]  /*8010*/  ISETP.GE.AND P0, PT, R18, RZ, PT ;  /* 0x000000ff1200720c */ /* 0x000fe40003f06270 */
[----:B------:R-:W-:Y:S01]  /*8020*/  IABS R18, R27 ;  /* 0x0000001b00127213 */ /* 0x000fe20000000000 */
[----:B------:R-:W-:Y:S01]  /*8030*/  IMAD R17, R24, R0, R17 ;  /* 0x0000000018117224 */ /* 0x000fe200078e0211 */
[----:B------:R-:W-:Y:S01]  /*8040*/  IABS R19, R28 ;  /* 0x0000001c00137213 */ /* 0x000fe20000000000 */
[----:B------:R-:W-:Y:S02]  /*8050*/  @!P6 IMAD.IADD R23, R23, 0x1, -R24 ;  /* 0x000000011717e824 */ /* 0x000fe400078e0a18 */
[----:B------:R-:W-:Y:S01]  /*8060*/  IMAD.HI.U32 R2, R26, R18, RZ ;  /* 0x000000121a027227 */ /* 0x000fe200078e00ff */
[----:B------:R-:W-:-:S03]  /*8070*/  ISETP.GT.U32.AND P6, PT, R24, R17, PT ;  /* 0x000000111800720c */ /* 0x000fc60003fc4070 */
[----:B------:R-:W-:-:S04]  /*8080*/  IMAD.HI.U32 R0, R26, R19, RZ ;  /* 0x000000131a007227 */ /* 0x000fc800078e00ff */
[----:B------:R-:W-:Y:S02]  /*8090*/  IMAD.MOV R2, RZ, RZ, -R2 ;  /* 0x000000ffff027224 */ /* 0x000fe400078e0a02 */
[----:B------:R-:W-:Y:S02]  /*80a0*/  IMAD.MOV R0, RZ, RZ, -R0 ;  /* 0x000000ffff007224 */ /* 0x000fe400078e0a00 */
[----:B------:R-:W-:Y:S02]  /*80b0*/  @!P3 IMAD.IADD R22, R22, 0x1, -R24 ;  /* 0x000000011616b824 */ /* 0x000fe400078e0a18 */
[C---:B------:R-:W-:Y:S02]  /*80c0*/  IMAD R18, R24.reuse, R2, R18 ;  /* 0x0000000218127224 */ /* 0x040fe400078e0212 */
[C---:B------:R-:W-:Y:S01]  /*80d0*/  IMAD R19, R24.reuse, R0, R19 ;  /* 0x0000000018137224 */ /* 0x040fe200078e0213 */
[C---:B------:R-:W-:Y:S01]  /*80e0*/  ISETP.GT.U32.AND P3, PT, R24.reuse, R22, PT ;  /* 0x000000161800720c */ /* 0x040fe20003f64070 */
[----:B------:R-:W-:Y:S01]  /*80f0*/  @!P6 IMAD.IADD R17, R17, 0x1, -R24 ;  /* 0x000000011111e824 */ /* 0x000fe200078e0a18 */
[----:B------:R-:W-:-:S02]  /*8100*/  ISETP.GT.U32.AND P1, PT, R24, R18, PT ;  /* 0x000000121800720c */ /* 0x000fc40003f24070 */
[----:B------:R-:W-:Y:S02]  /*8110*/  ISETP.GT.U32.AND P6, PT, R24, R19, PT ;  /* 0x000000131800720c */ /* 0x000fe40003fc4070 */
[----:B------:R-:W-:Y:S02]  /*8120*/  ISETP.GE.AND P5, PT, R6, RZ, PT ;  /* 0x000000ff0600720c */ /* 0x000fe40003fa6270 */
[----:B------:R-:W-:-:S05]  /*8130*/  IABS R6, R25 ;  /* 0x0000001900067213 */ /* 0x000fca0000000000 */
[--C-:B------:R-:W-:Y:S01]  /*8140*/  @!P3 IMAD.IADD R22, R22, 0x1, -R24.reuse ;  /* 0x000000011616b824 */ /* 0x100fe200078e0a18 */
[----:B------:R-:W-:Y:S01]  /*8150*/  ISETP.GE.AND P3, PT, R7, RZ, PT ;  /* 0x000000ff0700720c */ /* 0x000fe20003f66270 */
[--C-:B------:R-:W-:Y:S01]  /*8160*/  @!P1 IMAD.IADD R18, R18, 0x1, -R24.reuse ;  /* 0x0000000112129824 */ /* 0x100fe200078e0a18 */
[----:B------:R-:W-:Y:S01]  /*8170*/  IABS R7, R20 ;  /* 0x0000001400077213 */ /* 0x000fe20000000000 */
[----:B------:R-:W-:-:S03]  /*8180*/  @!P6 IMAD.IADD R19, R19, 0x1, -R24 ;  /* 0x000000011313e824 */ /* 0x000fc600078e0a18 */
[----:B------:R-:W-:Y:S01]  /*8190*/  ISETP.GT.U32.AND P1, PT, R24, R18, PT ;  /* 0x000000121800720c */ /* 0x000fe20003f24070 */
[----:B------:R-:W-:Y:S01]  /*81a0*/  IMAD.HI.U32 R2, R26, R7, RZ ;  /* 0x000000071a027227 */ /* 0x000fe200078e00ff */
[----:B------:R-:W-:-:S03]  /*81b0*/  ISETP.GT.U32.AND P6, PT, R24, R19, PT ;  /* 0x000000131800720c */ /* 0x000fc60003fc4070 */
[----:B------:R-:W-:Y:S01]  /*81c0*/  IMAD.HI.U32 R0, R26, R6, RZ ;  /* 0x000000061a007227 */ /* 0x000fe200078e00ff */
[----:B------:R-:W-:-:S03]  /*81d0*/  IABS R5, R13 ;  /* 0x0000000d00057213 */ /* 0x000fc60000000000 */
[----:B------:R-:W-:Y:S02]  /*81e0*/  IMAD.MOV R2, RZ, RZ, -R2 ;  /* 0x000000ffff027224 */ /* 0x000fe400078e0a02 */
[----:B------:R-:W-:Y:S01]  /*81f0*/  IMAD.MOV R0, RZ, RZ, -R0 ;  /* 0x000000ffff007224 */ /* 0x000fe200078e0a00 */
[----:B------:R-:W-:Y:S01]  /*8200*/  IABS R8, R8 ;  /* 0x0000000800087213 */ /* 0x000fe20000000000 */
[C---:B------:R-:W-:Y:S02]  /*8210*/  IMAD R7, R24.reuse, R2, R7 ;  /* 0x0000000218077224 */ /* 0x040fe400078e0207 */
[----:B------:R-:W-:Y:S02]  /*8220*/  IMAD R6, R24, R0, R6 ;  /* 0x0000000018067224 */ /* 0x000fe400078e0206 */
[----:B------:R-:W-:Y:S01]  /*8230*/  IMAD.HI.U32 R0, R26, R5, RZ ;  /* 0x000000051a007227 */ /* 0x000fe200078e00ff */
[----:B---3--:R-:W-:-:S03]  /*8240*/  IABS R2, R14 ;  /* 0x0000000e00027213 */ /* 0x008fc60000000000 */
[--C-:B------:R-:W-:Y:S01]  /*8250*/  @!P1 IMAD.IADD R18, R18, 0x1, -R24.reuse ;  /* 0x0000000112129824 */ /* 0x100fe200078e0a18 */
[C---:B------:R-:W-:Y:S01]  /*8260*/  ISETP.GT.U32.AND P1, PT, R24.reuse, R7, PT ;  /* 0x000000071800720c */ /* 0x040fe20003f24070 */
[----:B------:R-:W-:Y:S01]  /*8270*/  @!P6 IMAD.IADD R19, R19, 0x1, -R24 ;  /* 0x000000011313e824 */ /* 0x000fe200078e0a18 */
[----:B------:R-:W-:Y:S01]  /*8280*/  ISETP.GT.U32.AND P6, PT, R24, R6, PT ;  /* 0x000000061800720c */ /* 0x000fe20003fc4070 */
[----:B------:R-:W-:-:S04]  /*8290*/  IMAD.HI.U32 R3, R26, R8, RZ ;  /* 0x000000081a037227 */ /* 0x000fc800078e00ff */
[----:B------:R-:W-:Y:S02]  /*82a0*/  IMAD.MOV R0, RZ, RZ, -R0 ;  /* 0x000000ffff007224 */ /* 0x000fe400078e0a00 */
[----:B------:R-:W-:Y:S02]  /*82b0*/  IMAD.MOV R3, RZ, RZ, -R3 ;  /* 0x000000ffff037224 */ /* 0x000fe400078e0a03 */
[----:B------:R-:W-:Y:S02]  /*82c0*/  IMAD R5, R24, R0, R5 ;  /* 0x0000000018057224 */ /* 0x000fe400078e0205 */
[----:B------:R-:W-:-:S04]  /*82d0*/  IMAD.HI.U32 R0, R26, R2, RZ ;  /* 0x000000021a007227 */ /* 0x000fc800078e00ff */
[----:B------:R-:W-:Y:S01]  /*82e0*/  IMAD R8, R24, R3, R8 ;  /* 0x0000000318087224 */ /* 0x000fe200078e0208 */
[----:B------:R-:W-:Y:S01]  /*82f0*/  IABS R3, R15 ;  /* 0x0000000f00037213 */ /* 0x000fe20000000000 */
[----:B------:R-:W-:Y:S02]  /*8300*/  IMAD.MOV R0, RZ, RZ, -R0 ;  /* 0x000000ffff007224 */ /* 0x000fe400078e0a00 */
[--C-:B------:R-:W-:Y:S01]  /*8310*/  @!P1 IMAD.IADD R7, R7, 0x1, -R24.reuse ;  /* 0x0000000107079824 */ /* 0x100fe200078e0a18 */
[----:B------:R-:W-:Y:S01]  /*8320*/  ISETP.GE.AND P1, PT, R27, RZ, PT ;  /* 0x000000ff1b00720c */ /* 0x000fe20003f26270 */
[----:B------:R-:W-:Y:S01]  /*8330*/  @!P6 IMAD.IADD R6, R6, 0x1, -R24 ;  /* 0x000000010606e824 */ /* 0x000fe200078e0a18 */
[----:B------:R-:W-:Y:S01]  /*8340*/  ISETP.GE.AND P6, PT, R28, RZ, PT ;  /* 0x000000ff1c00720c */ /* 0x000fe20003fc6270 */
[----:B------:R-:W-:Y:S01]  /*8350*/  IMAD R2, R24, R0, R2 ;  /* 0x0000000018027224 */ /* 0x000fe200078e0202 */
[----:B------:R-:W-:Y:S01]  /*8360*/  IABS R0, R12 ;  /* 0x0000000c00007213 */ /* 0x000fe20000000000 */
[----:B------:R-:W-:Y:S01]  /*8370*/  IMAD.HI.U32 R20, R26, R3, RZ ;  /* 0x000000031a147227 */ /* 0x000fe200078e00ff */
[----:B------:R-:W-:-:S02]  /*8380*/  IABS R27, R11 ;  /* 0x0000000b001b7213 */ /* 0x000fc40000000000 */
[----:B------:R-:W-:Y:S01]  /*8390*/  IABS R28, R29 ;  /* 0x0000001d001c7213 */ /* 0x000fe20000000000 */
[----:B------:R-:W-:Y:S02]  /*83a0*/  IMAD.MOV R20, RZ, RZ, -R20 ;  /* 0x000000ffff147224 */ /* 0x000fe400078e0a14 */
[----:B------:R-:W-:-:S04]  /*83b0*/  IMAD.HI.U32 R13, R26, R0, RZ ;  /* 0x000000001a0d7227 */ /* 0x000fc800078e00ff */
[----:B------:R-:W-:-:S04]  /*83c0*/  IMAD.HI.U32 R21, R26, R28, RZ ;  /* 0x0000001c1a157227 */ /* 0x000fc800078e00ff */
[C---:B------:R-:W-:Y:S01]  /*83d0*/  IMAD R3, R24.reuse, R20, R3 ;  /* 0x0000001418037224 */ /* 0x040fe200078e0203 */
[----:B------:R-:W-:Y:S01]  /*83e0*/  IABS R20, R9 ;  /* 0x0000000900147213 */ /* 0x000fe20000000000 */
[----:B------:R-:W-:Y:S02]  /*83f0*/  IMAD.MOV R13, RZ, RZ, -R13 ;  /* 0x000000ffff0d7224 */ /* 0x000fe400078e0a0d */
[----:B------:R-:W-:Y:S02]  /*8400*/  IMAD.MOV R21, RZ, RZ, -R21 ;  /* 0x000000ffff157224 */ /* 0x000fe400078e0a15 */
[----:B------:R-:W-:Y:S02]  /*8410*/  IMAD R0, R24, R13, R0 ;  /* 0x0000000d18007224 */ /* 0x000fe400078e0200 */
[C---:B------:R-:W-:Y:S01]  /*8420*/  IMAD.HI.U32 R13, R26.reuse, R20, RZ ;  /* 0x000000141a0d7227 */ /* 0x040fe200078e00ff */
[----:B--2---:R-:W-:Y:S01]  /*8430*/  IABS R4, R16 ;  /* 0x0000001000047213 */ /* 0x004fe20000000000 */
[----:B------:R-:W-:Y:S04]  /*8440*/  STL [R1+0x1740], R16 ;  /* 0x0017401001007387 */ /* 0x000fe80000100800 */
[----:B------:R-:W-:Y:S01]  /*8450*/  IMAD.HI.U32 R25, R26, R4, RZ ;  /* 0x000000041a197227 */ /* 0x000fe200078e00ff */
[----:B------:R0:W-:Y:S03]  /*8460*/  STL [R1+0x1748], R15 ;  /* 0x0017480f01007387 */ /* 0x0001e60000100800 */
[----:B------:R-:W-:-:S04]  /*8470*/  IMAD.MOV R25, RZ, RZ, -R25 ;  /* 0x000000ffff197224 */ /* 0x000fc800078e0a19 */
[----:B------:R-:W-:Y:S02]  /*8480*/  IMAD R4, R24, R25, R4 ;  /* 0x0000001918047224 */ /* 0x000fe400078e0204 */
[----:B0-----:R-:W-:Y:S01]  /*8490*/  IMAD.HI.U32 R15, R26, R27, RZ ;  /* 0x0000001b1a0f7227 */ /* 0x001fe200078e00ff */
[----:B------:R-:W-:-:S03]  /*84a0*/  IABS R25, R10 ;  /* 0x0000000a00197213 */ /* 0x000fc60000000000 */
[----:B------:R-:W-:Y:S02]  /*84b0*/  IMAD.MOV R15, RZ, RZ, -R15 ;  /* 0x000000ffff0f7224 */ /* 0x000fe400078e0a0f */
[----:B------:R-:W-:-:S04]  /*84c0*/  IMAD.HI.U32 R16, R26, R25, RZ ;  /* 0x000000191a107227 */ /* 0x000fc800078e00ff */
[C---:B------:R-:W-:Y:S02]  /*84d0*/  IMAD R27, R24.reuse, R15, R27 ;  /* 0x0000000f181b7224 */ /* 0x040fe400078e021b */
[----:B------:R-:W2:Y:S01]  /*84e0*/  LDL.LU R15, [R1+0x1748] ;  /* 0x00174800010f7983 */ /* 0x000ea20000300800 */
[----:B------:R-:W-:-:S03]  /*84f0*/  IMAD R26, R24, R21, R28 ;  /* 0x00000015181a7224 */ /* 0x000fc600078e021c */
[----:B------:R-:W3:Y:S01]  /*8500*/  LDL.LU R21, [R1+0x1744] ;  /* 0x0017440001157983 */ /* 0x000ee20000300800 */
[----:B------:R-:W-:Y:S02]  /*8510*/  IMAD.MOV R16, RZ, RZ, -R16 ;  /* 0x000000ffff107224 */ /* 0x000fe400078e0a10 */
[----:B------:R-:W-:Y:S02]  /*8520*/  @!P0 IMAD.MOV R23, RZ, RZ, -R23 ;  /* 0x000000ffff178224 */ /* 0x000fe400078e0a17 */
[----:B------:R-:W-:Y:S02]  /*8530*/  IMAD R25, R24, R16, R25 ;  /* 0x0000001018197224 */ /* 0x000fe400078e0219 */
[----:B------:R-:W-:Y:S01]  /*8540*/  @!P4 IMAD.MOV R22, RZ, RZ, -R22 ;  /* 0x000000ffff16c224 */ /* 0x000fe200078e0a16 */
[----:B------:R-:W4:Y:S01]  /*8550*/  LDL.LU R16, [R1+0x1740] ;  /* 0x0017400001107983 */ /* 0x000f220000300800 */
[----:B------:R-:W-:-:S03]  /*8560*/  IMAD.MOV R28, RZ, RZ, -R13 ;  /* 0x000000ffff1c7224 */ /* 0x000fc600078e0a0d */
[----:B------:R-:W5:Y:S04]  /*8570*/  LDL.LU R13, [R1+0x173c] ;  /* 0x00173c00010d7983 */ /* 0x000f680000300800 */
[----:B------:R0:W-:Y:S04]  /*8580*/  STL [R1+0x16d8], R23 ;  /* 0x0016d81701007387 */ /* 0x0001e80000100800 */
[----:B0-----:R-:W2:Y:S04]  /*8590*/  LDL.LU R23, [R1+0x284] ;  /* 0x0002840001177983 */ /* 0x001ea80000300800 */
[----:B------:R0:W-:Y:S04]  /*85a0*/  STL [R1+0x16dc], R22 ;  /* 0x0016dc1601007387 */ /* 0x0001e80000100800 */
[----:B0-----:R-:W4:Y:S01]  /*85b0*/  LDL.LU R22, [R1+0x280] ;  /* 0x0002800001167983 */ /* 0x001f220000300800 */
[----:B------:R-:W-:-:S13]  /*85c0*/  ISETP.GT.U32.AND P2, PT, R24, R17, PT ;  /* 0x000000111800720c */ /* 0x000fda0003f44070 */
[----:B------:R-:W-:Y:S01]  /*85d0*/  @!P2 IMAD.IADD R17, R17, 0x1, -R24 ;  /* 0x000000011111a824 */ /* 0x000fe200078e0a18 */
[----:B------:R-:W-:Y:S01]  /*85e0*/  ISETP.GT.U32.AND P2, PT, R24, R8, PT ;  /* 0x000000081800720c */ /* 0x000fe20003f44070 */
[----:B---3--:R-:W-:-:S05]  /*85f0*/  @!P5 IMAD.MOV R21, RZ, RZ, -R21 ;  /* 0x000000ffff15d224 */ /* 0x008fca00078e0a15 */
[----:B------:R0:W-:Y:S04]  /*8600*/  STL [R1+0x16e0], R21 ;  /* 0x0016e01501007387 */ /* 0x0001e80000100800 */
[----:B0-----:R-:W3:Y:S03]  /*8610*/  LDL.LU R21, [R1+0x27c] ;  /* 0x00027c0001157983 */ /* 0x001ee60000300800 */
[----:B------:R-:W-:Y:S01]  /*8620*/  @!P2 IMAD.IADD R8, R8, 0x1, -R24 ;  /* 0x000000010808a824 */ /* 0x000fe200078e0a18 */
[----:B------:R-:W-:-:S13]  /*8630*/  ISETP.GT.U32.AND P2, PT, R24, R5, PT ;  /* 0x000000051800720c */ /* 0x000fda0003f44070 */
[----:B------:R-:W-:Y:S01]  /*8640*/  @!P2 IMAD.IADD R5, R5, 0x1, -R24 ;  /* 0x000000010505a824 */ /* 0x000fe200078e0a18 */
[----:B------:R-:W-:-:S13]  /*8650*/  ISETP.GT.U32.AND P2, PT, R24, R4, PT ;  /* 0x000000041800720c */ /* 0x000fda0003f44070 */
[----:B------:R-:W-:Y:S01]  /*8660*/  @!P2 IMAD.IADD R4, R4, 0x1, -R24 ;  /* 0x000000010404a824 */ /* 0x000fe200078e0a18 */
[C---:B------:R-:W-:Y:S02]  /*8670*/  ISETP.GT.U32.AND P2, PT, R24.reuse, R3, PT ;  /* 0x000000031800720c */ /* 0x040fe40003f44070 */
[C---:B------:R-:W-:Y:S01]  /*8680*/  ISETP.GT.U32.AND P0, PT, R24.reuse, R8, PT ;  /* 0x000000081800720c */ /* 0x040fe20003f04070 */
[----:B------:R-:W-:Y:S01]  /*8690*/  @!P3 IMAD.MOV R17, RZ, RZ, -R17 ;  /* 0x000000ffff11b224 */ /* 0x000fe200078e0a11 */
[C---:B------:R-:W-:Y:S02]  /*86a0*/  ISETP.GT.U32.AND P4, PT, R24.reuse, R6, PT ;  /* 0x000000061800720c */ /* 0x040fe40003f84070 */
[----:B------:R-:W-:-:S07]  /*86b0*/  ISETP.GT.U32.AND P3, PT, R24, R5, PT ;  /* 0x000000051800720c */ /* 0x000fce0003f64070 */
[----:B------:R-:W-:Y:S01]  /*86c0*/  @!P2 IMAD.IADD R3, R3, 0x1, -R24 ;  /* 0x000000010303a824 */ /* 0x000fe200078e0a18 */
[C---:B------:R-:W-:Y:S01]  /*86d0*/  ISETP.GT.U32.AND P2, PT, R24.reuse, R7, PT ;  /* 0x000000071800720c */ /* 0x040fe20003f44070 */
[----:B------:R-:W-:Y:S01]  /*86e0*/  @!P1 IMAD.MOV R18, RZ, RZ, -R18 ;  /* 0x000000ffff129224 */ /* 0x000fe200078e0a12 */
[C---:B------:R-:W-:Y:S01]  /*86f0*/  ISETP.GT.U32.AND P1, PT, R24.reuse, R4, PT ;  /* 0x000000041800720c */ /* 0x040fe20003f24070 */
[----:B------:R-:W-:Y:S01]  /*8700*/  @!P6 IMAD.MOV R19, RZ, RZ, -R19 ;  /* 0x000000ffff13e224 */ /* 0x000fe200078e0a13 */
[----:B------:R-:W-:Y:S01]  /*8710*/  ISETP.GT.U32.AND P6, PT, R24, R2, PT ;  /* 0x000000021800720c */ /* 0x000fe20003fc4070 */
[--C-:B------:R-:W-:Y:S01]  /*8720*/  @!P0 IMAD.IADD R8, R8, 0x1, -R24.reuse ;  /* 0x0000000108088824 */ /* 0x100fe200078e0a18 */
[----:B------:R-:W-:Y:S01]  /*8730*/  ISETP.GT.U32.AND P0, PT, R24, R0, PT ;  /* 0x000000001800720c */ /* 0x000fe20003f04070 */
[--C-:B------:R-:W-:Y:S01]  /*8740*/  @!P4 IMAD.IADD R6, R6, 0x1, -R24.reuse ;  /* 0x000000010606c824 */ /* 0x100fe200078e0a18 */
[C---:B------:R-:W-:Y:S01]  /*8750*/  ISETP.GT.U32.AND P4, PT, R24.reuse, R26, PT ;  /* 0x0000001a1800720c */ /* 0x040fe20003f84070 */
[----:B------:R-:W-:Y:S01]  /*8760*/  @!P3 IMAD.IADD R5, R5, 0x1, -R24 ;  /* 0x000000010505b824 */ /* 0x000fe200078e0a18 */
[----:B------:R-:W-:-:S03]  /*8770*/  ISETP.GT.U32.AND P3, PT, R24, R25, PT ;  /* 0x000000191800720c */ /* 0x000fc60003f64070 */
[--C-:B------:R-:W-:Y:S01]  /*8780*/  @!P2 IMAD.IADD R7, R7, 0x1, -R24.reuse ;  /* 0x000000010707a824 */ /* 0x100fe200078e0a18 */
[C---:B------:R-:W-:Y:S02]  /*8790*/  ISETP.GT.U32.AND P2, PT, R24.reuse, R27, PT ;  /* 0x0000001b1800720c */ /* 0x040fe40003f44070 */
[----:B------:R-:W-:Y:S01]  /*87a0*/  ISETP.GT.U32.AND P5, PT, R24, R3, PT ;  /* 0x000000031800720c */ /* 0x000fe20003fa4070 */
[--C-:B------:R-:W-:Y:S02]  /*87b0*/  @!P1 IMAD.IADD R4, R4, 0x1, -R24.reuse ;  /* 0x0000000104049824 */ /* 0x100fe400078e0a18 */
[----:B------:R-:W-:Y:S01]  /*87c0*/  @!P6 IMAD.IADD R2, R2, 0x1, -R24 ;  /* 0x000000010202e824 */ /* 0x000fe200078e0a18 */
[----:B----4-:R-:W-:Y:S01]  /*87d0*/  ISETP.GE.AND P6, PT, R22, RZ, PT ;  /* 0x000000ff1600720c */ /* 0x010fe20003fc6270 */
[----:B------:R-:W-:Y:S02]  /*87e0*/  IMAD R20, R24, R28, R20 ;  /* 0x0000001c18147224 */ /* 0x000fe400078e0214 */
[--C-:B------:R-:W-:Y:S01]  /*87f0*/  @!P0 IMAD.IADD R0, R0, 0x1, -R24.reuse ;  /* 0x0000000100008824 */ /* 0x100fe200078e0a18 */
[----:B--2---:R-:W-:Y:S01]  /*8800*/  ISETP.GE.AND P0, PT, R23, RZ, PT ;  /* 0x000000ff1700720c */ /* 0x004fe20003f06270 */
[----:B------:R-:W-:-:S02]  /*8810*/  @!P4 IMAD.IADD R26, R26, 0x1, -R24 ;  /* 0x000000011a1ac824 */ /* 0x000fc400078e0a18 */
[--C-:B------:R-:W-:Y:S01]  /*8820*/  @!P2 IMAD.IADD R27, R27, 0x1, -R24.reuse ;  /* 0x000000011b1ba824 */ /* 0x100fe200078e0a18 */
[----:B-----5:R-:W-:Y:S01]  /*8830*/  ISETP.GE.AND P2, PT, R13, RZ, PT ;  /* 0x000000ff0d00720c */ /* 0x020fe20003f46270 */
[--C-:B------:R-:W-:Y:S01]  /*8840*/  @!P3 IMAD.IADD R25, R25, 0x1, -R24.reuse ;  /* 0x000000011919b824 */ /* 0x100fe200078e0a18 */
[----:B------:R-:W-:Y:S01]  /*8850*/  ISETP.GE.AND P4, PT, R16, RZ, PT ;  /* 0x000000ff1000720c */ /* 0x000fe20003f86270 */
[----:B------:R-:W-:Y:S01]  /*8860*/  @!P5 IMAD.IADD R3, R3, 0x1, -R24 ;  /* 0x000000010303d824 */ /* 0x000fe200078e0a18 */
[----:B------:R-:W-:Y:S02]  /*8870*/  ISETP.GE.AND P3, PT, R15, RZ, PT ;  /* 0x000000ff0f00720c */ /* 0x000fe40003f66270 */
[----:B------:R-:W-:Y:S01]  /*8880*/  ISETP.GT.U32.AND P5, PT, R24, R20, PT ;  /* 0x000000141800720c */ /* 0x000fe20003fa4070 */
[----:B------:R0:W-:Y:S01]  /*8890*/  STL [R1+0x16e4], R17 ;  /* 0x0016e41101007387 */ /* 0x0001e20000100800 */
[----:B------:R-:W-:Y:S02]  /*88a0*/  @!P6 IMAD.MOV R7, RZ, RZ, -R7 ;  /* 0x000000ffff07e224 */ /* 0x000fe400078e0a07 */
[----:B------:R-:W-:Y:S01]  /*88b0*/  @!P0 IMAD.MOV R6, RZ, RZ, -R6 ;  /* 0x000000ffff068224 */ /* 0x000fe200078e0a06 */
[----:B------:R-:W-:Y:S02]  /*88c0*/  STL [R1+0x16e8], R18 ;  /* 0x0016e81201007387 */ /* 0x000fe40000100800 */
[----:B------:R-:W-:-:S02]  /*88d0*/  @!P2 IMAD.MOV R5, RZ, RZ, -R5 ;  /* 0x000000ffff05a224 */ /* 0x000fc400078e0a05 */
[----:B------:R-:W-:Y:S01]  /*88e0*/  STL [R1+0x16ec], R19 ;  /* 0x0016ec1301007387 */ /* 0x000fe20000100800 */
[----:B------:R-:W-:Y:S01]  /*88f0*/  @!P4 IMAD.MOV R4, RZ, RZ, -R4 ;  /* 0x000000ffff04c224 */ /* 0x000fe200078e0a04 */
[----:B0-----:R-:W0:Y:S01]  /*8900*/  LDC R17, c[0x0][0x23c] ;  /* 0x00008f00ff117b82 */ /* 0x001e220000000800 */
[----:B------:R-:W-:Y:S01]  /*8910*/  @!P3 IMAD.MOV R3, RZ, RZ, -R3 ;  /* 0x000000ffff03b224 */ /* 0x000fe200078e0a03 */
[----:B------:R-:W2:Y:S01]  /*8920*/  LDL.LU R13, [R1+0x1738] ;  /* 0x00173800010d7983 */ /* 0x000ea20000300800 */
[----:B------:R-:W-:Y:S01]  /*8930*/  @!P5 IMAD.IADD R20, R20, 0x1, -R24 ;  /* 0x000000011414d824 */ /* 0x000fe200078e0a18 */
[C---:B------:R-:W-:Y:S02]  /*8940*/  ISETP.GT.U32.AND P5, PT, R24.reuse, R0, PT ;  /* 0x000000001800720c */ /* 0x040fe40003fa4070 */
[----:B------:R-:W-:Y:S02]  /*8950*/  ISETP.GT.U32.AND P2, PT, R24, R26, PT ;  /* 0x0000001a1800720c */ /* 0x000fe40003f44070 */
[----:B------:R-:W-:-:S09]  /*8960*/  ISETP.GE.AND P3, PT, R14, RZ, PT ;  /* 0x000000ff0e00720c */ /* 0x000fd20003f66270 */
[--C-:B------:R-:W-:Y:S01]  /*8970*/  @!P5 IMAD.IADD R0, R0, 0x1, -R24.reuse ;  /* 0x000000010000d824 */ /* 0x100fe200078e0a18 */
[----:B------:R-:W-:Y:S01]  /*8980*/  ISETP.GE.AND P5, PT, R11, RZ, PT ;  /* 0x000000ff0b00720c */ /* 0x000fe20003fa6270 */
[----:B------:R-:W-:Y:S01]  /*8990*/  @!P2 IMAD.IADD R26, R26, 0x1, -R24 ;  /* 0x000000011a1aa824 */ /* 0x000fe200078e0a18 */
[----:B------:R-:W-:Y:S02]  /*89a0*/  ISETP.GE.AND P2, PT, R10, RZ, PT ;  /* 0x000000ff0a00720c */ /* 0x000fe40003f46270 */
[----:B---3--:R-:W-:-:S13]  /*89b0*/  ISETP.GE.AND P1, PT, R21, RZ, PT ;  /* 0x000000ff1500720c */ /* 0x008fda0003f26270 */
[----:B------:R-:W-:Y:S01]  /*89c0*/  @!P1 IMAD.MOV R8, RZ, RZ, -R8 ;  /* 0x000000ffff089224 */ /* 0x000fe200078e0a08 */
[----:B------:R-:W-:-:S04]  /*89d0*/  ISETP.GT.U32.AND P1, PT, R24, R2, PT ;  /* 0x000000021800720c */ /* 0x000fc80003f24070 */
[----:B------:R-:W-:Y:S04]  /*89e0*/  STL [R1+0x16f0], R8 ;  /* 0x0016f00801007387 */ /* 0x000fe80000100800 */
[----:B------:R-:W-:Y:S04]  /*89f0*/  STL [R1+0x16f4], R7 ;  /* 0x0016f40701007387 */ /* 0x000fe80000100800 */
[----:B------:R-:W-:Y:S04]  /*8a00*/  STL [R1+0x16f8], R6 ;  /* 0x0016f80601007387 */ /* 0x000fe80000100800 */
[----:B------:R-:W-:Y:S04]  /*8a10*/  STL [R1+0x16fc], R5 ;  /* 0x0016fc0501007387 */ /* 0x000fe80000100800 */
[----:B------:R0:W-:Y:S04]  /*8a20*/  STL [R1+0x1700], R4 ;  /* 0x0017000401007387 */ /* 0x0001e80000100800 */
[----:B------:R1:W-:Y:S04]  /*8a30*/  STL [R1+0x1704], R3 ;  /* 0x0017040301007387 */ /* 0x0003e80000100800 */
[----:B------:R-:W3:Y:S04]  /*8a40*/  LDL.LU R23, [R1+0x1e8] ;  /* 0x0001e80001177983 */ /* 0x000ee80000300800 */
[----:B------:R-:W4:Y:S01]  /*8a50*/  LDL.LU R16, [R1+0x1ec] ;  /* 0x0001ec0001107983 */ /* 0x000f220000300800 */
[----:B------:R-:W-:-:S03]  /*8a60*/  @!P1 IMAD.IADD R2, R2, 0x1, -R24 ;  /* 0x0000000102029824 */ /* 0x000fc600078e0a18 */
[----:B------:R-:W5:Y:S01]  /*8a70*/  LDL.LU R15, [R1+0x1e4] ;  /* 0x0001e400010f7983 */ /* 0x000f620000300800 */
[----:B------:R-:W-:-:S03]  /*8a80*/  ISETP.GE.AND P1, PT, R12, RZ, PT ;  /* 0x000000ff0c00720c */ /* 0x000fc60003f26270 */
[----:B------:R-:W5:Y:S04]  /*8a90*/  LDL.LU R14, [R1+0x1e0] ;  /* 0x0001e000010e7983 */ /* 0x000f680000300800 */
[----:B------:R-:W5:Y:S04]  /*8aa0*/  LDL.LU R12, [R1+0x1dc] ;  /* 0x0001dc00010c7983 */ /* 0x000f680000300800 */
[----:B------:R-:W5:Y:S04]  /*8ab0*/  LDL.LU R11, [R1+0x1d4] ;  /* 0x0001d400010b7983 */ /* 0x000f680000300800 */
[----:B------:R-:W5:Y:S01]  /*8ac0*/  LDL.LU R10, [R1+0x1cc] ;  /* 0x0001cc00010a7983 */ /* 0x000f620000300800 */
[----:B------:R-:W-:-:S13]  /*8ad0*/  ISETP.GT.U32.AND P0, PT, R24, R27, PT ;  /* 0x0000001b1800720c */ /* 0x000fda0003f04070 */
[----:B------:R-:W-:Y:S01]  /*8ae0*/  @!P0 IMAD.IADD R27, R27, 0x1, -R24 ;  /* 0x000000011b1b8824 */ /* 0x000fe200078e0a18 */
[----:B------:R-:W-:Y:S02]  /*8af0*/  ISETP.GE.AND P0, PT, R29, RZ, PT ;  /* 0x000000ff1d00720c */ /* 0x000fe40003f06270 */
[----:B------:R-:W0:Y:S01]  /*8b00*/  S2R R29, SR_TID.X ;  /* 0x00000000001d7919 */ /* 0x000e220000002100 */
[C---:B------:R-:W-:Y:S02]  /*8b10*/  ISETP.GT.U32.AND P6, PT, R24.reuse, R25, PT ;  /* 0x000000191800720c */ /* 0x040fe40003fc4070 */
[----:B------:R-:W-:Y:S01]  /*8b20*/  ISETP.GT.U32.AND P4, PT, R24, R20, PT ;  /* 0x000000141800720c */ /* 0x000fe20003f84070 */
[----:B------:R-:W-:Y:S02]  /*8b30*/  @!P3 IMAD.MOV R2, RZ, RZ, -R2 ;  /* 0x000000ffff02b224 */ /* 0x000fe400078e0a02 */
[----:B------:R-:W-:-:S08]  /*8b40*/  @!P1 IMAD.MOV R0, RZ, RZ, -R0 ;  /* 0x000000ffff009224 */ /* 0x000fd000078e0a00 */
[--C-:B------:R-:W-:Y:S01]  /*8b50*/  @!P6 IMAD.IADD R25, R25, 0x1, -R24.reuse ;  /* 0x000000011919e824 */ /* 0x100fe200078e0a18 */
[----:B------:R-:W-:Y:S01]  /*8b60*/  ISETP.GE.AND P6, PT, R9, RZ, PT ;  /* 0x000000ff0900720c */ /* 0x000fe20003fc6270 */
[----:B------:R-:W-:Y:S01]  /*8b70*/  @!P4 IMAD.IADD R20, R20, 0x1, -R24 ;  /* 0x000000011414c824 */ /* 0x000fe200078e0a18 */
[----:B--2---:R-:W-:Y:S01]  /*8b80*/  ISETP.NE.AND P3, PT, R13, RZ, PT ;  /* 0x000000ff0d00720c */ /* 0x004fe20003f65270 */
[----:B------:R-:W2:Y:S01]  /*8b90*/  LDL.LU R9, [R1+0x1c4] ;  /* 0x0001c40001097983 */ /* 0x000ea20000300800 */
[----:B------:R-:W-:Y:S02]  /*8ba0*/  LOP3.LUT R28, RZ, R13, RZ, 0x33, !PT ;  /* 0x0000000dff1c7212 */ /* 0x000fe400078e33ff */
[----:B0-----:R-:W-:-:S05]  /*8bb0*/  LOP3.LUT R29, R29, 0x3f, RZ, 0xc0, !PT ;  /* 0x0000003f1d1d7812 */ /* 0x001fca00078ec0ff */
[----:B------:R-:W-:Y:S02]  /*8bc0*/  IMAD R4, R29, R17, RZ ;  /* 0x000000111d047224 */ /* 0x000fe400078e02ff */
[----:B------:R-:W2:Y:S02]  /*8bd0*/  LDL.LU R29, [R1+0x1c0] ;  /* 0x0001c000011d7983 */ /* 0x000ea40000300800 */
[----:B-1----:R-:W-:Y:S01]  /*8be0*/  IMAD R3, R17, 0x40, R4 ;  /* 0x0000004011037824 */ /* 0x002fe200078e0204 */
[----:B------:R-:W-:Y:S01]  /*8bf0*/  IADD3 R13, P1, R4, UR4, RZ ;  /* 0x00000004040d7c10 */ /* 0x000fe2000ff3e0ff */
[----:B------:R-:W-:Y:S01]  /*8c00*/  @!P5 IMAD.MOV R27, RZ, RZ, -R27 ;  /* 0x000000ffff1bd224 */ /* 0x000fe200078e0a1b */
[----:B------:R4:W-:Y:S02]  /*8c10*/  STL [R1+0x1708], R2 ;  /* 0x0017080201007387 */ /* 0x0009e40000100800 */
[----:B------:R-:W-:Y:S01]  /*8c20*/  IADD3 R24, P4, R3, UR4, RZ ;  /* 0x0000000403187c10 */ /* 0x000fe2000ff9e0ff */
[----:B------:R-:W-:Y:S01]  /*8c30*/  @!P0 IMAD.MOV R26, RZ, RZ, -R26 ;  /* 0x000000ffff1a8224 */ /* 0x000fe200078e0a1a */
[----:B------:R5:W-:Y:S01]  /*8c40*/  STL [R1+0x170c], R0 ;  /* 0x00170c0001007387 */ /* 0x000be20000100800 */
[----:B------:R-:W-:Y:S01]  /*8c50*/  @!P2 IMAD.MOV R25, RZ, RZ, -R25 ;  /* 0x000000ffff19a224 */ /* 0x000fe200078e0a19 */
[----:B------:R-:W-:Y:S01]  /*8c60*/  ULDC UR4, c[0x0][0x234] ;  /* 0x00008d0000047ab9 */ /* 0x000fe20000000800 */
[----:B------:R-:W-:Y:S01]  /*8c70*/  @!P6 IMAD.MOV R20, RZ, RZ, -R20 ;  /* 0x000000ffff14e224 */ /* 0x000fe200078e0a14 */
[----:B------:R-:W-:Y:S04]  /*8c80*/  STL [R1+0x15f8], R13 ;  /* 0x0015f80d01007387 */ /* 0x000fe80000100800 */
[----:B------:R-:W-:Y:S04]  /*8c90*/  STL [R1+0x15fc], R24 ;  /* 0x0015fc1801007387 */ /* 0x000fe80000100800 */
[----:B------:R-:W-:Y:S04]  /*8ca0*/  STL [R1+0x1710], R27 ;  /* 0x0017101b01007387 */ /* 0x000fe80000100800 */
[----:B------:R-:W-:Y:S04]  /*8cb0*/  STL [R1+0x1714], R26 ;  /* 0x0017141a01007387 */ /* 0x000fe80000100800 */
[----:B------:R-:W-:Y:S04]  /*8cc0*/  STL [R1+0x1718], R25 ;  /* 0x0017181901007387 */ /* 0x000fe80000100800 */
[----:B------:R-:W-:Y:S01]  /*8cd0*/  STL [R1+0x171c], R20 ;  /* 0x00171c1401007387 */ /* 0x000fe20000100800 */
[----:B---3--:R-:W-:-:S02]  /*8ce0*/  SEL R3, R28, R23, !P3 ;  /* 0x000000171c037207 */ /* 0x008fc40005800000 */
[----:B----4-:R-:W-:-:S03]  /*8cf0*/  SEL R2, R28, R16, !P3 ;  /* 0x000000101c027207 */ /* 0x010fc60005800000 */
[----:B------:R0:W-:Y:S01]  /*8d00*/  STL [R1+0x14], R3 ;  /* 0x0000140301007387 */ /* 0x0001e20000100800 */
[----:B-----5:R-:W-:-:S03]  /*8d10*/  SEL R0, R28, R15, !P3 ;  /* 0x0000000f1c007207 */ /* 0x020fc60005800000 */
[----:B------:R1:W-:Y:S01]  /*8d20*/  STL [R1+0x64], R2 ;  /* 0x0000640201007387 */ /* 0x0003e20000100800 */
[----:B0-----:R-:W-:-:S03]  /*8d30*/  SEL R3, R28, R14, !P3 ;  /* 0x0000000e1c037207 */ /* 0x001fc60005800000 */
[----:B------:R0:W-:Y:S01]  /*8d40*/  STL [R1+0x6c], R0 ;  /* 0x00006c0001007387 */ /* 0x0001e20000100800 */
[----:B-1----:R-:W-:-:S03]  /*8d50*/  SEL R2, R28, R12, !P3 ;  /* 0x0000000c1c027207 */ /* 0x002fc60005800000 */
[----:B------:R1:W-:Y:S01]  /*8d60*/  STL [R1+0xbc], R3 ;  /* 0x0000bc0301007387 */ /* 0x0003e20000100800 */
[----:B0-----:R-:W-:-:S03]  /*8d70*/  SEL R0, R28, R11, !P3 ;  /* 0x0000000b1c007207 */ /* 0x001fc60005800000 */
[----:B------:R2:W-:Y:S01]  /*8d80*/  STL [R1+0xc4], R2 ;  /* 0x0000c40201007387 */ /* 0x0005e20000100800 */
[----:B-1----:R-:W-:-:S03]  /*8d90*/  SEL R3, R28, R10, !P3 ;  /* 0x0000000a1c037207 */ /* 0x002fc60005800000 */
[----:B------:R0:W-:Y:S04]  /*8da0*/  STL [R1+0xcc], R0 ;  /* 0x0000cc0001007387 */ /* 0x0001e80000100800 */
[----:B------:R-:W-:Y:S04]  /*8db0*/  STL [R1+0xd4], R3 ;  /* 0x0000d40301007387 */ /* 0x000fe80000100800 */
[----:B------:R-:W3:Y:S01]  /*8dc0*/  LDL.LU R20, [R1+0x1b0] ;  /* 0x0001b00001147983 */ /* 0x000ee20000300800 */
[----:B--2---:R-:W-:-:S05]  /*8dd0*/  SEL R2, R28, R9, !P3 ;  /* 0x000000091c027207 */ /* 0x004fca0005800000 */
[----:B------:R-:W-:Y:S01]  /*8de0*/  STL [R1+0xdc], R2 ;  /* 0x0000dc0201007387 */ /* 0x000fe20000100800 */
[----:B0-----:R-:W-:-:S03]  /*8df0*/  SEL R0, R28, R29, !P3 ;  /* 0x0000001d1c007207 */ /* 0x001fc60005800000 */
[----:B---3--:R0:W-:Y:S04]  /*8e00*/  STL [R1+0x172c], R20 ;  /* 0x00172c1401007387 */ /* 0x0081e80000100800 */
[----:B------:R-:W-:Y:S04]  /*8e10*/  STL [R1+0x110], R0 ;  /* 0x0001100001007387 */ /* 0x000fe80000100800 */
[----:B0-----:R-:W2:Y:S04]  /*8e20*/  LDL.LU R20, [R1+0x1b4] ;  /* 0x0001b40001147983 */ /* 0x001ea80000300800 */
[----:B--2---:R0:W-:Y:S04]  /*8e30*/  STL [R1+0x1730], R20 ;  /* 0x0017301401007387 */ /* 0x0041e80000100800 */
[----:B0-----:R-:W2:Y:S04]  /*8e40*/  LDL.LU R20, [R1+0x1b8] ;  /* 0x0001b80001147983 */ /* 0x001ea80000300800 */
[----:B--2---:R0:W-:Y:S04]  /*8e50*/  STL [R1+0x1734], R20 ;  /* 0x0017341401007387 */ /* 0x0041e80000100800 */
[----:B0-----:R-:W2:Y:S04]  /*8e60*/  LDL.LU R20, [R1+0x1bc] ;  /* 0x0001bc0001147983 */ /* 0x001ea80000300800 */
[----:B------:R-:W3:Y:S04]  /*8e70*/  LDL.LU R25, [R1+0x1ac] ;  /* 0x0001ac0001197983 */ /* 0x000ee80000300800 */
[----:B------:R-:W4:Y:S04]  /*8e80*/  LDL.LU R26, [R1+0x148] ;  /* 0x00014800011a7983 */ /* 0x000f280000300800 */
[----:B------:R-:W5:Y:S04]  /*8e90*/  LDL.LU R27, [R1+0x150] ;  /* 0x00015000011b7983 */ /* 0x000f680000300800 */
[----:B------:R-:W4:Y:S04]  /*8ea0*/  LDL.LU R24, [R1+0x154] ;  /* 0x0001540001187983 */ /* 0x000f280000300800 */
[----:B------:R-:W5:Y:S04]  /*8eb0*/  LDL.LU R13, [R1+0x15c] ;  /* 0x00015c00010d7983 */ /* 0x000f680000300800 */
        /* <DEDUP_REMOVED lines=21> */
[----:B------:R-:W5:Y:S01]  /*9010*/  LDL.LU R29, [R1+0x138] ;  /* 0x00013800011d7983 */ /* 0x000f620000300800 */
[----:B--2---:R-:W-:-:S05]  /*9020*/  SEL R20, R28, R20, !P3 ;  /* 0x000000141c147207 */ /* 0x004fca0005800000 */
[----:B------:R0:W-:Y:S04]  /*9030*/  STL [R1+0x130], R20 ;  /* 0x0001301401007387 */ /* 0x0001e80000100800 */
[----:B0-----:R-:W2:Y:S02]  /*9040*/  LDL.LU R20, [R1+0x1734] ;  /* 0x0017340001147983 */ /* 0x001ea40000300800 */
[----:B--2---:R-:W-:-:S05]  /*9050*/  SEL R20, R28, R20, !P3 ;  /* 0x000000141c147207 */ /* 0x004fca0005800000 */
[----:B------:R0:W-:Y:S04]  /*9060*/  STL [R1+0x134], R20 ;  /* 0x0001341401007387 */ /* 0x0001e80000100800 */
[----:B0-----:R-:W2:Y:S02]  /*9070*/  LDL.LU R20, [R1+0x1730] ;  /* 0x0017300001147983 */ /* 0x001ea40000300800 */
[----:B--2---:R-:W-:-:S05]  /*9080*/  SEL R20, R28, R20, !P3 ;  /* 0x000000141c147207 */ /* 0x004fca0005800000 */
[----:B------:R0:W-:Y:S04]  /*9090*/  STL [R1+0x13c], R20 ;  /* 0x00013c1401007387 */ /* 0x0001e80000100800 */
[----:B0-----:R-:W2:Y:S01]  /*90a0*/  LDL.LU R20, [R1+0x172c] ;  /* 0x00172c0001147983 */ /* 0x001ea20000300800 */
[C---:B---3--:R-:W-:Y:S02]  /*90b0*/  SEL R25, R28.reuse, R25, !P3 ;  /* 0x000000191c197207 */ /* 0x048fe40005800000 */
[C---:B----4-:R-:W-:Y:S02]  /*90c0*/  SEL R24, R28.reuse, R24, !P3 ;  /* 0x000000181c187207 */ /* 0x050fe40005800000 */
[C---:B-----5:R-:W-:Y:S02]  /*90d0*/  SEL R0, R28.reuse, R0, !P3 ;  /* 0x000000001c007207 */ /* 0x060fe40005800000 */
[----:B--2---:R-:W-:-:S05]  /*90e0*/  SEL R20, R28, R20, !P3 ;  /* 0x000000141c147207 */ /* 0x004fca0005800000 */
[----:B------:R0:W-:Y:S04]  /*90f0*/  STL [R1+0x140], R20 ;  /* 0x0001401401007387 */ /* 0x0001e80000100800 */
[----:B------:R1:W-:Y:S01]  /*9100*/  STL [R1+0x144], R25 ;  /* 0x0001441901007387 */ /* 0x0003e20000100800 */
[C---:B0-----:R-:W-:Y:S02]  /*9110*/  SEL R20, R28.reuse, R26, !P3 ;  /* 0x0000001a1c147207 */ /* 0x041fe40005800000 */
[----:B-1----:R-:W-:-:S03]  /*9120*/  SEL R25, R28, R27, !P3 ;  /* 0x0000001b1c197207 */ /* 0x002fc60005800000 */
[----:B------:R0:W-:Y:S04]  /*9130*/  STL [R1+0x148], R20 ;  /* 0x0001481401007387 */ /* 0x0001e80000100800 */
[----:B------:R-:W-:Y:S01]  /*9140*/  STL [R1+0x150], R25 ;  /* 0x0001501901007387 */ /* 0x000fe20000100800 */
[----:B0-----:R-:W-:-:S03]  /*9150*/  SEL R20, R28, R13, !P3 ;  /* 0x0000000d1c147207 */ /* 0x001fc60005800000 */
[----:B------:R-:W-:Y:S01]  /*9160*/  STL [R1+0x154], R24 ;  /* 0x0001541801007387 */ /* 0x000fe20000100800 */
[C---:B------:R-:W-:Y:S02]  /*9170*/  SEL R13, R28.reuse, R2, !P3 ;  /* 0x000000021c0d7207 */ /* 0x040fe40005800000 */
[C---:B------:R-:W-:Y:S01]  /*9180*/  SEL R2, R28.reuse, R3, !P3 ;  /* 0x000000031c027207 */ /* 0x040fe20005800000 */
[----:B------:R-:W-:Y:S01]  /*9190*/  STL [R1+0x15c], R20 ;  /* 0x00015c1401007387 */ /* 0x000fe20000100800 */
[----:B------:R-:W-:-:S03]  /*91a0*/  SEL R3, R28, R5, !P3 ;  /* 0x000000051c037207 */ /* 0x000fc60005800000 */
[----:B------:R0:W-:Y:S04]  /*91b0*/  STL [R1+0x164], R0 ;  /* 0x0001640001007387 */ /* 0x0001e80000100800 */
[----:B------:R-:W-:Y:S01]  /*91c0*/  STL [R1+0x16c], R13 ;  /* 0x00016c0d01007387 */ /* 0x000fe20000100800 */
[----:B0-----:R-:W-:-:S03]  /*91d0*/  SEL R0, R28, R4, !P3 ;  /* 0x000000041c007207 */ /* 0x001fc60005800000 */
[----:B------:R0:W-:Y:S04]  /*91e0*/  STL [R1+0x170], R2 ;  /* 0x0001700201007387 */ /* 0x0001e80000100800 */
[----:B------:R1:W-:Y:S04]  /*91f0*/  STL [R1+0x174], R0 ;  /* 0x0001740001007387 */ /* 0x0003e80000100800 */
[----:B------:R2:W-:Y:S01]  /*9200*/  STL [R1+0x17c], R3 ;  /* 0x00017c0301007387 */ /* 0x0005e20000100800 */
[C---:B0-----:R-:W-:Y:S02]  /*9210*/  SEL R2, R28.reuse, R6, !P3 ;  /* 0x000000061c027207 */ /* 0x041fe40005800000 */
[----:B-1----:R-:W-:-:S03]  /*9220*/  SEL R0, R28, R7, !P3 ;  /* 0x000000071c007207 */ /* 0x002fc60005800000 */
[----:B------:R0:W-:Y:S01]  /*9230*/  STL [R1+0x184], R2 ;  /* 0x0001840201007387 */ /* 0x0001e20000100800 */
[----:B--2---:R-:W-:-:S03]  /*9240*/  SEL R3, R28, R8, !P3 ;  /* 0x000000081c037207 */ /* 0x004fc60005800000 */
        /* <DEDUP_REMOVED lines=22> */
[----:B------:R-:W-:Y:S01]  /*93b0*/  STL [R1+0x1e8], R2 ;  /* 0x0001e80201007387 */ /* 0x000fe20000100800 */
[----:B--2---:R-:W-:-:S03]  /*93c0*/  SEL R3, R28, R10, !P3 ;  /* 0x0000000a1c037207 */ /* 0x004fc60005800000 */
[----:B------:R0:W-:Y:S04]  /*93d0*/  STL [R1+0x1e4], R0 ;  /* 0x0001e40001007387 */ /* 0x0001e80000100800 */
[----:B------:R-:W-:Y:S01]  /*93e0*/  STL [R1+0x1e0], R3 ;  /* 0x0001e00301007387 */ /* 0x000fe20000100800 */
[----:B0-----:R-:W-:-:S03]  /*93f0*/  SEL R0, R28, R29, !P3 ;  /* 0x0000001d1c007207 */ /* 0x001fc60005800000 */
[----:B------:R-:W2:Y:S01]  /*9400*/  LDL.LU R29, [R1+0x128] ;  /* 0x00012800011d7983 */ /* 0x000ea20000300800 */
[----:B------:R-:W-:-:S05]  /*9410*/  SEL R2, R28, R9, !P3 ;  /* 0x000000091c027207 */ /* 0x000fca0005800000 */
[----:B------:R-:W-:Y:S04]  /*9420*/  STL [R1+0x1dc], R2 ;  /* 0x0001dc0201007387 */ /* 0x000fe80000100800 */
[----:B--2---:R0:W-:Y:S04]  /*9430*/  STL [R1+0x1728], R29 ;  /* 0x0017281d01007387 */ /* 0x0041e80000100800 */
[----:B------:R-:W-:Y:S04]  /*9440*/  STL [R1+0x1d8], R0 ;  /* 0x0001d80001007387 */ /* 0x000fe80000100800 */
[----:B0-----:R-:W2:Y:S04]  /*9450*/  LDL.LU R29, [R1+0x12c] ;  /* 0x00012c00011d7983 */ /* 0x001ea80000300800 */
[----:B------:R-:W3:Y:S04]  /*9460*/  LDL.LU R20, [R1+0x120] ;  /* 0x0001200001147983 */ /* 0x000ee80000300800 */
[----:B---3--:R0:W-:Y:S04]  /*9470*/  STL [R1+0x1724], R20 ;  /* 0x0017241401007387 */ /* 0x0081e80000100800 */
[----:B0-----:R-:W3:Y:S04]  /*9480*/  LDL.LU R20, [R1+0x124] ;  /* 0x0001240001147983 */ /* 0x001ee80000300800 */
        /* <DEDUP_REMOVED lines=18> */
[----:B--2---:R-:W-:-:S03]  /*95b0*/  SEL R29, R28, R29, !P3 ;  /* 0x0000001d1c1d7207 */ /* 0x004fc60005800000 */
[----:B------:R-:W2:Y:S04]  /*95c0*/  LDL.LU R23, [R1+0x10c] ;  /* 0x00010c0001177983 */ /* 0x000ea80000300800 */
[----:B------:R-:W2:Y:S04]  /*95d0*/  LDL.LU R16, [R1+0xf8] ;  /* 0x0000f80001107983 */ /* 0x000ea80000300800 */
[----:B------:R-:W2:Y:S04]  /*95e0*/  LDL.LU R15, [R1+0xf4] ;  /* 0x0000f400010f7983 */ /* 0x000ea80000300800 */
[----:B------:R-:W2:Y:S04]  /*95f0*/  LDL.LU R14, [R1+0xf0] ;  /* 0x0000f000010e7983 */ /* 0x000ea80000300800 */
[----:B------:R-:W2:Y:S04]  /*9600*/  LDL.LU R12, [R1+0xe8] ;  /* 0x0000e800010c7983 */ /* 0x000ea80000300800 */
[----:B------:R-:W2:Y:S04]  /*9610*/  LDL.LU R11, [R1+0xac] ;  /* 0x0000ac00010b7983 */ /* 0x000ea80000300800 */
[----:B------:R-:W2:Y:S04]  /*9620*/  LDL.LU R10, [R1+0xb8] ;  /* 0x0000b800010a7983 */ /* 0x000ea80000300800 */
[----:B------:R-:W2:Y:S04]  /*9630*/  LDL.LU R9, [R1+0xc0] ;  /* 0x0000c00001097983 */ /* 0x000ea80000300800 */
[----:B------:R0:W-:Y:S04]  /*9640*/  STL [R1+0x1d4], R29 ;  /* 0x0001d41d01007387 */ /* 0x0001e80000100800 */
[----:B0-----:R-:W4:Y:S01]  /*9650*/  LDL.LU R29, [R1+0x1728] ;  /* 0x00172800011d7983 */ /* 0x001f220000300800 */
[----:B---3--:R-:W-:-:S02]  /*9660*/  SEL R20, R28, R20, !P3 ;  /* 0x000000141c147207 */ /* 0x008fc40005800000 */
[----:B----4-:R-:W-:-:S05]  /*9670*/  SEL R29, R28, R29, !P3 ;  /* 0x0000001d1c1d7207 */ /* 0x010fca0005800000 */
[----:B------:R0:W-:Y:S04]  /*9680*/  STL [R1+0x1d0], R29 ;  /* 0x0001d01d01007387 */ /* 0x0001e80000100800 */
[----:B0-----:R-:W3:Y:S04]  /*9690*/  LDL.LU R29, [R1+0xc8] ;  /* 0x0000c800011d7983 */ /* 0x001ee80000300800 */
[----:B------:R0:W-:Y:S04]  /*96a0*/  STL [R1+0x1cc], R20 ;  /* 0x0001cc1401007387 */ /* 0x0001e80000100800 */
[----:B0-----:R-:W4:Y:S01]  /*96b0*/  LDL.LU R20, [R1+0x1724] ;  /* 0x0017240001147983 */ /* 0x001f220000300800 */
[----:B------:R-:W-:-:S02]  /*96c0*/  SEL R25, R28, R25, !P3 ;  /* 0x000000191c197207 */ /* 0x000fc40005800000 */
[C---:B-----5:R-:W-:Y:S02]  /*96d0*/  SEL R24, R28.reuse, R24, !P3 ;  /* 0x000000181c187207 */ /* 0x060fe40005800000 */
[C---:B------:R-:W-:Y:S02]  /*96e0*/  SEL R2, R28.reuse, R2, !P3 ;  /* 0x000000021c027207 */ /* 0x040fe40005800000 */
[----:B----4-:R-:W-:-:S05]  /*96f0*/  SEL R20, R28, R20, !P3 ;  /* 0x000000141c147207 */ /* 0x010fca0005800000 */
[----:B------:R0:W-:Y:S04]  /*9700*/  STL [R1+0x1c8], R20 ;  /* 0x0001c81401007387 */ /* 0x0001e80000100800 */
[----:B------:R1:W-:Y:S01]  /*9710*/  STL [R1+0x1c0], R25 ;  /* 0x0001c01901007387 */ /* 0x0003e20000100800 */
[C---:B0-----:R-:W-:Y:S02]  /*9720*/  SEL R20, R28.reuse, R26, !P3 ;  /* 0x0000001a1c147207 */ /* 0x041fe40005800000 */
[----:B-1----:R-:W-:-:S03]  /*9730*/  SEL R25, R28, R27, !P3 ;  /* 0x0000001b1c197207 */ /* 0x002fc60005800000 */
[----:B------:R0:W-:Y:S04]  /*9740*/  STL [R1+0x1b8], R20 ;  /* 0x0001b81401007387 */ /* 0x0001e80000100800 */
[----:B------:R-:W-:Y:S01]  /*9750*/  STL [R1+0x1b0], R25 ;  /* 0x0001b01901007387 */ /* 0x000fe20000100800 */
[C---:B0-----:R-:W-:Y:S02]  /*9760*/  SEL R20, R28.reuse, R13, !P3 ;  /* 0x0000000d1c147207 */ /* 0x041fe40005800000 */
[C---:B------:R-:W-:Y:S01]  /*9770*/  SEL R13, R28.reuse, R0, !P3 ;  /* 0x000000001c0d7207 */ /* 0x040fe20005800000 */
[----:B------:R-:W-:Y:S01]  /*9780*/  STL [R1+0x1a4], R24 ;  /* 0x0001a41801007387 */ /* 0x000fe20000100800 */
[C---:B------:R-:W-:Y:S02]  /*9790*/  SEL R0, R28.reuse, R3, !P3 ;  /* 0x000000031c007207 */ /* 0x040fe40005800000 */
[C---:B------:R-:W-:Y:S01]  /*97a0*/  SEL R3, R28.reuse, R4, !P3 ;  /* 0x000000041c037207 */ /* 0x040fe20005800000 */
[----:B------:R-:W-:Y:S04]  /*97b0*/  STL [R1+0x19c], R20 ;  /* 0x00019c1401007387 */ /* 0x000fe80000100800 */
[----:B------:R-:W-:Y:S04]  /*97c0*/  STL [R1+0x194], R13 ;  /* 0x0001940d01007387 */ /* 0x000fe80000100800 */
[----:B------:R0:W-:Y:S04]  /*97d0*/  STL [R1+0x188], R2 ;  /* 0x0001880201007387 */ /* 0x0001e80000100800 */
        /* <DEDUP_REMOVED lines=19> */
[----:B--2---:R-:W-:-:S03]  /*9910*/  SEL R2, R28, R23, !P3 ;  /* 0x000000171c027207 */ /* 0x004fc60005800000 */
        /* <DEDUP_REMOVED lines=12> */
[----:B------:R-:W-:Y:S04]  /*99e0*/  STL [R1+0x104], R3 ;  /* 0x0001040301007387 */ /* 0x000fe80000100800 */
[----:B------:R-:W2:Y:S01]  /*99f0*/  LDL.LU R24, [R1+0xd0] ;  /* 0x0000d00001187983 */ /* 0x000ea20000300800 */
[----:B0-----:R-:W-:-:S03]  /*9a00*/  SEL R0, R28, R9, !P3 ;  /* 0x000000091c007207 */ /* 0x001fc60005800000 */
[----:B------:R-:W-:Y:S04]  /*9a10*/  STL [R1+0x100], R2 ;  /* 0x0001000201007387 */ /* 0x000fe80000100800 */
[----:B------:R-:W4:Y:S04]  /*9a20*/  LDL.LU R13, [R1+0xd8] ;  /* 0x0000d800010d7983 */ /* 0x000f280000300800 */
[----:B------:R3:W-:Y:S04]  /*9a30*/  STL [R1+0xfc], R0 ;  /* 0x0000fc0001007387 */ /* 0x0007e80000100800 */
[----:B------:R-:W5:Y:S01]  /*9a40*/  LDL.LU R20, [R1+0xb0] ;  /* 0x0000b00001147983 */ /* 0x000f620000300800 */
[----:B---3--:R-:W-:-:S03]  /*9a50*/  SEL R0, R28, R29, !P3 ;  /* 0x0000001d1c007207 */ /* 0x008fc60005800000 */
[----:B-----5:R0:W-:Y:S04]  /*9a60*/  STL [R1+0x1720], R20 ;  /* 0x0017201401007387 */ /* 0x0201e80000100800 */
[----:B------:R1:W-:Y:S04]  /*9a70*/  STL [R1+0xf8], R0 ;  /* 0x0000f80001007387 */ /* 0x0003e80000100800 */
[----:B0-----:R-:W3:Y:S04]  /*9a80*/  LDL.LU R20, [R1+0xe0] ;  /* 0x0000e00001147983 */ /* 0x001ee80000300800 */
[----:B------:R-:W5:Y:S04]  /*9a90*/  LDL.LU R25, [R1+0xb4] ;  /* 0x0000b40001197983 */ /* 0x000f680000300800 */
[----:B------:R-:W5:Y:S04]  /*9aa0*/  LDL.LU R26, [R1+0x40] ;  /* 0x00004000011a7983 */ /* 0x000f680000300800 */
[----:B------:R-:W5:Y:S04]  /*9ab0*/  LDL.LU R27, [R1+0x3c] ;  /* 0x00003c00011b7983 */ /* 0x000f680000300800 */
[----:B-1----:R-:W5:Y:S04]  /*9ac0*/  LDL.LU R0, [R1+0x38] ;  /* 0x0000380001007983 */ /* 0x002f680000300800 */
        /* <DEDUP_REMOVED lines=15> */
[----:B------:R-:W2:Y:S01]  /*9bc0*/  LDL.LU R15, [R1+0x28] ;  /* 0x00002800010f7983 */ /* 0x000ea20000300800 */
[----:B----4-:R-:W-:-:S03]  /*9bd0*/  SEL R13, R28, R13, !P3 ;  /* 0x0000000d1c0d7207 */ /* 0x010fc60005800000 */
[----:B------:R-:W4:Y:S04]  /*9be0*/  LDL.LU R14, [R1+0x24] ;  /* 0x00002400010e7983 */ /* 0x000f280000300800 */
[----:B------:R-:W4:Y:S04]  /*9bf0*/  LDL.LU R12, [R1+0x20] ;  /* 0x00002000010c7983 */ /* 0x000f280000300800 */
[----:B------:R-:W4:Y:S04]  /*9c00*/  LDL.LU R11, [R1+0x1c] ;  /* 0x00001c00010b7983 */ /* 0x000f280000300800 */
[----:B------:R-:W4:Y:S04]  /*9c10*/  LDL.LU R10, [R1+0x70] ;  /* 0x00007000010a7983 */ /* 0x000f280000300800 */
[----:B------:R-:W4:Y:S04]  /*9c20*/  LDL.LU R9, [R1+0x18] ;  /* 0x0000180001097983 */ /* 0x000f280000300800 */
[----:B------:R-:W4:Y:S04]  /*9c30*/  LDL.LU R29, [R1] ;  /* 0x00000000011d7983 */ /* 0x000f280000300800 */
[----:B------:R0:W-:Y:S04]  /*9c40*/  STL [R1+0xf4], R24 ;  /* 0x0000f41801007387 */ /* 0x0001e80000100800 */
[----:B0-----:R-:W4:Y:S04]  /*9c50*/  LDL.LU R24, [R1+0x60] ;  /* 0x0000600001187983 */ /* 0x001f280000300800 */
[----:B------:R0:W-:Y:S04]  /*9c60*/  STL [R1+0xf0], R13 ;  /* 0x0000f00d01007387 */ /* 0x0001e80000100800 */
[----:B0-----:R-:W4:Y:S01]  /*9c70*/  LDL.LU R13, [R1+0x58] ;  /* 0x00005800010d7983 */ /* 0x001f220000300800 */
[----:B---3--:R-:W-:-:S05]  /*9c80*/  SEL R20, R28, R20, !P3 ;  /* 0x000000141c147207 */ /* 0x008fca0005800000 */
[----:B------:R0:W-:Y:S04]  /*9c90*/  STL [R1+0xe8], R20 ;  /* 0x0000e81401007387 */ /* 0x0001e80000100800 */
[----:B0-----:R-:W3:Y:S01]  /*9ca0*/  LDL.LU R20, [R1+0x1720] ;  /* 0x0017200001147983 */ /* 0x001ee20000300800 */
[C---:B-----5:R-:W-:Y:S02]  /*9cb0*/  SEL R25, R28.reuse, R25, !P3 ;  /* 0x000000191c197207 */ /* 0x060fe40005800000 */
[C---:B------:R-:W-:Y:S02]  /*9cc0*/  SEL R26, R28.reuse, R26, !P3 ;  /* 0x0000001a1c1a7207 */ /* 0x040fe40005800000 */
[C---:B------:R-:W-:Y:S02]  /*9cd0*/  SEL R27, R28.reuse, R27, !P3 ;  /* 0x0000001b1c1b7207 */ /* 0x040fe40005800000 */
[----:B------:R-:W-:-:S02]  /*9ce0*/  SEL R0, R28, R0, !P3 ;  /* 0x000000001c007207 */ /* 0x000fc40005800000 */
[C---:B------:R-:W-:Y:S02]  /*9cf0*/  SEL R2, R28.reuse, R2, !P3 ;  /* 0x000000021c027207 */ /* 0x040fe40005800000 */
[C---:B------:R-:W-:Y:S02]  /*9d00*/  SEL R3, R28.reuse, R3, !P3 ;  /* 0x000000031c037207 */ /* 0x040fe40005800000 */
[C---:B------:R-:W-:Y:S02]  /*9d10*/  SEL R4, R28.reuse, R4, !P3 ;  /* 0x000000041c047207 */ /* 0x040fe40005800000 */
        /* <DEDUP_REMOVED lines=10> */
[C---:B--2---:R-:W-:Y:S02]  /*9dc0*/  SEL R16, R28.reuse, R16, !P3 ;  /* 0x000000101c107207 */ /* 0x044fe40005800000 */
[C---:B------:R-:W-:Y:S02]  /*9dd0*/  SEL R15, R28.reuse, R15, !P3 ;  /* 0x0000000f1c0f7207 */ /* 0x040fe40005800000 */
[C---:B----4-:R-:W-:Y:S02]  /*9de0*/  SEL R14, R28.reuse, R14, !P3 ;  /* 0x0000000e1c0e7207 */ /* 0x050fe40005800000 */
[C---:B------:R-:W-:Y:S02]  /*9df0*/  SEL R12, R28.reuse, R12, !P3 ;  /* 0x0000000c1c0c7207 */ /* 0x040fe40005800000 */
[----:B------:R-:W-:-:S02]  /*9e00*/  SEL R11, R28, R11, !P3 ;  /* 0x0000000b1c0b7207 */ /* 0x000fc40005800000 */
[C---:B------:R-:W-:Y:S02]  /*9e10*/  SEL R10, R28.reuse, R10, !P3 ;  /* 0x0000000a1c0a7207 */ /* 0x040fe40005800000 */
[C---:B------:R-:W-:Y:S02]  /*9e20*/  SEL R9, R28.reuse, R9, !P3 ;  /* 0x000000091c097207 */ /* 0x040fe40005800000 */
[C---:B------:R-:W-:Y:S02]  /*9e30*/  SEL R29, R28.reuse, R29, !P3 ;  /* 0x0000001d1c1d7207 */ /* 0x040fe40005800000 */
[----:B---3--:R-:W-:-:S05]  /*9e40*/  SEL R20, R28, R20, !P3 ;  /* 0x000000141c147207 */ /* 0x008fca0005800000 */
[----:B------:R0:W-:Y:S04]  /*9e50*/  STL [R1+0xe4], R20 ;  /* 0x0000e41401007387 */ /* 0x0001e80000100800 */
[----:B0-----:R-:W2:Y:S04]  /*9e60*/  LDL.LU R20, [R1+0x171c] ;  /* 0x00171c0001147983 */ /* 0x001ea80000300800 */
[----:B------:R0:W-:Y:S04]  /*9e70*/  STL [R1+0xe0], R25 ;  /* 0x0000e01901007387 */ /* 0x0001e80000100800 */
[----:B0-----:R-:W3:Y:S04]  /*9e80*/  LDL.LU R25, [R1+0x1718] ;  /* 0x0017180001197983 */ /* 0x001ee80000300800 */
[----:B------:R0:W-:Y:S04]  /*9e90*/  STL [R1+0xd8], R26 ;  /* 0x0000d81a01007387 */ /* 0x0001e80000100800 */
[----:B0-----:R-:W4:Y:S04]  /*9ea0*/  LDL.LU R26, [R1+0x1714] ;  /* 0x00171400011a7983 */ /* 0x001f280000300800 */
[----:B------:R0:W-:Y:S04]  /*9eb0*/  STL [R1+0xd0], R27 ;  /* 0x0000d01b01007387 */ /* 0x0001e80000100800 */
[----:B0-----:R-:W5:Y:S04]  /*9ec0*/  LDL.LU R27, [R1+0x1710] ;  /* 0x00171000011b7983 */ /* 0x001f680000300800 */
        /* <DEDUP_REMOVED lines=25> */
[----:B0-----:R-:W4:Y:S04]  /*a060*/  LDL.LU R22, [R1+0x16dc] ;  /* 0x0016dc0001167983 */ /* 0x001f280000300800 */
[----:B------:R0:W-:Y:S04]  /*a070*/  STL [R1+0x8c], R23 ;  /* 0x00008c1701007387 */ /* 0x0001e80000100800 */
[----:B0-----:R-:W5:Y:S04]  /*a080*/  LDL.LU R23, [R1+0x16d8] ;  /* 0x0016d80001177983 */ /* 0x001f680000300800 */
[----:B------:R0:W-:Y:S04]  /*a090*/  STL [R1+0x88], R16 ;  /* 0x0000881001007387 */ /* 0x0001e80000100800 */
[----:B0-----:R-:W5:Y:S04]  /*a0a0*/  LDL.LU R16, [R1+0x16d4] ;  /* 0x0016d40001107983 */ /* 0x001f680000300800 */
[----:B------:R0:W-:Y:S04]  /*a0b0*/  STL [R1+0x84], R15 ;  /* 0x0000840f01007387 */ /* 0x0001e80000100800 */
[----:B0-----:R-:W5:Y:S04]  /*a0c0*/  LDL.LU R15, [R1+0x16d0] ;  /* 0x0016d000010f7983 */ /* 0x001f680000300800 */
        /* <DEDUP_REMOVED lines=11> */
[----:B0-----:R-:W5:Y:S01]  /*a180*/  LDL.LU R29, [R1+0x16b8] ;  /* 0x0016b800011d7983 */ /* 0x001f620000300800 */
[----:B------:R-:W-:-:S02]  /*a190*/  SEL R24, R28, R24, !P3 ;  /* 0x000000181c187207 */ /* 0x000fc40005800000 */
[C---:B--2---:R-:W-:Y:S02]  /*a1a0*/  SEL R19, R28.reuse, R19, !P3 ;  /* 0x000000131c137207 */ /* 0x044fe40005800000 */
[C---:B---3--:R-:W-:Y:S02]  /*a1b0*/  SEL R18, R28.reuse, R18, !P3 ;  /* 0x000000121c127207 */ /* 0x048fe40005800000 */
[C---:B----4-:R-:W-:Y:S02]  /*a1c0*/  SEL R11, R28.reuse, R11, !P3 ;  /* 0x0000000b1c0b7207 */ /* 0x050fe40005800000 */
[C---:B-----5:R-:W-:Y:S02]  /*a1d0*/  SEL R10, R28.reuse, R10, !P3 ;  /* 0x0000000a1c0a7207 */ /* 0x060fe40005800000 */
[----:B------:R-:W-:-:S05]  /*a1e0*/  SEL R29, R28, R29, !P3 ;  /* 0x0000001d1c1d7207 */ /* 0x000fca0005800000 */
[----:B------:R0:W-:Y:S02]  /*a1f0*/  STL [R1+0x5c], R29 ;  /* 0x00005c1d01007387 */ /* 0x0001e40000100800 */
[C---:B0-----:R-:W-:Y:S02]  /*a200*/  SEL R29, R28.reuse, R9, !P3 ;  /* 0x000000091c1d7207 */ /* 0x041fe40005800000 */
[----:B------:R-:W-:-:S03]  /*a210*/  SEL R9, R28, R13, !P3 ;  /* 0x0000000d1c097207 */ /* 0x000fc60005800000 */
        /* <DEDUP_REMOVED lines=8> */
[C---:B------:R-:W-:Y:S02]  /*a2a0*/  SEL R24, R28.reuse, R22, !P3 ;  /* 0x000000161c187207 */ /* 0x040fe40005800000 */
[C---:B0-----:R-:W-:Y:S01]  /*a2b0*/  SEL R11, R28.reuse, R15, !P3 ;  /* 0x0000000f1c0b7207 */ /* 0x041fe20005800000 */
[----:B------:R0:W-:Y:S01]  /*a2c0*/  STL [R1+0x18], R10 ;  /* 0x0000180a01007387 */ /* 0x0001e20000100800 */
[----:B-1----:R-:W-:-:S03]  /*a2d0*/  SEL R9, R28, R16, !P3 ;  /* 0x000000101c097207 */ /* 0x002fc60005800000 */
[----:B------:R1:W-:Y:S01]  /*a2e0*/  STL [R1+0x10], R11 ;  /* 0x0000100b01007387 */ /* 0x0003e20000100800 */
[C---:B------:R-:W-:Y:S02]  /*a2f0*/  SEL R13, R28.reuse, R21, !P3 ;  /* 0x000000151c0d7207 */ /* 0x040fe40005800000 */
[C---:B0-----:R-:W-:Y:S01]  /*a300*/  SEL R10, R28.reuse, R23, !P3 ;  /* 0x000000171c0a7207 */ /* 0x041fe20005800000 */
[----:B-1----:R-:W2:Y:S01]  /*a310*/  LDL.LU R11, [R1+0x14] ;  /* 0x00001400010b7983 */ /* 0x002ea20000300800 */
[----:B------:R-:W-:-:S03]  /*a320*/  SEL R29, R28, R17, !P3 ;  /* 0x000000111c1d7207 */ /* 0x000fc60005800000 */
[----:B------:R0:W-:Y:S01]  /*a330*/  STL [R1+0xc], R9 ;  /* 0x00000c0901007387 */ /* 0x0001e20000100800 */
[C---:B------:R-:W-:Y:S02]  /*a340*/  SEL R12, R28.reuse, R8, !P3 ;  /* 0x000000081c0c7207 */ /* 0x040fe40005800000 */
[C---:B------:R-:W-:Y:S01]  /*a350*/  SEL R14, R28.reuse, R7, !P3 ;  /* 0x000000071c0e7207 */ /* 0x040fe20005800000 */
[----:B0-----:R-:W3:Y:S04]  /*a360*/  LDL.LU R9, [R1+0x134] ;  /* 0x0001340001097983 */ /* 0x001ee80000300800 */
[----:B------:R-:W-:Y:S04]  /*a370*/  STL [R1+0x8], R10 ;  /* 0x0000080a01007387 */ /* 0x000fe80000100800 */
[----:B------:R0:W-:Y:S01]  /*a380*/  STL [R1+0x1638], R24 ;  /* 0x0016381801007387 */ /* 0x0001e20000100800 */
[----:B------:R-:W-:-:S02]  /*a390*/  SEL R15, R28, R6, !P3 ;  /* 0x000000061c0f7207 */ /* 0x000fc40005800000 */
[C---:B------:R-:W-:Y:S01]  /*a3a0*/  SEL R16, R28.reuse, R5, !P3 ;  /* 0x000000051c107207 */ /* 0x040fe20005800000 */
[----:B0-----:R-:W4:Y:S04]  /*a3b0*/  LDL.LU R24, [R1+0xc4] ;  /* 0x0000c40001187983 */ /* 0x001f280000300800 */
[----:B------:R0:W-:Y:S01]  /*a3c0*/  STL [R1+0x163c], R13 ;  /* 0x00163c0d01007387 */ /* 0x0001e20000100800 */
[----:B------:R-:W-:-:S03]  /*a3d0*/  SEL R17, R28, R4, !P3 ;  /* 0x000000041c117207 */ /* 0x000fc60005800000 */
[----:B0-----:R-:W5:Y:S04]  /*a3e0*/  LDL.LU R13, [R1+0xbc] ;  /* 0x0000bc00010d7983 */ /* 0x001f680000300800 */
[----:B------:R-:W-:Y:S04]  /*a3f0*/  STL [R1+0x1640], R29 ;  /* 0x0016401d01007387 */ /* 0x000fe80000100800 */
[----:B------:R0:W-:Y:S04]  /*a400*/  STL [R1+0x1644], R18 ;  /* 0x0016441201007387 */ /* 0x0001e80000100800 */
[----:B------:R1:W-:Y:S04]  /*a410*/  STL [R1+0x1648], R19 ;  /* 0x0016481301007387 */ /* 0x0003e80000100800 */
[----:B------:R-:W-:Y:S01]  /*a420*/  STL [R1+0x164c], R12 ;  /* 0x00164c0c01007387 */ /* 0x000fe20000100800 */
[C---:B------:R-:W-:Y:S01]  /*a430*/  SEL R21, R28.reuse, R3, !P3 ;  /* 0x000000031c157207 */ /* 0x040fe20005800000 */
[----:B0-----:R-:W0:Y:S02]  /*a440*/  LDC R18, c[0x0][0x23c] ;  /* 0x00008f00ff127b82 */ /* 0x001e240000000800 */
[----:B------:R-:W-:Y:S04]  /*a450*/  STL [R1+0x1650], R14 ;  /* 0x0016500e01007387 */ /* 0x000fe80000100800 */
[----:B------:R-:W3:Y:S01]  /*a460*/  LDL.LU R6, [R1+0x13c] ;  /* 0x00013c0001067983 */ /* 0x000ee20000300800 */
[C---:B------:R-:W-:Y:S01]  /*a470*/  SEL R22, R28.reuse, R2, !P3 ;  /* 0x000000021c167207 */ /* 0x040fe20005800000 */
[----:B-1----:R-:W1:Y:S02]  /*a480*/  LDC R19, c[0x0][0x23c] ;  /* 0x00008f00ff137b82 */ /* 0x002e640000000800 */
[----:B------:R0:W-:Y:S04]  /*a490*/  STL [R1+0x1654], R15 ;  /* 0x0016540f01007387 */ /* 0x0001e80000100800 */
[----:B0-----:R-:W3:Y:S04]  /*a4a0*/  LDL.LU R15, [R1+0x130] ;  /* 0x00013000010f7983 */ /* 0x001ee80000300800 */
[----:B------:R-:W3:Y:S04]  /*a4b0*/  LDL.LU R5, [R1+0x110] ;  /* 0x0001100001057983 */ /* 0x000ee80000300800 */
[----:B------:R0:W-:Y:S04]  /*a4c0*/  STL [R1+0x1658], R16 ;  /* 0x0016581001007387 */ /* 0x0001e80000100800 */
[----:B0-----:R-:W3:Y:S04]  /*a4d0*/  LDL.LU R16, [R1+0xdc] ;  /* 0x0000dc0001107983 */ /* 0x001ee80000300800 */
[----:B------:R-:W3:Y:S04]  /*a4e0*/  LDL.LU R4, [R1+0xd4] ;  /* 0x0000d40001047983 */ /* 0x000ee80000300800 */
[----:B------:R0:W-:Y:S04]  /*a4f0*/  STL [R1+0x165c], R17 ;  /* 0x00165c1101007387 */ /* 0x0001e80000100800 */
[----:B0-----:R-:W3:Y:S04]  /*a500*/  LDL.LU R17, [R1+0xcc] ;  /* 0x0000cc0001117983 */ /* 0x001ee80000300800 */
[----:B------:R-:W4:Y:S04]  /*a510*/  LDL.LU R3, [R1+0x6c] ;  /* 0x00006c0001037983 */ /* 0x000f280000300800 */
[----:B------:R0:W-:Y:S04]  /*a520*/  STL [R1+0x1660], R21 ;  /* 0x0016601501007387 */ /* 0x0001e80000100800 */
[----:B0-----:R-:W5:Y:S04]  /*a530*/  LDL.LU R21, [R1+0x64] ;  /* 0x0000640001157983 */ /* 0x001f680000300800 */
[----:B------:R-:W3:Y:S01]  /*a540*/  LDL.LU R2, [R1+0x1f8] ;  /* 0x0001f80001027983 */ /* 0x000ee20000300800 */
[----:B------:R-:W0:Y:S01]  /*a550*/  S2R R10, SR_TID.X ;  /* 0x00000000000a7919 */ /* 0x000e220000002100 */
[----:B------:R-:W1:Y:S01]  /*a560*/  S2R R29, SR_TID.X ;  /* 0x00000000001d7919 */ /* 0x000e620000002100 */
[----:B------:R-:W-:-:S02]  /*a570*/  SEL R23, R28, R0, !P3 ;  /* 0x000000001c177207 */ /* 0x000fc40005800000 */
[C---:B------:R-:W-:Y:S02]  /*a580*/  SEL R27, R28.reuse, R27, !P3 ;  /* 0x0000001b1c1b7207 */ /* 0x040fe40005800000 */
[C---:B------:R-:W-:Y:S01]  /*a590*/  SEL R26, R28.reuse, R26, !P3 ;  /* 0x0000001a1c1a7207 */ /* 0x040fe20005800000 */
[----:B------:R-:W-:Y:S01]  /*a5a0*/  STL [R1+0x1664], R22 ;  /* 0x0016641601007387 */ /* 0x000fe20000100800 */
[C---:B------:R-:W-:Y:S02]  /*a5b0*/  SEL R25, R28.reuse, R25, !P3 ;  /* 0x000000191c197207 */ /* 0x040fe40005800000 */
[----:B------:R-:W-:Y:S01]  /*a5c0*/  SEL R20, R28, R20, !P3 ;  /* 0x000000141c147207 */ /* 0x000fe20005800000 */
[----:B------:R-:W-:Y:S04]  /*a5d0*/  STL [R1+0x1668], R23 ;  /* 0x0016681701007387 */ /* 0x000fe80000100800 */
[----:B------:R-:W-:Y:S04]  /*a5e0*/  STL [R1+0x166c], R27 ;  /* 0x00166c1b01007387 */ /* 0x000fe80000100800 */
[----:B------:R-:W-:Y:S01]  /*a5f0*/  STL [R1+0x1670], R26 ;  /* 0x0016701a01007387 */ /* 0x000fe20000100800 */
[----:B0-----:R-:W-:-:S05]  /*a600*/  LOP3.LUT R10, R10, 0x3f, RZ, 0xc0, !PT ;  /* 0x0000003f0a0a7812 */ /* 0x001fca00078ec0ff */
[----:B-1----:R-:W-:Y:S01]  /*a610*/  IMAD R10, R10, R19, RZ ;  /* 0x000000130a0a7224 */ /* 0x002fe200078e02ff */
[----:B------:R-:W-:Y:S01]  /*a620*/  LOP3.LUT R29, R29, 0x3f, RZ, 0xc0, !PT ;  /* 0x0000003f1d1d7812 */ /* 0x000fe200078ec0ff */
[----:B------:R-:W-:Y:S03]  /*a630*/  STL [R1+0x1674], R25 ;  /* 0x0016741901007387 */ /* 0x000fe60000100800 */
[----:B------:R-:W-:Y:S01]  /*a640*/  LEA.HI.X.SX32 R10, R10, UR5, 0x1, P1 ;  /* 0x000000050a0a7c11 */ /* 0x000fe200088f0eff */
[----:B------:R-:W-:Y:S01]  /*a650*/  STL [R1+0x1678], R20 ;  /* 0x0016781401007387 */ /* 0x000fe20000100800 */
[----:B------:R-:W-:-:S03]  /*a660*/  IMAD R29, R29, R18, RZ ;  /* 0x000000121d1d7224 */ /* 0x000fc600078e02ff */
[----:B------:R-:W3:Y:S01]  /*a670*/  LDL.LU R14, [R1+0x140] ;  /* 0x00014000010e7983 */ /* 0x000ee20000300800 */
[----:B------:R-:W-:-:S03]  /*a680*/  IMAD R29, R18, 0x40, R29 ;  /* 0x00000040121d7824 */ /* 0x000fc600078e021d */
[----:B------:R-:W3:Y:S04]  /*a690*/  LDL.LU R12, [R1+0x144] ;  /* 0x00014400010c7983 */ /* 0x000ee80000300800 */
[----:B------:R5:W-:Y:S04]  /*a6a0*/  STL [R1+0x15f0], R10 ;  /* 0x0015f00a01007387 */ /* 0x000be80000100800 */
[----:B------:R-:W3:Y:S04]  /*a6b0*/  LDL.LU R8, [R1+0x148] ;  /* 0x0001480001087983 */ /* 0x000ee80000300800 */
[----:B------:R-:W3:Y:S04]  /*a6c0*/  LDL.LU R19, [R1+0x150] ;  /* 0x0001500001137983 */ /* 0x000ee80000300800 */
[----:B------:R-:W3:Y:S01]  /*a6d0*/  LDL.LU R18, [R1+0x154] ;  /* 0x0001540001127983 */ /* 0x000ee20000300800 */
[----:B------:R-:W-:Y:S01]  /*a6e0*/  LEA.HI.X.SX32 R7, R29, UR5, 0x1, P4 ;  /* 0x000000051d077c11 */ /* 0x000fe2000a0f0eff */
[----:B------:R-:W-:-:S02]  /*a6f0*/  ULDC UR5, c[0x0][0x240] ;  /* 0x0000900000057ab9 */ /* 0x000fc40000000800 */
[----:B------:R-:W3:Y:S04]  /*a700*/  LDL.LU R29, [R1+0x15c] ;  /* 0x00015c00011d7983 */ /* 0x000ee80000300800 */
[----:B------:R-:W-:Y:S01]  /*a710*/  STL [R1+0x15f4], R7 ;  /* 0x0015f40701007387 */ /* 0x000fe20000100800 */
[----:B--2---:R-:W-:-:S05]  /*a720*/  IMAD R11, R11, UR5, RZ ;  /* 0x000000050b0b7c24 */ /* 0x004fca000f8e02ff */
[----:B------:R-:W-:Y:S01]  /*a730*/  STL [R1+0x167c], R11 ;  /* 0x00167c0b01007387 */ /* 0x000fe20000100800 */
[----:B----4-:R-:W-:Y:S02]  /*a740*/  IMAD R3, R3, UR5, RZ ;  /* 0x0000000503037c24 */ /* 0x010fe4000f8e02ff */
[----:B-----5:R-:W-:Y:S02]  /*a750*/  IMAD R10, R21, UR5, RZ ;  /* 0x00000005150a7c24 */ /* 0x020fe4000f8e02ff */
[----:B---3--:R-:W-:Y:S02]  /*a760*/  IMAD R0, R2, UR4, RZ ;  /* 0x0000000402007c24 */ /* 0x008fe4000f8e02ff */
[----:B------:R-:W-:-:S03]  /*a770*/  IMAD R2, R13, UR5, RZ ;  /* 0x000000050d027c24 */ /* 0x000fc6000f8e02ff */
[----:B------:R0:W-:Y:S04]  /*a780*/  STL [R1+0x2dc], R0 ;  /* 0x0002dc0001007387 */ /* 0x0001e80000100800 */
[----:B------:R-:W-:Y:S04]  /*a790*/  STL [R1+0x1680], R10 ;  /* 0x0016800a01007387 */ /* 0x000fe80000100800 */
[----:B------:R-:W-:Y:S01]  /*a7a0*/  STL [R1+0x40], R3 ;  /* 0x0000400301007387 */ /* 0x000fe20000100800 */
[----:B0-----:R-:W-:-:S03]  /*a7b0*/  IMAD R0, R24, UR5, RZ ;  /* 0x0000000518007c24 */ /* 0x001fc6000f8e02ff */
[----:B------:R-:W2:Y:S04]  /*a7c0*/  LDL.LU R13, [R1+0x164] ;  /* 0x00016400010d7983 */ /* 0x000ea80000300800 */
[----:B------:R0:W-:Y:S04]  /*a7d0*/  STL [R1+0x3c], R2 ;  /* 0x00003c0201007387 */ /* 0x0001e80000100800 */
[----:B------:R-:W3:Y:S04]  /*a7e0*/  LDL.LU R24, [R1+0x16c] ;  /* 0x00016c0001187983 */ /* 0x000ee80000300800 */
[----:B------:R1:W-:Y:S01]  /*a7f0*/  STL [R1+0x38], R0 ;  /* 0x0000380001007387 */ /* 0x0003e20000100800 */
[----:B0-----:R-:W-:-:S02]  /*a800*/  IMAD R2, R17, UR5, RZ ;  /* 0x0000000511027c24 */ /* 0x001fc4000f8e02ff */
[----:B------:R-:W-:-:S03]  /*a810*/  IMAD R3, R16, UR5, RZ ;  /* 0x0000000510037c24 */ /* 0x000fc6000f8e02ff */
[----:B------:R0:W-:Y:S01]  /*a820*/  STL [R1+0x34], R2 ;  /* 0x0000340201007387 */ /* 0x0001e20000100800 */
[----:B-1----:R-:W-:Y:S02]  /*a830*/  IMAD R0, R4, UR5, RZ ;  /* 0x0000000504007c24 */ /* 0x002fe4000f8e02ff */
[----:B------:R-:W-:-:S03]  /*a840*/  IMAD R9, R9, UR5, RZ ;  /* 0x0000000509097c24 */ /* 0x000fc6000f8e02ff */
[----:B------:R1:W-:Y:S01]  /*a850*/  STL [R1+0x30], R0 ;  /* 0x0000300001007387 */ /* 0x0003e20000100800 */
[----:B0-----:R-:W-:Y:S02]  /*a860*/  IMAD R2, R5, UR5, RZ ;  /* 0x0000000505027c24 */ /* 0x001fe4000f8e02ff */
[----:B------:R-:W-:Y:S01]  /*a870*/  IMAD R4, R6, UR5, RZ ;  /* 0x0000000506047c24 */ /* 0x000fe2000f8e02ff */
[----:B------:R-:W-:Y:S01]  /*a880*/  STL [R1+0x2c], R3 ;  /* 0x00002c0301007387 */ /* 0x000fe20000100800 */
[----:B------:R-:W-:Y:S02]  /*a890*/  IMAD R6, R14, UR5, RZ ;  /* 0x000000050e067c24 */ /* 0x000fe4000f8e02ff */
[----:B-1----:R-:W-:Y:S01]  /*a8a0*/  IMAD R0, R15, UR5, RZ ;  /* 0x000000050f007c24 */ /* 0x002fe2000f8e02ff */
[----:B------:R0:W-:Y:S01]  /*a8b0*/  STL [R1+0x28], R2 ;  /* 0x0000280201007387 */ /* 0x0001e20000100800 */
[----:B------:R-:W-:-:S03]  /*a8c0*/  IMAD R5, R12, UR5, RZ ;  /* 0x000000050c057c24 */ /* 0x000fc6000f8e02ff */
[----:B------:R-:W-:Y:S01]  /*a8d0*/  STL [R1+0x1684], R9 ;  /* 0x0016840901007387 */ /* 0x000fe20000100800 */
[----:B------:R-:W-:-:S03]  /*a8e0*/  IMAD R8, R8, UR5, RZ ;  /* 0x0000000508087c24 */ /* 0x000fc6000f8e02ff */
[----:B------:R1:W-:Y:S01]  /*a8f0*/  STL [R1+0x24], R0 ;  /* 0x0000240001007387 */ /* 0x0003e20000100800 */
[----:B0-----:R-:W-:-:S03]  /*a900*/  IMAD R2, R19, UR5, RZ ;  /* 0x0000000513027c24 */ /* 0x001fc6000f8e02ff */
[----:B------:R-:W-:Y:S01]  /*a910*/  STL [R1+0x1688], R4 ;  /* 0x0016880401007387 */ /* 0x000fe20000100800 */
[----:B------:R-:W-:-:S03]  /*a920*/  IMAD R3, R18, UR5, RZ ;  /* 0x0000000512037c24 */ /* 0x000fc6000f8e02ff */
[----:B------:R-:W-:Y:S04]  /*a930*/  STL [R1+0x168c], R6 ;  /* 0x00168c0601007387 */ /* 0x000fe80000100800 */
[----:B------:R-:W-:Y:S04]  /*a940*/  STL [R1+0x1690], R5 ;  /* 0x0016900501007387 */ /* 0x000fe80000100800 */
[----:B------:R-:W-:Y:S04]  /*a950*/  STL [R1+0x1694], R8 ;  /* 0x0016940801007387 */ /* 0x000fe80000100800 */
[----:B------:R-:W-:Y:S01]  /*a960*/  STL [R1+0x1698], R2 ;  /* 0x0016980201007387 */ /* 0x000fe20000100800 */
[----:B-1----:R-:W-:-:S03]  /*a970*/  IMAD R0, R29, UR5, RZ ;  /* 0x000000051d007c24 */ /* 0x002fc6000f8e02ff */
[----:B------:R0:W-:Y:S04]  /*a980*/  STL [R1+0x169c], R3 ;  /* 0x00169c0301007387 */ /* 0x0001e80000100800 */
[----:B0-----:R-:W4:Y:S04]  /*a990*/  LDL.LU R3, [R1+0x174] ;  /* 0x0001740001037983 */ /* 0x001f280000300800 */
[----:B------:R-:W5:Y:S04]  /*a9a0*/  LDL.LU R2, [R1+0x17c] ;  /* 0x00017c0001027983 */ /* 0x000f680000300800 */
[----:B------:R-:W5:Y:S04]  /*a9b0*/  LDL.LU R8, [R1+0x184] ;  /* 0x0001840001087983 */ /* 0x000f680000300800 */
[----:B------:R-:W5:Y:S04]  /*a9c0*/  LDL.LU R28, [R1+0x18c] ;  /* 0x00018c00011c7983 */ /* 0x000f680000300800 */
[----:B------:R-:W5:Y:S04]  /*a9d0*/  LDL.LU R5, [R1+0x190] ;  /* 0x0001900001057983 */ /* 0x000f680000300800 */
[----:B------:R-:W5:Y:S04]  /*a9e0*/  LDL.LU R6, [R1+0x198] ;  /* 0x0001980001067983 */ /* 0x000f680000300800 */
[----:B------:R-:W5:Y:S04]  /*a9f0*/  LDL.LU R4, [R1+0x1a0] ;  /* 0x0001a00001047983 */ /* 0x000f680000300800 */
[----:B------:R0:W-:Y:S04]  /*aa00*/  STL [R1+0x16a0], R0 ;  /* 0x0016a00001007387 */ /* 0x0001e80000100800 */
[----:B0-----:R-:W5:Y:S04]  /*aa10*/  LDL.LU R0, [R1+0x170] ;  /* 0x0001700001007983 */ /* 0x001f680000300800 */
[----:B------:R-:W5:Y:S01]  /*aa20*/  LDL.LU R9, [R1+0x1a8] ;  /* 0x0001a80001097983 */ /* 0x000f620000300800 */
[----:B--2---:R-:W-:-:S05]  /*aa30*/  IMAD R10, R13, UR5, RZ ;  /* 0x000000050d0a7c24 */ /* 0x004fca000f8e02ff */
[----:B------:R0:W-:Y:S01]  /*aa40*/  STL [R1+0x58], R10 ;  /* 0x0000580a01007387 */ /* 0x0001e20000100800 */
[----:B---3--:R-:W-:-:S03]  /*aa50*/  IMAD R7, R24, UR5, RZ ;  /* 0x0000000518077c24 */ /* 0x008fc6000f8e02ff */
[----:B0-----:R-:W2:Y:S04]  /*aa60*/  LDL.LU R10, [R1+0x1ac] ;  /* 0x0001ac00010a7983 */ /* 0x001ea80000300800 */
[----:B------:R0:W-:Y:S04]  /*aa70*/  STL [R1+0x60], R7 ;  /* 0x0000600701007387 */ /* 0x0001e80000100800 */
[----:B------:R-:W3:Y:S04]  /*aa80*/  LDL.LU R11, [R1+0x1b4] ;  /* 0x0001b400010b7983 */ /* 0x000ee80000300800 */
[----:B0-----:R-:W3:Y:S04]  /*aa90*/  LDL.LU R7, [R1+0x1bc] ;  /* 0x0001bc0001077983 */ /* 0x001ee80000300800 */
[----:B------:R-:W3:Y:S04]  /*aaa0*/  LDL.LU R20, [R1+0x1c4] ;  /* 0x0001c40001147983 */ /* 0x000ee80000300800 */
        /* <DEDUP_REMOVED lines=13> */
[----:B------:R-:W3:Y:S01]  /*ab80*/  LDL.LU R29, [R1+0x1b0] ;  /* 0x0001b000011d7983 */ /* 0x000ee20000300800 */
[----:B----4-:R-:W-:-:S02]  /*ab90*/  IMAD R3, R3, UR5, RZ ;  /* 0x0000000503037c24 */ /* 0x010fc4000f8e02ff */
[----:B-----5:R-:W-:Y:S01]  /*aba0*/  IMAD R2, R2, UR5, RZ ;  /* 0x0000000502027c24 */ /* 0x020fe2000f8e02ff */
[----:B------:R-:W4:Y:S04]  /*abb0*/  LDL.LU R13, [R1+0x1a4] ;  /* 0x0001a400010d7983 */ /* 0x000f280000300800 */
[----:B------:R-:W5:Y:S01]  /*abc0*/  LDL.LU R24, [R1+0x19c] ;  /* 0x00019c0001187983 */ /* 0x000f620000300800 */
[----:B------:R-:W-:Y:S02]  /*abd0*/  IMAD R28, R28, UR5, RZ ;  /* 0x000000051c1c7c24 */ /* 0x000fe4000f8e02ff */
[----:B------:R-:W-:-:S05]  /*abe0*/  IMAD R0, R0, UR5, RZ ;  /* 0x0000000500007c24 */ /* 0x000fca000f8e02ff */
[----:B------:R0:W-:Y:S04]  /*abf0*/  STL [R1+0x64], R0 ;  /* 0x0000640001007387 */ /* 0x0001e80000100800 */
[----:B------:R1:W-:Y:S01]  /*ac00*/  STL [R1+0x6c], R3 ;  /* 0x00006c0301007387 */ /* 0x0003e20000100800 */
[----:B0-----:R-:W-:-:S03]  /*ac10*/  IMAD R0, R8, UR5, RZ ;  /* 0x0000000508007c24 */ /* 0x001fc6000f8e02ff */
[----:B------:R0:W-:Y:S01]  /*ac20*/  STL [R1+0xbc], R2 ;  /* 0x0000bc0201007387 */ /* 0x0001e20000100800 */
[----:B-1----:R-:W-:-:S03]  /*ac30*/  IMAD R3, R5, UR5, RZ ;  /* 0x0000000505037c24 */ /* 0x002fc6000f8e02ff */
[----:B------:R1:W-:Y:S04]  /*ac40*/  STL [R1+0xc4], R0 ;  /* 0x0000c40001007387 */ /* 0x0003e80000100800 */
[----:B------:R1:W-:Y:S01]  /*ac50*/  STL [R1+0xd4], R3 ;  /* 0x0000d40301007387 */ /* 0x0003e20000100800 */
[----:B0-----:R-:W-:-:S03]  /*ac60*/  IMAD R2, R6, UR5, RZ ;  /* 0x0000000506027c24 */ /* 0x001fc6000f8e02ff */
[----:B------:R-:W-:Y:S01]  /*ac70*/  STL [R1+0xcc], R28 ;  /* 0x0000cc1c01007387 */ /* 0x000fe20000100800 */
[----:B-1----:R-:W-:-:S03]  /*ac80*/  IMAD R0, R4, UR5, RZ ;  /* 0x0000000504007c24 */ /* 0x002fc6000f8e02ff */
[----:B------:R2:W-:Y:S01]  /*ac90*/  STL [R1+0xdc], R2 ;  /* 0x0000dc0201007387 */ /* 0x0005e20000100800 */
[----:B------:R-:W-:-:S03]  /*aca0*/  IMAD R3, R9, UR5, RZ ;  /* 0x0000000509037c24 */ /* 0x000fc6000f8e02ff */
[----:B------:R-:W-:Y:S04]  /*acb0*/  STL [R1+0x16a4], R28 ;  /* 0x0016a41c01007387 */ /* 0x000fe80000100800 */
[----:B------:R3:W-:Y:S04]  /*acc0*/  STL [R1+0xec], R0 ;  /* 0x0000ec0001007387 */ /* 0x0007e80000100800 */
[----:B------:R0:W-:Y:S01]  /*acd0*/  STL [R1+0x110], R3 ;  /* 0x0001100301007387 */ /* 0x0001e20000100800 */
[----:B--2---:R-:W-:Y:S02]  /*ace0*/  IMAD R2, R10, UR5, RZ ;  /* 0x000000050a027c24 */ /* 0x004fe4000f8e02ff */
[----:B---3--:R-:W-:-:S03]  /*acf0*/  IMAD R0, R11, UR5, RZ ;  /* 0x000000050b007c24 */ /* 0x008fc6000f8e02ff */
[----:B------:R1:W-:Y:S01]  /*ad00*/  STL [R1+0x130], R2 ;  /* 0x0001300201007387 */ /* 0x0003e20000100800 */
[----:B0-----:R-:W-:-:S03]  /*ad10*/  IMAD R3, R7, UR5, RZ ;  /* 0x0000000507037c24 */ /* 0x001fc6000f8e02ff */
[----:B------:R0:W-:Y:S01]  /*ad20*/  STL [R1+0x134], R0 ;  /* 0x0001340001007387 */ /* 0x0001e20000100800 */
[----:B-1----:R-:W-:-:S03]  /*ad30*/  IMAD R2, R20, UR5, RZ ;  /* 0x0000000514027c24 */ /* 0x002fc6000f8e02ff */
[----:B------:R1:W-:Y:S01]  /*ad40*/  STL [R1+0x13c], R3 ;  /* 0x00013c0301007387 */ /* 0x0003e20000100800 */
[----:B0-----:R-:W-:-:S03]  /*ad50*/  IMAD R0, R25, UR5, RZ ;  /* 0x0000000519007c24 */ /* 0x001fc6000f8e02ff */
[----:B------:R0:W-:Y:S01]  /*ad60*/  STL [R1+0x140], R2 ;  /* 0x0001400201007387 */ /* 0x0001e20000100800 */
[----:B-1----:R-:W-:-:S03]  /*ad70*/  IMAD R3, R26, UR5, RZ ;  /* 0x000000051a037c24 */ /* 0x002fc6000f8e02ff */
[----:B------:R1:W-:Y:S04]  /*ad80*/  STL [R1+0x144], R0 ;  /* 0x0001440001007387 */ /* 0x0003e80000100800 */
[----:B------:R2:W-:Y:S01]  /*ad90*/  STL [R1+0x148], R3 ;  /* 0x0001480301007387 */ /* 0x0005e20000100800 */
[----:B0-----:R-:W-:Y:S02]  /*ada0*/  IMAD R2, R27, UR5, RZ ;  /* 0x000000051b027c24 */ /* 0x001fe4000f8e02ff */
[----:B-1----:R-:W-:-:S03]  /*adb0*/  IMAD R0, R23, UR5, RZ ;  /* 0x0000000517007c24 */ /* 0x002fc6000f8e02ff */
[----:B------:R0:W-:Y:S01]  /*adc0*/  STL [R1+0x150], R2 ;  /* 0x0001500201007387 */ /* 0x0001e20000100800 */
[----:B--2---:R-:W-:-:S03]  /*add0*/  IMAD R3, R22, UR5, RZ ;  /* 0x0000000516037c24 */ /* 0x004fc6000f8e02ff */
        /* <DEDUP_REMOVED lines=19> */
[----:B------:R-:W-:Y:S04]  /*af10*/  STL [R1+0x198], R3 ;  /* 0x0001980301007387 */ /* 0x000fe80000100800 */
[----:B------:R-:W2:Y:S01]  /*af20*/  LDL.LU R28, [R1+0x180] ;  /* 0x00018000011c7983 */ /* 0x000ea20000300800 */
[----:B----4-:R-:W-:Y:S02]  /*af30*/  IMAD R2, R13, UR5, RZ ;  /* 0x000000050d027c24 */ /* 0x010fe4000f8e02ff */
[----:B-----5:R-:W-:-:S03]  /*af40*/  IMAD R0, R24, UR5, RZ ;  /* 0x0000000518007c24 */ /* 0x020fc6000f8e02ff */
[----:B------:R-:W-:Y:S04]  /*af50*/  STL [R1+0x1a0], R2 ;  /* 0x0001a00201007387 */ /* 0x000fe80000100800 */
[----:B--2---:R0:W-:Y:S04]  /*af60*/  STL [R1+0x16b0], R28 ;  /* 0x0016b01c01007387 */ /* 0x0041e80000100800 */
[----:B------:R-:W-:Y:S04]  /*af70*/  STL [R1+0x19c], R0 ;  /* 0x00019c0001007387 */ /* 0x000fe80000100800 */
[----:B0-----:R-:W2:Y:S04]  /*af80*/  LDL.LU R28, [R1+0x188] ;  /* 0x00018800011c7983 */ /* 0x001ea80000300800 */
[----:B--2---:R0:W-:Y:S04]  /*af90*/  STL [R1+0x16b4], R28 ;  /* 0x0016b41c01007387 */ /* 0x0041e80000100800 */
[----:B0-----:R-:W2:Y:S04]  /*afa0*/  LDL.LU R28, [R1+0x194] ;  /* 0x00019400011c7983 */ /* 0x001ea80000300800 */
[----:B------:R-:W3:Y:S04]  /*afb0*/  LDL.LU R0, [R1+0x178] ;  /* 0x0001780001007983 */ /* 0x000ee80000300800 */
        /* <DEDUP_REMOVED lines=27> */
[----:B--2---:R-:W-:-:S05]  /*b170*/  IMAD R28, R28, UR5, RZ ;  /* 0x000000051c1c7c24 */ /* 0x004fca000f8e02ff */
[----:B------:R0:W-:Y:S04]  /*b180*/  STL [R1+0x194], R28 ;  /* 0x0001941c01007387 */ /* 0x0001e80000100800 */
[----:B0-----:R-:W2:Y:S02]  /*b190*/  LDL.LU R28, [R1+0x16b4] ;  /* 0x0016b400011c7983 */ /* 0x001ea40000300800 */
[----:B--2---:R-:W-:-:S05]  /*b1a0*/  IMAD R28, R28, UR5, RZ ;  /* 0x000000051c1c7c24 */ /* 0x004fca000f8e02ff */
[----:B------:R0:W-:Y:S04]  /*b1b0*/  STL [R1+0x188], R28 ;  /* 0x0001881c01007387 */ /* 0x0001e80000100800 */
[----:B0-----:R-:W2:Y:S01]  /*b1c0*/  LDL.LU R28, [R1+0x16b0] ;  /* 0x0016b000011c7983 */ /* 0x001ea20000300800 */
[----:B---3--:R-:W-:Y:S02]  /*b1d0*/  IMAD R0, R0, UR5, RZ ;  /* 0x0000000500007c24 */ /* 0x008fe4000f8e02ff */
[----:B----4-:R-:W-:Y:S02]  /*b1e0*/  IMAD R3, R3, UR5, RZ ;  /* 0x0000000503037c24 */ /* 0x010fe4000f8e02ff */
[----:B-----5:R-:W-:Y:S02]  /*b1f0*/  IMAD R2, R2, UR5, RZ ;  /* 0x0000000502027c24 */ /* 0x020fe4000f8e02ff */
[----:B--2---:R-:W-:-:S05]  /*b200*/  IMAD R28, R28, UR5, RZ ;  /* 0x000000051c1c7c24 */ /* 0x004fca000f8e02ff */
[----:B------:R-:W-:Y:S04]  /*b210*/  STL [R1+0x180], R28 ;  /* 0x0001801c01007387 */ /* 0x000fe80000100800 */
[----:B------:R0:W-:Y:S04]  /*b220*/  STL [R1+0x178], R0 ;  /* 0x0001780001007387 */ /* 0x0001e80000100800 */
        /* <DEDUP_REMOVED lines=49> */
[----:B0-----:R-:W-:Y:S02]  /*b540*/  IMAD R2, R13, UR5, RZ ;  /* 0x000000050d027c24 */ /* 0x001fe4000f8e02ff */
[----:B-1----:R-:W-:-:S03]  /*b550*/  IMAD R0, R24, UR5, RZ ;  /* 0x0000000518007c24 */ /* 0x002fc6000f8e02ff */
        /* <DEDUP_REMOVED lines=43> */
[----:B------:R-:W-:-:S02]  /*b810*/  IMAD R8, R8, UR5, RZ ;  /* 0x0000000508087c24 */ /* 0x000fc4000f8e02ff */
[----:B------:R-:W-:Y:S02]  /*b820*/  IMAD R5, R5, UR5, RZ ;  /* 0x0000000505057c24 */ /* 0x000fe4000f8e02ff */
[----:B------:R-:W-:Y:S02]  /*b830*/  IMAD R6, R6, UR5, RZ ;  /* 0x0000000506067c24 */ /* 0x000fe4000f8e02ff */
[----:B------:R-:W-:Y:S02]  /*b840*/  IMAD R4, R4, UR5, RZ ;  /* 0x0000000504047c24 */ /* 0x000fe4000f8e02ff */
[----:B------:R-:W-:Y:S02]  /*b850*/  IMAD R9, R9, UR5, RZ ;  /* 0x0000000509097c24 */ /* 0x000fe4000f8e02ff */
[----:B------:R-:W-:Y:S02]  /*b860*/  IMAD R10, R10, UR5, RZ ;  /* 0x000000050a0a7c24 */ /* 0x000fe4000f8e02ff */
        /* <DEDUP_REMOVED lines=18> */
[----:B--2---:R-:W-:-:S05]  /*b990*/  IMAD R28, R28, UR5, RZ ;  /* 0x000000051c1c7c24 */ /* 0x004fca000f8e02ff */
        /* <DEDUP_REMOVED lines=55> */
[----:B0-----:R-:W5:Y:S01]  /*bd10*/  LDL.LU R24, [R1+0x1638] ;  /* 0x0016380001187983 */ /* 0x001f620000300800 */
[----:B------:R-:W-:-:S05]  /*bd20*/  IMAD R7, R7, UR5, RZ ;  /* 0x0000000507077c24 */ /* 0x000fca000f8e02ff */
[----:B------:R4:W-:Y:S02]  /*bd30*/  STL [R1+0x2b8], R7 ;  /* 0x0002b80701007387 */ /* 0x0009e40000100800 */
[----:B----4-:R-:W-:Y:S02]  /*bd40*/  IMAD R7, R13, UR5, RZ ;  /* 0x000000050d077c24 */ /* 0x010fe4000f8e02ff */
[----:B--2---:R-:W-:Y:S02]  /*bd50*/  IMAD R13, R18, UR5, RZ ;  /* 0x00000005120d7c24 */ /* 0x004fe4000f8e02ff */
[----:B-----5:R-:W-:-:S05]  /*bd60*/  IMAD R24, R24, UR5, RZ ;  /* 0x0000000518187c24 */ /* 0x020fca000f8e02ff */
[----:B------:R3:W-:Y:S04]  /*bd70*/  STL [R1+0x2bc], R24 ;  /* 0x0002bc1801007387 */ /* 0x0007e80000100800 */
[----:B------:R0:W-:Y:S01]  /*bd80*/  STL [R1+0x2c4], R7 ;  /* 0x0002c40701007387 */ /* 0x0001e20000100800 */
[----:B---3--:R-:W-:Y:S02]  /*bd90*/  IMAD R24, R29, UR5, RZ ;  /* 0x000000051d187c24 */ /* 0x008fe4000f8e02ff */
[----:B0-----:R-:W-:-:S03]  /*bda0*/  IMAD R7, R19, UR5, RZ ;  /* 0x0000000513077c24 */ /* 0x001fc6000f8e02ff */
[----:B------:R-:W-:Y:S04]  /*bdb0*/  STL [R1+0x2cc], R24 ;  /* 0x0002cc1801007387 */ /* 0x000fe80000100800 */
[----:B------:R-:W2:Y:S04]  /*bdc0*/  LDL R19, [R1+0x2c] ;  /* 0x00002c0001137983 */ /* 0x000ea80000100800 */
[----:B------:R-:W-:Y:S04]  /*bdd0*/  STL [R1+0x2d0], R13 ;  /* 0x0002d00d01007387 */ /* 0x000fe80000100800 */
[----:B------:R-:W3:Y:S04]  /*bde0*/  LDL R18, [R1+0x28] ;  /* 0x0000280001127983 */ /* 0x000ee80000100800 */
[----:B------:R0:W-:Y:S04]  /*bdf0*/  STL [R1+0x2d8], R7 ;  /* 0x0002d80701007387 */ /* 0x0001e80000100800 */
[----:B------:R-:W4:Y:S01]  /*be00*/  LDL R29, [R1+0x24] ;  /* 0x00002400011d7983 */ /* 0x000f220000100800 */
[----:B0-----:R-:W-:-:S02]  /*be10*/  IMAD R7, R12, UR5, RZ ;  /* 0x000000050c077c24 */ /* 0x001fc4000f8e02ff */
[----:B------:R-:W-:Y:S02]  /*be20*/  IMAD R12, R14, UR5, RZ ;  /* 0x000000050e0c7c24 */ /* 0x000fe4000f8e02ff */
[----:B------:R-:W5:Y:S04]  /*be30*/  LDL R14, [R1+0x30] ;  /* 0x00003000010e7983 */ /* 0x000f680000100800 */
[----:B------:R0:W-:Y:S04]  /*be40*/  STL [R1+0x2e0], R7 ;  /* 0x0002e00701007387 */ /* 0x0001e80000100800 */
[----:B------:R1:W-:Y:S01]  /*be50*/  STL [R1+0x2e8], R12 ;  /* 0x0002e80c01007387 */ /* 0x0003e20000100800 */
[----:B0-----:R-:W-:-:S03]  /*be60*/  IMAD R7, R15, UR5, RZ ;  /* 0x000000050f077c24 */ /* 0x001fc6000f8e02ff */
[----:B------:R-:W2:Y:S01]  /*be70*/  LDL R15, [R1+0x34] ;  /* 0x00003400010f7983 */ /* 0x000ea20000100800 */
[----:B-1----:R-:W-:-:S03]  /*be80*/  IMAD R12, R16, UR5, RZ ;  /* 0x00000005100c7c24 */ /* 0x002fc6000f8e02ff */
[----:B------:R0:W-:Y:S04]  /*be90*/  STL [R1+0x2ec], R7 ;  /* 0x0002ec0701007387 */ /* 0x0001e80000100800 */
[----:B------:R-:W3:Y:S01]  /*bea0*/  LDL R16, [R1+0x38] ;  /* 0x0000380001107983 */ /* 0x000ee20000100800 */
[----:B0-----:R-:W-:-:S03]  /*beb0*/  IMAD R7, R17, UR5, RZ ;  /* 0x0000000511077c24 */ /* 0x001fc6000f8e02ff */
[----:B------:R0:W-:Y:S04]  /*bec0*/  STL [R1+0x2f4], R12 ;  /* 0x0002f40c01007387 */ /* 0x0001e80000100800 */
[----:B------:R-:W4:Y:S04]  /*bed0*/  LDL R17, [R1+0x3c] ;  /* 0x00003c0001117983 */ /* 0x000f280000100800 */
[----:B------:R1:W-:Y:S01]  /*bee0*/  STL [R1+0x2fc], R7 ;  /* 0x0002fc0701007387 */ /* 0x0003e20000100800 */
[----:B0-----:R-:W-:-:S03]  /*bef0*/  IMAD R12, R21, UR5, RZ ;  /* 0x00000005150c7c24 */ /* 0x001fc6000f8e02ff */
[----:B------:R-:W5:Y:S01]  /*bf00*/  LDL R21, [R1+0x40] ;  /* 0x0000400001157983 */ /* 0x000f620000100800 */
[----:B------:R-:W-:-:S03]  /*bf10*/  IMAD R24, R23, UR5, RZ ;  /* 0x0000000517187c24 */ /* 0x000fc6000f8e02ff */
[----:B------:R0:W-:Y:S01]  /*bf20*/  STL [R1+0x300], R12 ;  /* 0x0003000c01007387 */ /* 0x0001e20000100800 */
[----:B-1----:R-:W-:Y:S02]  /*bf30*/  IMAD R7, R22, UR5, RZ ;  /* 0x0000000516077c24 */ /* 0x002fe4000f8e02ff */
[----:B------:R-:W-:-:S03]  /*bf40*/  IMAD R13, R27, UR5, RZ ;  /* 0x000000051b0d7c24 */ /* 0x000fc6000f8e02ff */
[----:B------:R-:W-:Y:S01]  /*bf50*/  STL [R1+0x308], R7 ;  /* 0x0003080701007387 */ /* 0x000fe20000100800 */
[----:B0-----:R-:W-:-:S03]  /*bf60*/  IMAD R12, R26, UR5, RZ ;  /* 0x000000051a0c7c24 */ /* 0x001fc6000f8e02ff */
[----:B------:R-:W-:Y:S04]  /*bf70*/  STL [R1+0x30c], R24 ;  /* 0x00030c1801007387 */ /* 0x000fe80000100800 */
[----:B------:R0:W-:Y:S04]  /*bf80*/  STL [R1+0x31c], R12 ;  /* 0x00031c0c01007387 */ /* 0x0001e80000100800 */
[----:B------:R-:W-:Y:S01]  /*bf90*/  STL [R1+0x1600], R24 ;  /* 0x0016001801007387 */ /* 0x000fe20000100800 */
[----:B0-----:R-:W-:-:S03]  /*bfa0*/  IMAD R12, R20, UR5, RZ ;  /* 0x00000005140c7c24 */ /* 0x001fc6000f8e02ff */
[----:B------:R-:W-:Y:S04]  /*bfb0*/  STL [R1+0x314], R13 ;  /* 0x0003140d01007387 */ /* 0x000fe80000100800 */
[----:B------:R-:W-:Y:S04]  /*bfc0*/  STL [R1+0x1604], R13 ;  /* 0x0016040d01007387 */ /* 0x000fe80000100800 */
[----:B------:R0:W-:Y:S01]  /*bfd0*/  STL [R1+0x328], R12 ;  /* 0x0003280c01007387 */ /* 0x0001e20000100800 */
[----:B------:R-:W-:Y:S01]  /*bfe0*/  IMAD R7, R25, UR5, RZ ;  /* 0x0000000519077c24 */ /* 0x000fe2000f8e02ff */
[----:B0-----:R-:W-:-:S05]  /*bff0*/  SHF.R.S32.HI R12, RZ, 0x1f, R11 ;  /* 0x0000001fff0c7819 */ /* 0x001fca000001140b */
[----:B------:R-:W-:Y:S04]  /*c000*/  STL [R1+0x160c], R12 ;  /* 0x00160c0c01007387 */ /* 0x000fe80000100800 */
[----:B------:R0:W-:Y:S04]  /*c010*/  STL [R1+0x1608], R11 ;  /* 0x0016080b01007387 */ /* 0x0001e80000100800 */
[----:B------:R-:W-:Y:S01]  /*c020*/  STL [R1+0x1610], R10 ;  /* 0x0016100a01007387 */ /* 0x000fe20000100800 */
[----:B0-----:R-:W-:-:S03]  /*c030*/  SHF.R.S32.HI R11, RZ, 0x1f, R10 ;  /* 0x0000001fff0b7819 */ /* 0x001fc6000001140a */
[----:B------:R-:W-:Y:S04]  /*c040*/  STL [R1+0x320], R7 ;  /* 0x0003200701007387 */ /* 0x000fe80000100800 */
[----:B------:R3:W-:Y:S04]  /*c050*/  STL [R1+0x20], R11 ;  /* 0x0000200b01007387 */ /* 0x0007e80000100800 */
[----:B------:R4:W-:Y:S01]  /*c060*/  STL [R1+0x1614], R7 ;  /* 0x0016140701007387 */ /* 0x0009e20000100800 */
[----:B---3--:R-:W-:Y:S02]  /*c070*/  SHF.R.S32.HI R11, RZ, 0x1f, R16 ;  /* 0x0000001fff0b7819 */ /* 0x008fe40000011410 */
[----:B----4-:R-:W-:-:S02]  /*c080*/  SHF.R.S32.HI R7, RZ, 0x1f, R17 ;  /* 0x0000001fff077819 */ /* 0x010fc40000011411 */
[----:B-----5:R-:W-:-:S05]  /*c090*/  SHF.R.S32.HI R10, RZ, 0x1f, R21 ;  /* 0x0000001fff0a7819 */ /* 0x020fca0000011415 */
[----:B------:R2:W-:Y:S04]  /*c0a0*/  STL [R1+0x1c], R10 ;  /* 0x00001c0a01007387 */ /* 0x0005e80000100800 */
[----:B------:R0:W-:Y:S01]  /*c0b0*/  STL [R1+0x18], R7 ;  /* 0x0000180701007387 */ /* 0x0001e20000100800 */
[----:B--2---:R-:W-:-:S03]  /*c0c0*/  SHF.R.S32.HI R10, RZ, 0x1f, R15 ;  /* 0x0000001fff0a7819 */ /* 0x004fc6000001140f */
[----:B------:R1:W-:Y:S01]  /*c0d0*/  STL [R1+0x14], R11 ;  /* 0x0000140b01007387 */ /* 0x0003e20000100800 */
[----:B0-----:R-:W-:-:S03]  /*c0e0*/  SHF.R.S32.HI R7, RZ, 0x1f, R14 ;  /* 0x0000001fff077819 */ /* 0x001fc6000001140e */
[----:B------:R0:W-:Y:S01]  /*c0f0*/  STL [R1+0x10], R10 ;  /* 0x0000100a01007387 */ /* 0x0001e20000100800 */
[----:B-1----:R-:W-:-:S03]  /*c100*/  SHF.R.S32.HI R11, RZ, 0x1f, R19 ;  /* 0x0000001fff0b7819 */ /* 0x002fc60000011413 */
[----:B------:R1:W-:Y:S01]  /*c110*/  STL [R1+0xc], R7 ;  /* 0x00000c0701007387 */ /* 0x0003e20000100800 */
[----:B0-----:R-:W-:-:S03]  /*c120*/  SHF.R.S32.HI R10, RZ, 0x1f, R18 ;  /* 0x0000001fff0a7819 */ /* 0x001fc60000011412 */
[----:B------:R-:W-:Y:S04]  /*c130*/  STL [R1+0x8], R11 ;  /* 0x0000080b01007387 */ /* 0x000fe80000100800 */
[----:B------:R-:W2:Y:S01]  /*c140*/  LDL R21, [R1+0x58] ;  /* 0x0000580001157983 */ /* 0x000ea20000100800 */
[----:B-1----:R-:W-:-:S03]  /*c150*/  SHF.R.S32.HI R7, RZ, 0x1f, R29 ;  /* 0x0000001fff077819 */ /* 0x002fc6000001141d */
[----:B------:R-:W-:Y:S04]  /*c160*/  STL [R1+0x4], R10 ;  /* 0x0000040a01007387 */ /* 0x000fe80000100800 */
[----:B------:R-:W3:Y:S04]  /*c170*/  LDL R22, [R1+0x60] ;  /* 0x0000600001167983 */ /* 0x000ee80000100800 */
[----:B------:R0:W-:Y:S04]  /*c180*/  STL [R1], R7 ;  /* 0x0000000701007387 */ /* 0x0001e80000100800 */
[----:B------:R-:W4:Y:S04]  /*c190*/  LDL R23, [R1+0x64] ;  /* 0x0000640001177983 */ /* 0x000f280000100800 */
[----:B------:R-:W5:Y:S04]  /*c1a0*/  LDL R25, [R1+0x6c] ;  /* 0x00006c0001197983 */ /* 0x000f680000100800 */
[----:B------:R-:W5:Y:S04]  /*c1b0*/  LDL R26, [R1+0xbc] ;  /* 0x0000bc00011a7983 */ /* 0x000f680000100800 */
[----:B------:R-:W5:Y:S01]  /*c1c0*/  LDL R24, [R1+0xdc] ;  /* 0x0000dc0001187983 */ /* 0x000f620000100800 */
[----:B------:R-:W-:-:S03]  /*c1d0*/  SHF.R.S32.HI R29, RZ, 0x1f, R9 ;  /* 0x0000001fff1d7819 */ /* 0x000fc60000011409 */
[----:B------:R-:W5:Y:S04]  /*c1e0*/  LDL R27, [R1+0xc4] ;  /* 0x0000c400011b7983 */ /* 0x000f680000100800 */
[----:B0-----:R-:W5:Y:S04]  /*c1f0*/  LDL R7, [R1+0x110] ;  /* 0x0001100001077983 */ /* 0x001f680000100800 */
[----:B------:R-:W5:Y:S04]  /*c200*/  LDL R10, [R1+0x130] ;  /* 0x00013000010a7983 */ /* 0x000f680000100800 */
[----:B------:R-:W5:Y:S04]  /*c210*/  LDL R11, [R1+0x134] ;  /* 0x00013400010b7983 */ /* 0x000f680000100800 */
[----:B------:R0:W-:Y:S04]  /*c220*/  STL [R1+0x15c4], R9 ;  /* 0x0015c40901007387 */ /* 0x0001e80000100800 */
[----:B0-----:R-:W5:Y:S04]  /*c230*/  LDL R9, [R1+0xec] ;  /* 0x0000ec0001097983 */ /* 0x001f680000100800 */
[----:B------:R0:W-:Y:S04]  /*c240*/  STL [R1+0x15bc], R29 ;  /* 0x0015bc1d01007387 */ /* 0x0001e80000100800 */
[----:B0-----:R-:W5:Y:S01]  /*c250*/  LDL R29, [R1+0xd4] ;  /* 0x0000d400011d7983 */ /* 0x001f620000100800 */
[----:B------:R-:W-:-:S02]  /*c260*/  SHF.R.S32.HI R14, RZ, 0x1f, R4 ;  /* 0x0000001fff0e7819 */ /* 0x000fc40000011404 */
[----:B------:R-:W-:Y:S02]  /*c270*/  SHF.R.S32.HI R15, RZ, 0x1f, R6 ;  /* 0x0000001fff0f7819 */ /* 0x000fe40000011406 */
[----:B------:R-:W-:Y:S01]  /*c280*/  SHF.R.S32.HI R16, RZ, 0x1f, R5 ;  /* 0x0000001fff107819 */ /* 0x000fe20000011405 */
[----:B------:R-:W-:Y:S01]  /*c290*/  STL [R1+0x15c8], R14 ;  /* 0x0015c80e01007387 */ /* 0x000fe20000100800 */
[----:B------:R-:W-:-:S03]  /*c2a0*/  SHF.R.S32.HI R17, RZ, 0x1f, R8 ;  /* 0x0000001fff117819 */ /* 0x000fc60000011408 */
[----:B------:R-:W-:Y:S01]  /*c2b0*/  STL [R1+0x15c0], R4 ;  /* 0x0015c00401007387 */ /* 0x000fe20000100800 */
[----:B------:R-:W-:-:S03]  /*c2c0*/  SHF.R.S32.HI R18, RZ, 0x1f, R2 ;  /* 0x0000001fff127819 */ /* 0x000fc60000011402 */
[----:B------:R-:W-:Y:S01]  /*c2d0*/  STL [R1+0x15d0], R15 ;  /* 0x0015d00f01007387 */ /* 0x000fe20000100800 */
[----:B------:R-:W-:-:S03]  /*c2e0*/  SHF.R.S32.HI R19, RZ, 0x1f, R3 ;  /* 0x0000001fff137819 */ /* 0x000fc60000011403 */
[----:B------:R-:W-:Y:S01]  /*c2f0*/  STL [R1+0x15cc], R6 ;  /* 0x0015cc0601007387 */ /* 0x000fe20000100800 */
[----:B------:R-:W-:-:S03]  /*c300*/  SHF.R.S32.HI R20, RZ, 0x1f, R0 ;  /* 0x0000001fff147819 */ /* 0x000fc60000011400 */
[----:B------:R-:W-:Y:S04]  /*c310*/  STL [R1+0x15d8], R16 ;  /* 0x0015d81001007387 */ /* 0x000fe80000100800 */
        /* <DEDUP_REMOVED lines=8> */
[----:B------:R0:W-:Y:S01]  /*c3a0*/  STL [R1+0x161c], R0 ;  /* 0x00161c0001007387 */ /* 0x0001e20000100800 */
[----:B--2---:R-:W-:-:S02]  /*c3b0*/  SHF.R.S32.HI R21, RZ, 0x1f, R21 ;  /* 0x0000001fff157819 */ /* 0x004fc40000011415 */
[----:B---3--:R-:W-:-:S03]  /*c3c0*/  SHF.R.S32.HI R22, RZ, 0x1f, R22 ;  /* 0x0000001fff167819 */ /* 0x008fc60000011416 */
[----:B------:R-:W-:Y:S01]  /*c3d0*/  STL [R1+0x1624], R21 ;  /* 0x0016241501007387 */ /* 0x000fe20000100800 */
[----:B----4-:R-:W-:-:S03]  /*c3e0*/  SHF.R.S32.HI R23, RZ, 0x1f, R23 ;  /* 0x0000001fff177819 */ /* 0x010fc60000011417 */
[----:B------:R-:W-:Y:S04]  /*c3f0*/  STL [R1+0x1628], R22 ;  /* 0x0016281601007387 */ /* 0x000fe80000100800 */
[----:B------:R-:W-:Y:S04]  /*c400*/  STL [R1+0x162c], R23 ;  /* 0x00162c1701007387 */ /* 0x000fe80000100800 */
[----:B------:R-:W2:Y:S04]  /*c410*/  LDL R12, [R1+0x13c] ;  /* 0x00013c00010c7983 */ /* 0x000ea80000100800 */
[----:B------:R-:W3:Y:S01]  /*c420*/  LDL R13, [R1+0x140] ;  /* 0x00014000010d7983 */ /* 0x000ee20000100800 */
[----:B-----5:R-:W-:-:S02]  /*c430*/  SHF.R.S32.HI R25, RZ, 0x1f, R25 ;  /* 0x0000001fff197819 */ /* 0x020fc40000011419 */
[----:B------:R-:W-:Y:S02]  /*c440*/  SHF.R.S32.HI R26, RZ, 0x1f, R26 ;  /* 0x0000001fff1a7819 */ /* 0x000fe4000001141a */
[----:B0-----:R-:W-:Y:S01]  /*c450*/  SHF.R.S32.HI R0, RZ, 0x1f, R24 ;  /* 0x0000001fff007819 */ /* 0x001fe20000011418 */
[----:B------:R-:W-:Y:S04]  /*c460*/  STL [R1+0x1630], R25 ;  /* 0x0016301901007387 */ /* 0x000fe80000100800 */
[----:B------:R-:W-:Y:S04]  /*c470*/  STL [R1+0x1634], R26 ;  /* 0x0016341a01007387 */ /* 0x000fe80000100800 */
[----:B------:R-:W4:Y:S01]  /*c480*/  LDL R24, [R1+0x144] ;  /* 0x0001440001187983 */ /* 0x000f220000100800 */
[----:B------:R-:W-:-:S02]  /*c490*/  SHF.R.S32.HI R3, RZ, 0x1f, R9 ;  /* 0x0000001fff037819 */ /* 0x000fc40000011409 */
[----:B------:R-:W-:-:S05]  /*c4a0*/  SHF.R.S32.HI R2, RZ, 0x1f, R29 ;  /* 0x0000001fff027819 */ /* 0x000fca000001141d */
[----:B------:R0:W-:Y:S04]  /*c4b0*/  STL [R1+0x48], R2 ;  /* 0x0000480201007387 */ /* 0x0001e80000100800 */
[----:B------:R1:W-:Y:S04]  /*c4c0*/  STL [R1+0x4c], R0 ;  /* 0x00004c0001007387 */ /* 0x0003e80000100800 */
[----:B------:R-:W-:Y:S01]  /*c4d0*/  STL [R1+0x50], R3 ;  /* 0x0000500301007387 */ /* 0x000fe20000100800 */
[----:B0-----:R-:W-:-:S03]  /*c4e0*/  SHF.R.S32.HI R2, RZ, 0x1f, R7 ;  /* 0x0000001fff027819 */ /* 0x001fc60000011407 */
[----:B------:R-:W5:Y:S01]  /*c4f0*/  LDL R26, [R1+0x148] ;  /* 0x00014800011a7983 */ /* 0x000f620000100800 */
[----:B-1----:R-:W-:-:S03]  /*c500*/  SHF.R.S32.HI R0, RZ, 0x1f, R10 ;  /* 0x0000001fff007819 */ /* 0x002fc6000001140a */
[----:B------:R0:W-:Y:S04]  /*c510*/  STL [R1+0x54], R2 ;  /* 0x0000540201007387 */ /* 0x0001e80000100800 */
[----:B------:R-:W5:Y:S04]  /*c520*/  LDL R25, [R1+0x150] ;  /* 0x0001500001197983 */ /* 0x000f680000100800 */
[----:B------:R1:W-:Y:S04]  /*c530*/  STL [R1+0x5c], R0 ;  /* 0x00005c0001007387 */ /* 0x0003e80000100800 */
[----:B------:R-:W5:Y:S01]  /*c540*/  LDL R23, [R1+0x154] ;  /* 0x0001540001177983 */ /* 0x000f620000100800 */
[----:B0-----:R-:W-:-:S03]  /*c550*/  SHF.R.S32.HI R2, RZ, 0x1f, R11 ;  /* 0x0000001fff027819 */ /* 0x001fc6000001140b */
[----:B------:R-:W5:Y:S04]  /*c560*/  LDL R22, [R1+0x15c] ;  /* 0x00015c0001167983 */ /* 0x000f680000100800 */
[----:B------:R-:W5:Y:S04]  /*c570*/  LDL R21, [R1+0x164] ;  /* 0x0001640001157983 */ /* 0x000f680000100800 */
[----:B------:R-:W5:Y:S04]  /*c580*/  LDL R10, [R1+0x16c] ;  /* 0x00016c00010a7983 */ /* 0x000f680000100800 */
[----:B-1----:R-:W5:Y:S04]  /*c590*/  LDL R0, [R1+0x170] ;  /* 0x0001700001007983 */ /* 0x002f680000100800 */
[----:B------:R-:W5:Y:S04]  /*c5a0*/  LDL R20, [R1+0x174] ;  /* 0x0001740001147983 */ /* 0x000f680000100800 */
[----:B------:R0:W-:Y:S04]  /*c5b0*/  STL [R1+0x68], R2 ;  /* 0x0000680201007387 */ /* 0x0001e80000100800 */
[----:B------:R-:W5:Y:S04]  /*c5c0*/  LDL R3, [R1+0x17c] ;  /* 0x00017c0001037983 */ /* 0x000f680000100800 */
[----:B------:R-:W5:Y:S04]  /*c5d0*/  LDL R19, [R1+0x184] ;  /* 0x0001840001137983 */ /* 0x000f680000100800 */
[----:B0-----:R-:W5:Y:S04]  /*c5e0*/  LDL R2, [R1+0x18c] ;  /* 0x00018c0001027983 */ /* 0x001f680000100800 */
[----:B------:R-:W5:Y:S04]  /*c5f0*/  LDL R18, [R1+0x190] ;  /* 0x0001900001127983 */ /* 0x000f680000100800 */
[----:B------:R-:W5:Y:S04]  /*c600*/  LDL R8, [R1+0x198] ;  /* 0x0001980001087983 */ /* 0x000f680000100800 */
[----:B------:R-:W5:Y:S04]  /*c610*/  LDL R17, [R1+0x1a0] ;  /* 0x0001a00001117983 */ /* 0x000f680000100800 */
[----:B------:R-:W5:Y:S04]  /*c620*/  LDL R5, [R1+0x19c] ;  /* 0x00019c0001057983 */ /* 0x000f680000100800 */
[----:B------:R-:W5:Y:S04]  /*c630*/  LDL R16, [R1+0x194] ;  /* 0x0001940001107983 */ /* 0x000f680000100800 */
[----:B------:R-:W5:Y:S01]  /*c640*/  LDL R11, [R1+0x188] ;  /* 0x00018800010b7983 */ /* 0x000f620000100800 */
[----:B--2---:R-:W-:-:S03]  /*c650*/  SHF.R.S32.HI R6, RZ, 0x1f, R12 ;  /* 0x0000001fff067819 */ /* 0x004fc6000001140c */
[----:B------:R-:W2:Y:S01]  /*c660*/  LDL R12, [R1+0x180] ;  /* 0x00018000010c7983 */ /* 0x000ea20000100800 */
[----:B---3--:R-:W-:-:S03]  /*c670*/  SHF.R.S32.HI R4, RZ, 0x1f, R13 ;  /* 0x0000001fff047819 */ /* 0x008fc6000001140d */
[----:B------:R0:W-:Y:S04]  /*c680*/  STL [R1+0x70], R6 ;  /* 0x0000700601007387 */ /* 0x0001e80000100800 */
[----:B------:R-:W3:Y:S04]  /*c690*/  LDL R15, [R1+0x168] ;  /* 0x00016800010f7983 */ /* 0x000ee80000100800 */
[----:B0-----:R-:W3:Y:S04]  /*c6a0*/  LDL R6, [R1+0x178] ;  /* 0x0001780001067983 */ /* 0x001ee80000100800 */
[----:B------:R0:W-:Y:S04]  /*c6b0*/  STL [R1+0x74], R4 ;  /* 0x0000740401007387 */ /* 0x0001e80000100800 */
[----:B------:R-:W3:Y:S01]  /*c6c0*/  LDL R14, [R1+0x158] ;  /* 0x00015800010e7983 */ /* 0x000ee20000100800 */
[----:B----4-:R-:W-:-:S03]  /*c6d0*/  SHF.R.S32.HI R24, RZ, 0x1f, R24 ;  /* 0x0000001fff187819 */ /* 0x010fc60000011418 */
[----:B------:R-:W4:Y:S04]  /*c6e0*/  LDL R29, [R1+0x14c] ;  /* 0x00014c00011d7983 */ /* 0x000f280000100800 */
[----:B0-----:R-:W4:Y:S04]  /*c6f0*/  LDL R4, [R1+0x160] ;  /* 0x0001600001047983 */ /* 0x001f280000100800 */
[----:B------:R-:W4:Y:S04]  /*c700*/  LDL R13, [R1+0x138] ;  /* 0x00013800010d7983 */ /* 0x000f280000100800 */
[----:B------:R-:W4:Y:S04]  /*c710*/  LDL R9, [R1+0x12c] ;  /* 0x00012c0001097983 */ /* 0x000f280000100800 */
[----:B------:R-:W4:Y:S04]  /*c720*/  LDL R7, [R1+0x128] ;  /* 0x0001280001077983 */ /* 0x000f280000100800 */
[----:B------:R0:W-:Y:S04]  /*c730*/  STL [R1+0x78], R24 ;  /* 0x0000781801007387 */ /* 0x0001e80000100800 */
[----:B0-----:R-:W4:Y:S01]  /*c740*/  LDL R24, [R1+0x124] ;  /* 0x0001240001187983 */ /* 0x001f220000100800 */
[----:B-----5:R-:W-:-:S05]  /*c750*/  SHF.R.S32.HI R26, RZ, 0x1f, R26 ;  /* 0x0000001fff1a7819 */ /* 0x020fca000001141a */
[----:B------:R0:W-:Y:S02]  /*c760*/  STL [R1+0x7c], R26 ;  /* 0x00007c1a01007387 */ /* 0x0001e40000100800 */
[----:B0-----:R-:W-:Y:S02]  /*c770*/  SHF.R.S32.HI R26, RZ, 0x1f, R25 ;  /* 0x0000001fff1a7819 */ /* 0x001fe40000011419 */
        /* <DEDUP_REMOVED lines=8> */
[----:B------:R-:W5:Y:S01]  /*c800*/  LDL R10, [R1+0x120] ;  /* 0x00012000010a7983 */ /* 0x000f620000100800 */
[----:B------:R-:W-:-:S03]  /*c810*/  SHF.R.S32.HI R20, RZ, 0x1f, R20 ;  /* 0x0000001fff147819 */ /* 0x000fc60000011414 */
[----:B------:R-:W-:Y:S04]  /*c820*/  STL [R1+0x8c], R22 ;  /* 0x00008c1601007387 */ /* 0x000fe80000100800 */
[----:B------:R-:W-:Y:S01]  /*c830*/  STL [R1+0x90], R21 ;  /* 0x0000901501007387 */ /* 0x000fe20000100800 */
[----:B------:R-:W-:-:S03]  /*c840*/  SHF.R.S32.HI R3, RZ, 0x1f, R3 ;  /* 0x0000001fff037819 */ /* 0x000fc60000011403 */
[----:B------:R0:W-:Y:S04]  /*c850*/  STL [R1+0x94], R0 ;  /* 0x0000940001007387 */ /* 0x0001e80000100800 */
[----:B------:R-:W-:Y:S01]  /*c860*/  STL [R1+0x98], R20 ;  /* 0x0000981401007387 */ /* 0x000fe20000100800 */
[----:B------:R-:W-:Y:S02]  /*c870*/  SHF.R.S32.HI R2, RZ, 0x1f, R2 ;  /* 0x0000001fff027819 */ /* 0x000fe40000011402 */
[----:B0-----:R-:W-:Y:S01]  /*c880*/  SHF.R.S32.HI R0, RZ, 0x1f, R19 ;  /* 0x0000001fff007819 */ /* 0x001fe20000011413 */
[----:B------:R0:W-:Y:S04]  /*c890*/  STL [R1+0x9c], R3 ;  /* 0x00009c0301007387 */ /* 0x0001e80000100800 */
[----:B------:R1:W-:Y:S01]  /*c8a0*/  STL [R1+0xa0], R0 ;  /* 0x0000a00001007387 */ /* 0x0003e20000100800 */
[----:B0-----:R-:W-:-:S03]  /*c8b0*/  SHF.R.S32.HI R3, RZ, 0x1f, R18 ;  /* 0x0000001fff037819 */ /* 0x001fc60000011412 */
[----:B------:R0:W-:Y:S01]  /*c8c0*/  STL [R1+0xa4], R2 ;  /* 0x0000a40201007387 */ /* 0x0001e20000100800 */
[----:B-1----:R-:W-:-:S03]  /*c8d0*/  SHF.R.S32.HI R0, RZ, 0x1f, R8 ;  /* 0x0000001fff007819 */ /* 0x002fc60000011408 */
[----:B------:R1:W-:Y:S04]  /*c8e0*/  STL [R1+0xa8], R3 ;  /* 0x0000a80301007387 */ /* 0x0003e80000100800 */
[----:B------:R1:W-:Y:S01]  /*c8f0*/  STL [R1+0xac], R0 ;  /* 0x0000ac0001007387 */ /* 0x0003e20000100800 */
[----:B0-----:R-:W-:Y:S02]  /*c900*/  SHF.R.S32.HI R2, RZ, 0x1f, R17 ;  /* 0x0000001fff027819 */ /* 0x001fe40000011411 */
[----:B-1----:R-:W-:-:S03]  /*c910*/  SHF.R.S32.HI R3, RZ, 0x1f, R5 ;  /* 0x0000001fff037819 */ /* 0x002fc60000011405 */
[----:B------:R0:W-:Y:S01]  /*c920*/  STL [R1+0xb0], R2 ;  /* 0x0000b00201007387 */ /* 0x0001e20000100800 */
[----:B------:R-:W-:-:S03]  /*c930*/  SHF.R.S32.HI R0, RZ, 0x1f, R16 ;  /* 0x0000001fff007819 */ /* 0x000fc60000011410 */
[----:B------:R-:W-:Y:S01]  /*c940*/  STL [R1+0xb4], R3 ;  /* 0x0000b40301007387 */ /* 0x000fe20000100800 */
[----:B0-----:R-:W-:-:S03]  /*c950*/  SHF.R.S32.HI R2, RZ, 0x1f, R11 ;  /* 0x0000001fff027819 */ /* 0x001fc6000001140b */
[----:B------:R-:W5:Y:S04]  /*c960*/  LDL R11, [R1+0x11c] ;  /* 0x00011c00010b7983 */ /* 0x000f680000100800 */
[----:B------:R2:W-:Y:S04]  /*c970*/  STL [R1+0xb8], R0 ;  /* 0x0000b80001007387 */ /* 0x0005e80000100800 */
[----:B------:R3:W-:Y:S01]  /*c980*/  STL [R1+0xc0], R2 ;  /* 0x0000c00201007387 */ /* 0x0007e20000100800 */
[----:B--2---:R-:W-:-:S03]  /*c990*/  SHF.R.S32.HI R0, RZ, 0x1f, R12 ;  /* 0x0000001fff007819 */ /* 0x004fc6000001140c */
[----:B------:R-:W2:Y:S04]  /*c9a0*/  LDL R12, [R1+0x118] ;  /* 0x00011800010c7983 */ /* 0x000ea80000100800 */
[----:B------:R-:W-:Y:S01]  /*c9b0*/  STL [R1+0xc8], R0 ;  /* 0x0000c80001007387 */ /* 0x000fe20000100800 */
[----:B---3--:R-:W-:Y:S02]  /*c9c0*/  SHF.R.S32.HI R2, RZ, 0x1f, R15 ;  /* 0x0000001fff027819 */ /* 0x008fe4000001140f */
[----:B------:R-:W-:-:S05]  /*c9d0*/  SHF.R.S32.HI R3, RZ, 0x1f, R6 ;  /* 0x0000001fff037819 */ /* 0x000fca0000011406 */
[----:B------:R0:W-:Y:S04]  /*c9e0*/  STL [R1+0xd0], R3 ;  /* 0x0000d00301007387 */ /* 0x0001e80000100800 */
[----:B------:R1:W-:Y:S01]  /*c9f0*/  STL [R1+0xd8], R2 ;  /* 0x0000d80201007387 */ /* 0x0003e20000100800 */
[----:B0-----:R-:W-:Y:S02]  /*ca00*/  SHF.R.S32.HI R3, RZ, 0x1f, R14 ;  /* 0x0000001fff037819 */ /* 0x001fe4000001140e */
[----:B----4-:R-:W-:Y:S02]  /*ca10*/  SHF.R.S32.HI R0, RZ, 0x1f, R4 ;  /* 0x0000001fff007819 */ /* 0x010fe40000011404 */
[----:B-1----:R-:W-:-:S03]  /*ca20*/  SHF.R.S32.HI R2, RZ, 0x1f, R29 ;  /* 0x0000001fff027819 */ /* 0x002fc6000001141d */
[----:B------:R0:W-:Y:S04]  /*ca30*/  STL [R1+0xe0], R0 ;  /* 0x0000e00001007387 */ /* 0x0001e80000100800 */
[----:B------:R1:W-:Y:S01]  /*ca40*/  STL [R1+0xe4], R3 ;  /* 0x0000e40301007387 */ /* 0x0003e20000100800 */
[----:B0-----:R-:W-:-:S03]  /*ca50*/  SHF.R.S32.HI R0, RZ, 0x1f, R13 ;  /* 0x0000001fff007819 */ /* 0x001fc6000001140d */
[----:B------:R-:W3:Y:S01]  /*ca60*/  LDL R13, [R1+0x114] ;  /* 0x00011400010d7983 */ /* 0x000ee20000100800 */
[----:B-1----:R-:W-:-:S03]  /*ca70*/  SHF.R.S32.HI R3, RZ, 0x1f, R9 ;  /* 0x0000001fff037819 */ /* 0x002fc60000011409 */
[----:B------:R0:W-:Y:S04]  /*ca80*/  STL [R1+0xe8], R2 ;  /* 0x0000e80201007387 */ /* 0x0001e80000100800 */
[----:B------:R1:W-:Y:S04]  /*ca90*/  STL [R1+0xf0], R0 ;  /* 0x0000f00001007387 */ /* 0x0003e80000100800 */
[----:B------:R-:W-:Y:S01]  /*caa0*/  STL [R1+0xf4], R3 ;  /* 0x0000f40301007387 */ /* 0x000fe20000100800 */
[----:B0-----:R-:W-:-:S03]  /*cab0*/  SHF.R.S32.HI R2, RZ, 0x1f, R7 ;  /* 0x0000001fff027819 */ /* 0x001fc60000011407 */
[----:B------:R-:W4:Y:S01]  /*cac0*/  LDL R26, [R1+0x10c] ;  /* 0x00010c00011a7983 */ /* 0x000f220000100800 */
[----:B-1----:R-:W-:-:S03]  /*cad0*/  SHF.R.S32.HI R0, RZ, 0x1f, R24 ;  /* 0x0000001fff007819 */ /* 0x002fc60000011418 */
[----:B------:R5:W-:Y:S04]  /*cae0*/  STL [R1+0xf8], R2 ;  /* 0x0000f80201007387 */ /* 0x000be80000100800 */
[----:B------:R-:W4:Y:S04]  /*caf0*/  LDL R25, [R1+0x108] ;  /* 0x0001080001197983 */ /* 0x000f280000100800 */
[----:B------:R0:W-:Y:S04]  /*cb00*/  STL [R1+0xfc], R0 ;  /* 0x0000fc0001007387 */ /* 0x0001e80000100800 */
[----:B------:R-:W4:Y:S04]  /*cb10*/  LDL R23, [R1+0x1a4] ;  /* 0x0001a40001177983 */ /* 0x000f280000100800 */
[----:B------:R-:W4:Y:S04]  /*cb20*/  LDL R22, [R1+0x1ac] ;  /* 0x0001ac0001167983 */ /* 0x000f280000100800 */
[----:B------:R-:W4:Y:S04]  /*cb30*/  LDL R21, [R1+0x1b4] ;  /* 0x0001b40001157983 */ /* 0x000f280000100800 */
[----:B------:R-:W4:Y:S01]  /*cb40*/  LDL R24, [R1+0x1b8] ;  /* 0x0001b80001187983 */ /* 0x000f220000100800 */
[----:B-----5:R-:W-:-:S03]  /*cb50*/  SHF.R.S32.HI R2, RZ, 0x1f, R10 ;  /* 0x0000001fff027819 */ /* 0x020fc6000001140a */
[----:B0-----:R-:W5:Y:S04]  /*cb60*/  LDL R0, [R1+0x1c0] ;  /* 0x0001c00001007983 */ /* 0x001f680000100800 */
        /* <DEDUP_REMOVED lines=10> */
[----:B------:R-:W5:Y:S04]  /*cc10*/  LDL R15, [R1+0x1fc] ;  /* 0x0001fc00010f7983 */ /* 0x000f680000100800 */
[----:B------:R-:W5:Y:S01]  /*cc20*/  LDL R4, [R1+0x204] ;  /* 0x0002040001047983 */ /* 0x000f620000100800 */
[----:B------:R-:W-:-:S05]  /*cc30*/  SHF.R.S32.HI R6, RZ, 0x1f, R11 ;  /* 0x0000001fff067819 */ /* 0x000fca000001140b */
[----:B------:R0:W-:Y:S04]  /*cc40*/  STL [R1+0x104], R6 ;  /* 0x0001040601007387 */ /* 0x0001e80000100800 */
[----:B------:R-:W5:Y:S04]  /*cc50*/  LDL R14, [R1+0x210] ;  /* 0x00021000010e7983 */ /* 0x000f680000100800 */
[----:B0-----:R-:W5:Y:S01]  /*cc60*/  LDL R6, [R1+0x20c] ;  /* 0x00020c0001067983 */ /* 0x001f620000100800 */
[----:B--2---:R-:W-:-:S05]  /*cc70*/  SHF.R.S32.HI R7, RZ, 0x1f, R12 ;  /* 0x0000001fff077819 */ /* 0x004fca000001140c */
[----:B------:R0:W-:Y:S04]  /*cc80*/  STL [R1+0x1a8], R7 ;  /* 0x0001a80701007387 */ /* 0x0001e80000100800 */
[----:B------:R-:W2:Y:S04]  /*cc90*/  LDL R29, [R1+0x218] ;  /* 0x00021800011d7983 */ /* 0x000ea80000100800 */
[----:B------:R-:W2:Y:S04]  /*cca0*/  LDL R9, [R1+0x21c] ;  /* 0x00021c0001097983 */ /* 0x000ea80000100800 */
[----:B0-----:R-:W2:Y:S04]  /*ccb0*/  LDL R7, [R1+0x224] ;  /* 0x0002240001077983 */ /* 0x001ea80000100800 */
[----:B------:R-:W2:Y:S04]  /*ccc0*/  LDL R10, [R1+0x22c] ;  /* 0x00022c00010a7983 */ /* 0x000ea80000100800 */
[----:B------:R-:W2:Y:S04]  /*ccd0*/  LDL R11, [R1+0x230] ;  /* 0x00023000010b7983 */ /* 0x000ea80000100800 */
[----:B------:R-:W2:Y:S01]  /*cce0*/  LDL R12, [R1+0x238] ;  /* 0x00023800010c7983 */ /* 0x000ea20000100800 */
[----:B---3--:R-:W-:-:S05]  /*ccf0*/  SHF.R.S32.HI R13, RZ, 0x1f, R13 ;  /* 0x0000001fff0d7819 */ /* 0x008fca000001140d */
[----:B------:R0:W-:Y:S04]  /*cd00*/  STL [R1+0x1b0], R13 ;  /* 0x0001b00d01007387 */ /* 0x0001e80000100800 */
[----:B0-----:R-:W3:Y:S01]  /*cd10*/  LDL R13, [R1+0x23c] ;  /* 0x00023c00010d7983 */ /* 0x001ee20000100800 */
[----:B----4-:R-:W-:-:S05]  /*cd20*/  SHF.R.S32.HI R26, RZ, 0x1f, R26 ;  /* 0x0000001fff1a7819 */ /* 0x010fca000001141a */
        /* <DEDUP_REMOVED lines=8> */
[----:B------:R-:W-:Y:S04]  /*cdb0*/  STL [R1+0x1dc], R23 ;  /* 0x0001dc1701007387 */ /* 0x000fe80000100800 */
[----:B------:R-:W4:Y:S01]  /*cdc0*/  LDL R24, [R1+0x244] ;  /* 0x0002440001187983 */ /* 0x000f220000100800 */
[----:B-----5:R-:W-:Y:S02]  /*cdd0*/  SHF.R.S32.HI R0, RZ, 0x1f, R0 ;  /* 0x0000001fff007819 */ /* 0x020fe40000011400 */
[----:B------:R-:W-:Y:S01]  /*cde0*/  SHF.R.S32.HI R20, RZ, 0x1f, R20 ;  /* 0x0000001fff147819 */ /* 0x000fe20000011414 */
        /* <DEDUP_REMOVED lines=17> */
[----:B-----5:R-:W-:-:S03]  /*cf00*/  SHF.R.S32.HI R0, RZ, 0x1f, R16 ;  /* 0x0000001fff007819 */ /* 0x020fc60000011410 */
[----:B------:R-:W-:Y:S01]  /*cf10*/  STL [R1+0x254], R3 ;  /* 0x0002540301007387 */ /* 0x000fe20000100800 */
[----:B0-----:R-:W-:-:S03]  /*cf20*/  SHF.R.S32.HI R2, RZ, 0x1f, R15 ;  /* 0x0000001fff027819 */ /* 0x001fc6000001140f */
[----:B------:R-:W5:Y:S04]  /*cf30*/  LDL R15, [R1+0x24c] ;  /* 0x00024c00010f7983 */ /* 0x000f680000100800 */
[----:B------:R0:W-:Y:S04]  /*cf40*/  STL [R1+0x260], R0 ;  /* 0x0002600001007387 */ /* 0x0001e80000100800 */
[----:B------:R1:W-:Y:S01]  /*cf50*/  STL [R1+0x268], R2 ;  /* 0x0002680201007387 */ /* 0x0003e20000100800 */
[----:B0-----:R-:W-:Y:S02]  /*cf60*/  SHF.R.S32.HI R0, RZ, 0x1f, R4 ;  /* 0x0000001fff007819 */ /* 0x001fe40000011404 */
[----:B------:R-:W-:Y:S01]  /*cf70*/  SHF.R.S32.HI R3, RZ, 0x1f, R6 ;  /* 0x0000001fff037819 */ /* 0x000fe20000011406 */
[----:B------:R-:W5:Y:S01]  /*cf80*/  LDL R4, [R1+0x250] ;  /* 0x0002500001047983 */ /* 0x000f620000100800 */
[----:B-1----:R-:W-:-:S03]  /*cf90*/  SHF.R.S32.HI R2, RZ, 0x1f, R14 ;  /* 0x0000001fff027819 */ /* 0x002fc6000001140e */
[----:B------:R2:W-:Y:S04]  /*cfa0*/  STL [R1+0x274], R0 ;  /* 0x0002740001007387 */ /* 0x0005e80000100800 */
[----:B------:R0:W-:Y:S04]  /*cfb0*/  STL [R1+0x280], R3 ;  /* 0x0002800301007387 */ /* 0x0001e80000100800 */
[----:B------:R1:W-:Y:S01]  /*cfc0*/  STL [R1+0x288], R2 ;  /* 0x0002880201007387 */ /* 0x0003e20000100800 */
[----:B--2---:R-:W-:Y:S02]  /*cfd0*/  SHF.R.S32.HI R0, RZ, 0x1f, R29 ;  /* 0x0000001fff007819 */ /* 0x004fe4000001141d */
[----:B0-----:R-:W-:-:S03]  /*cfe0*/  SHF.R.S32.HI R3, RZ, 0x1f, R9 ;  /* 0x0000001fff037819 */ /* 0x001fc60000011409 */
[----:B------:R0:W-:Y:S01]  /*cff0*/  STL [R1+0x294], R0 ;  /* 0x0002940001007387 */ /* 0x0001e20000100800 */
[----:B-1----:R-:W-:-:S03]  /*d000*/  SHF.R.S32.HI R2, RZ, 0x1f, R7 ;  /* 0x0000001fff027819 */ /* 0x002fc60000011407 */
[----:B------:R1:W-:Y:S04]  /*d010*/  STL [R1+0x2a0], R3 ;  /* 0x0002a00301007387 */ /* 0x0003e80000100800 */
[----:B------:R-:W2:Y:S01]  /*d020*/  LDL R14, [R1+0x258] ;  /* 0x00025800010e7983 */ /* 0x000ea20000100800 */
[----:B0-----:R-:W-:-:S03]  /*d030*/  SHF.R.S32.HI R0, RZ, 0x1f, R10 ;  /* 0x0000001fff007819 */ /* 0x001fc6000001140a */
[----:B------:R0:W-:Y:S01]  /*d040*/  STL [R1+0x2ac], R2 ;  /* 0x0002ac0201007387 */ /* 0x0001e20000100800 */
[----:B-1----:R-:W-:-:S03]  /*d050*/  SHF.R.S32.HI R3, RZ, 0x1f, R11 ;  /* 0x0000001fff037819 */ /* 0x002fc6000001140b */
[----:B------:R3:W-:Y:S01]  /*d060*/  STL [R1+0x2b4], R0 ;  /* 0x0002b40001007387 */ /* 0x0007e20000100800 */
[----:B0-----:R-:W-:-:S03]  /*d070*/  SHF.R.S32.HI R2, RZ, 0x1f, R12 ;  /* 0x0000001fff027819 */ /* 0x001fc6000001140c */
[----:B------:R-:W-:Y:S04]  /*d080*/  STL [R1+0x2c0], R3 ;  /* 0x0002c00301007387 */ /* 0x000fe80000100800 */
[----:B------:R-:W2:Y:S04]  /*d090*/  LDL R26, [R1+0x25c] ;  /* 0x00025c00011a7983 */ /* 0x000ea80000100800 */
[----:B------:R-:W-:Y:S04]  /*d0a0*/  STL [R1+0x2c8], R2 ;  /* 0x0002c80201007387 */ /* 0x000fe80000100800 */
[----:B------:R-:W2:Y:S01]  /*d0b0*/  LDL R25, [R1+0x264] ;  /* 0x0002640001197983 */ /* 0x000ea20000100800 */
[----:B---3--:R-:W-:-:S05]  /*d0c0*/  SHF.R.S32.HI R0, RZ, 0x1f, R13 ;  /* 0x0000001fff007819 */ /* 0x008fca000001140d */
[----:B------:R0:W-:Y:S04]  /*d0d0*/  STL [R1+0x2d4], R0 ;  /* 0x0002d40001007387 */ /* 0x0001e80000100800 */
[----:B------:R-:W3:Y:S04]  /*d0e0*/  LDL R23, [R1+0x26c] ;  /* 0x00026c0001177983 */ /* 0x000ee80000100800 */
[----:B------:R-:W3:Y:S04]  /*d0f0*/  LDL R22, [R1+0x270] ;  /* 0x0002700001167983 */ /* 0x000ee80000100800 */
[----:B------:R-:W3:Y:S04]  /*d100*/  LDL R21, [R1+0x278] ;  /* 0x0002780001157983 */ /* 0x000ee80000100800 */
[----:B------:R-:W3:Y:S04]  /*d110*/  LDL R9, [R1+0x27c] ;  /* 0x00027c0001097983 */ /* 0x000ee80000100800 */
[----:B------:R-:W3:Y:S04]  /*d120*/  LDL R20, [R1+0x284] ;  /* 0x0002840001147983 */ /* 0x000ee80000100800 */
[----:B0-----:R-:W3:Y:S01]  /*d130*/  LDL R0, [R1+0x28c] ;  /* 0x00028c0001007983 */ /* 0x001ee20000100800 */
[----:B----4-:R-:W-:-:S05]  /*d140*/  SHF.R.S32.HI R2, RZ, 0x1f, R24 ;  /* 0x0000001fff027819 */ /* 0x010fca0000011418 */
[----:B------:R0:W-:Y:S04]  /*d150*/  STL [R1+0x2e4], R2 ;  /* 0x0002e40201007387 */ /* 0x0001e80000100800 */
[----:B------:R-:W4:Y:S04]  /*d160*/  LDL R19, [R1+0x290] ;  /* 0x0002900001137983 */ /* 0x000f280000100800 */
        /* <DEDUP_REMOVED lines=8> */
[----:B0-----:R-:W4:Y:S01]  /*d1f0*/  LDL R2, [R1+0x2cc] ;  /* 0x0002cc0001027983 */ /* 0x001f220000100800 */
[----:B-----5:R-:W-:-:S05]  /*d200*/  SHF.R.S32.HI R5, RZ, 0x1f, R15 ;  /* 0x0000001fff057819 */ /* 0x020fca000001140f */
[----:B------:R0:W-:Y:S04]  /*d210*/  STL [R1+0x2f0], R5 ;  /* 0x0002f00501007387 */ /* 0x0001e80000100800 */
[----:B------:R-:W5:Y:S04]  /*d220*/  LDL R18, [R1+0x2d0] ;  /* 0x0002d00001127983 */ /* 0x000f680000100800 */
[----:B------:R-:W5:Y:S01]  /*d230*/  LDL R8, [R1+0x2d8] ;  /* 0x0002d80001087983 */ /* 0x000f620000100800 */
[----:B------:R-:W-:-:S05]  /*d240*/  SHF.R.S32.HI R4, RZ, 0x1f, R4 ;  /* 0x0000001fff047819 */ /* 0x000fca0000011404 */
[----:B------:R1:W-:Y:S04]  /*d250*/  STL [R1+0x2f8], R4 ;  /* 0x0002f80401007387 */ /* 0x0003e80000100800 */
[----:B------:R-:W5:Y:S04]  /*d260*/  LDL R17, [R1+0x2e0] ;  /* 0x0002e00001117983 */ /* 0x000f680000100800 */
[----:B0-----:R-:W5:Y:S04]  /*d270*/  LDL R5, [R1+0x2e8] ;  /* 0x0002e80001057983 */ /* 0x001f680000100800 */
[----:B------:R-:W5:Y:S04]  /*d280*/  LDL R16, [R1+0x2ec] ;  /* 0x0002ec0001107983 */ /* 0x000f680000100800 */
[----:B------:R-:W5:Y:S04]  /*d290*/  LDL R6, [R1+0x2f4] ;  /* 0x0002f40001067983 */ /* 0x000f680000100800 */
[----:B------:R-:W5:Y:S04]  /*d2a0*/  LDL R15, [R1+0x2fc] ;  /* 0x0002fc00010f7983 */ /* 0x000f680000100800 */
[----:B-1----:R-:W5:Y:S01]  /*d2b0*/  LDL R4, [R1+0x300] ;  /* 0x0003000001047983 */ /* 0x002f620000100800 */
[----:B--2---:R-:W-:-:S05]  /*d2c0*/  SHF.R.S32.HI R14, RZ, 0x1f, R14 ;  /* 0x0000001fff0e7819 */ /* 0x004fca000001140e */
[----:B------:R0:W-:Y:S04]  /*d2d0*/  STL [R1+0x304], R14 ;  /* 0x0003040e01007387 */ /* 0x0001e80000100800 */
[----:B0-----:R-:W2:Y:S01]  /*d2e0*/  LDL R14, [R1+0x308] ;  /* 0x00030800010e7983 */ /* 0x001ea20000100800 */
[----:B------:R-:W-:-:S05]  /*d2f0*/  SHF.R.S32.HI R26, RZ, 0x1f, R26 ;  /* 0x0000001fff1a7819 */ /* 0x000fca000001141a */
[----:B------:R0:W-:Y:S01]  /*d300*/  STL [R1+0x310], R26 ;  /* 0x0003101a01007387 */ /* 0x0001e20000100800 */
[----:B------:R-:W-:-:S03]  /*d310*/  SHF.R.S32.HI R25, RZ, 0x1f, R25 ;  /* 0x0000001fff197819 */ /* 0x000fc60000011419 */
[----:B0-----:R-:W2:Y:S04]  /*d320*/  LDL.LU R26, [R1+0x1634] ;  /* 0x00163400011a7983 */ /* 0x001ea80000300800 */
[----:B------:R0:W-:Y:S01]  /*d330*/  STL [R1+0x318], R25 ;  /* 0x0003181901007387 */ /* 0x0001e20000100800 */
[----:B---3--:R-:W-:-:S03]  /*d340*/  SHF.R.S32.HI R23, RZ, 0x1f, R23 ;  /* 0x0000001fff177819 */ /* 0x008fc60000011417 */
[----:B0-----:R-:W3:Y:S01]  /*d350*/  LDL.LU R25, [R1+0x1630] ;  /* 0x0016300001197983 */ /* 0x001ee20000300800 */
[----:B------:R-:W-:-:S03]  /*d360*/  SHF.R.S32.HI R22, RZ, 0x1f, R22 ;  /* 0x0000001fff167819 */ /* 0x000fc60000011416 */
[----:B------:R0:W-:Y:S01]  /*d370*/  STL [R1+0x324], R23 ;  /* 0x0003241701007387 */ /* 0x0001e20000100800 */
[----:B------:R-:W-:Y:S02]  /*d380*/  SHF.R.S32.HI R21, RZ, 0x1f, R21 ;  /* 0x0000001fff157819 */ /* 0x000fe40000011415 */
[----:B------:R-:W-:Y:S01]  /*d390*/  SHF.R.S32.HI R9, RZ, 0x1f, R9 ;  /* 0x0000001fff097819 */ /* 0x000fe20000011409 */
[----:B0-----:R-:W3:Y:S01]  /*d3a0*/  LDL.LU R23, [R1+0x162c] ;  /* 0x00162c0001177983 */ /* 0x001ee20000300800 */
[----:B------:R-:W-:-:S03]  /*d3b0*/  SHF.R.S32.HI R20, RZ, 0x1f, R20 ;  /* 0x0000001fff147819 */ /* 0x000fc60000011414 */
[----:B------:R0:W-:Y:S01]  /*d3c0*/  STL [R1+0x32c], R22 ;  /* 0x00032c1601007387 */ /* 0x0001e20000100800 */
[----:B------:R-:W-:-:S03]  /*d3d0*/  SHF.R.S32.HI R0, RZ, 0x1f, R0 ;  /* 0x0000001fff007819 */ /* 0x000fc60000011400 */
[----:B0-----:R-:W3:Y:S04]  /*d3e0*/  LDL.LU R22, [R1+0x1628] ;  /* 0x0016280001167983 */ /* 0x001ee80000300800 */
[----:B------:R0:W-:Y:S01]  /*d3f0*/  STL [R1+0x330], R21 ;  /* 0x0003301501007387 */ /* 0x0001e20000100800 */
[----:B----4-:R-:W-:Y:S02]  /*d400*/  SHF.R.S32.HI R19, RZ, 0x1f, R19 ;  /* 0x0000001fff137819 */ /* 0x010fe40000011413 */
[----:B------:R-:W-:Y:S01]  /*d410*/  SHF.R.S32.HI R7, RZ, 0x1f, R7 ;  /* 0x0000001fff077819 */ /* 0x000fe20000011407 */
[----:B0-----:R-:W4:Y:S04]  /*d420*/  LDL.LU R21, [R1+0x1624] ;  /* 0x0016240001157983 */ /* 0x001f280000300800 */
[----:B------:R0:W-:Y:S01]  /*d430*/  STL [R1+0x334], R9 ;  /* 0x0003340901007387 */ /* 0x0001e20000100800 */
[----:B------:R-:W-:-:S02]  /*d440*/  SHF.R.S32.HI R10, RZ, 0x1f, R10 ;  /* 0x0000001fff0a7819 */ /* 0x000fc4000001140a */
[----:B------:R-:W-:Y:S01]  /*d450*/  SHF.R.S32.HI R12, RZ, 0x1f, R12 ;  /* 0x0000001fff0c7819 */ /* 0x000fe2000001140c */
[----:B0-----:R-:W3:Y:S04]  /*d460*/  LDL R9, [R1+0x31c] ;  /* 0x00031c0001097983 */ /* 0x001ee80000100800 */
[----:B------:R0:W-:Y:S01]  /*d470*/  STL [R1+0x338], R20 ;  /* 0x0003381401007387 */ /* 0x0001e20000100800 */
[----:B------:R-:W-:-:S03]  /*d480*/  SHF.R.S32.HI R11, RZ, 0x1f, R11 ;  /* 0x0000001fff0b7819 */ /* 0x000fc6000001140b */
[----:B0-----:R-:W4:Y:S04]  /*d490*/  LDL.LU R20, [R1+0x1620] ;  /* 0x0016200001147983 */ /* 0x001f280000300800 */
[----:B------:R0:W-:Y:S01]  /*d4a0*/  STL [R1+0x33c], R0 ;  /* 0x00033c0001007387 */ /* 0x0001e20000100800 */
[----:B------:R-:W-:-:S03]  /*d4b0*/  SHF.R.S32.HI R13, RZ, 0x1f, R13 ;  /* 0x0000001fff0d7819 */ /* 0x000fc6000001140d */
[----:B0-----:R-:W4:Y:S04]  /*d4c0*/  LDL.LU R0, [R1+0x161c] ;  /* 0x00161c0001007983 */ /* 0x001f280000300800 */
[----:B------:R0:W-:Y:S01]  /*d4d0*/  STL [R1+0x340], R19 ;  /* 0x0003401301007387 */ /* 0x0001e20000100800 */
[----:B------:R-:W-:-:S03]  /*d4e0*/  SHF.R.S32.HI R24, RZ, 0x1f, R24 ;  /* 0x0000001fff187819 */ /* 0x000fc60000011418 */
[----:B0-----:R-:W4:Y:S04]  /*d4f0*/  LDL.LU R19, [R1+0x1618] ;  /* 0x0016180001137983 */ /* 0x001f280000300800 */
[----:B------:R0:W-:Y:S04]  /*d500*/  STL [R1+0x344], R7 ;  /* 0x0003440701007387 */ /* 0x0001e80000100800 */
        /* <DEDUP_REMOVED lines=8> */
[----:B0-----:R-:W3:Y:S04]  /*d590*/  LDL.LU R13, [R1+0x1604] ;  /* 0x00160400010d7983 */ /* 0x001ee80000300800 */
[----:B------:R0:W-:Y:S04]  /*d5a0*/  STL [R1+0x358], R24 ;  /* 0x0003581801007387 */ /* 0x0001e80000100800 */
[----:B0-----:R-:W4:Y:S01]  /*d5b0*/  LDL.LU R24, [R1+0x1600] ;  /* 0x0016000001187983 */ /* 0x001f220000300800 */
[----:B------:R-:W-:-:S02]  /*d5c0*/  SHF.R.S32.HI R3, RZ, 0x1f, R3 ;  /* 0x0000001fff037819 */ /* 0x000fc40000011403 */
[----:B------:R-:W-:-:S03]  /*d5d0*/  SHF.R.S32.HI R2, RZ, 0x1f, R2 ;  /* 0x0000001fff027819 */ /* 0x000fc60000011402 */
[----:B------:R0:W-:Y:S01]  /*d5e0*/  STL [R1+0x35c], R3 ;  /* 0x00035c0301007387 */ /* 0x0001e20000100800 */
[----:B-----5:R-:W-:Y:S02]  /*d5f0*/  SHF.R.S32.HI R18, RZ, 0x1f, R18 ;  /* 0x0000001fff127819 */ /* 0x020fe40000011412 */
[----:B0-----:R-:W-:Y:S02]  /*d600*/  SHF.R.S32.HI R3, RZ, 0x1f, R29 ;  /* 0x0000001fff037819 */ /* 0x001fe4000001141d */
[----:B------:R-:W5:Y:S04]  /*d610*/  LDL.LU R29, [R1+0x40] ;  /* 0x00004000011d7983 */ /* 0x000f680000300800 */
[----:B------:R0:W-:Y:S01]  /*d620*/  STL [R1+0x360], R3 ;  /* 0x0003600301007387 */ /* 0x0001e20000100800 */
[----:B------:R-:W-:-:S03]  /*d630*/  SHF.R.S32.HI R17, RZ, 0x1f, R17 ;  /* 0x0000001fff117819 */ /* 0x000fc60000011411 */
[----:B0-----:R-:W5:Y:S04]  /*d640*/  LDL.LU R3, [R1+0x3c] ;  /* 0x00003c0001037983 */ /* 0x001f680000300800 */
[----:B------:R0:W-:Y:S04]  /*d650*/  STL [R1+0x364], R2 ;  /* 0x0003640201007387 */ /* 0x0001e80000100800 */
[----:B------:R-:W-:Y:S01]  /*d660*/  STL [R1+0x368], R18 ;  /* 0x0003681201007387 */ /* 0x000fe20000100800 */
[----:B0-----:R-:W-:Y:S02]  /*d670*/  SHF.R.S32.HI R2, RZ, 0x1f, R8 ;  /* 0x0000001fff027819 */ /* 0x001fe40000011408 */
[----:B------:R-:W-:-:S03]  /*d680*/  SHF.R.S32.HI R8, RZ, 0x1f, R5 ;  /* 0x0000001fff087819 */ /* 0x000fc60000011405 */
[----:B------:R0:W-:Y:S01]  /*d690*/  STL [R1+0x36c], R2 ;  /* 0x00036c0201007387 */ /* 0x0001e20000100800 */
[----:B------:R-:W-:-:S03]  /*d6a0*/  SHF.R.S32.HI R5, RZ, 0x1f, R6 ;  /* 0x0000001fff057819 */ /* 0x000fc60000011406 */
[----:B------:R-:W-:Y:S01]  /*d6b0*/  STL [R1+0x370], R17 ;  /* 0x0003701101007387 */ /* 0x000fe20000100800 */
[----:B0-----:R-:W-:-:S03]  /*d6c0*/  SHF.R.S32.HI R2, RZ, 0x1f, R16 ;  /* 0x0000001fff027819 */ /* 0x001fc60000011410 */
[----:B------:R-:W-:Y:S04]  /*d6d0*/  STL [R1+0x374], R8 ;  /* 0x0003740801007387 */ /* 0x000fe80000100800 */
[----:B------:R-:W5:Y:S04]  /*d6e0*/  LDL.LU R18, [R1+0x20] ;  /* 0x0000200001127983 */ /* 0x000f680000300800 */
[----:B------:R0:W-:Y:S04]  /*d6f0*/  STL [R1+0x378], R2 ;  /* 0x0003780201007387 */ /* 0x0001e80000100800 */
[----:B------:R1:W-:Y:S01]  /*d700*/  STL [R1+0x37c], R5 ;  /* 0x00037c0501007387 */ /* 0x0003e20000100800 */
[----:B0-----:R-:W-:-:S02]  /*d710*/  SHF.R.S32.HI R2, RZ, 0x1f, R15 ;  /* 0x0000001fff027819 */ /* 0x001fc4000001140f */
[----:B-1----:R-:W-:-:S03]  /*d720*/  SHF.R.S32.HI R5, RZ, 0x1f, R4 ;  /* 0x0000001fff057819 */ /* 0x002fc60000011404 */
[----:B------:R0:W-:Y:S01]  /*d730*/  STL [R1+0x380], R2 ;  /* 0x0003800201007387 */ /* 0x0001e20000100800 */
[----:B--2---:R-:W-:-:S03]  /*d740*/  SHF.R.S32.HI R4, RZ, 0x1f, R14 ;  /* 0x0000001fff047819 */ /* 0x004fc6000001140e */
[----:B0-----:R-:W2:Y:S04]  /*d750*/  LDL.LU R2, [R1+0x34] ;  /* 0x0000340001027983 */ /* 0x001ea80000300800 */
[----:B------:R-:W-:Y:S04]  /*d760*/  STL [R1+0x384], R5 ;  /* 0x0003840501007387 */ /* 0x000fe80000100800 */
[----:B------:R-:W2:Y:S04]  /*d770*/  LDL.LU R17, [R1+0x1c] ;  /* 0x00001c0001117983 */ /* 0x000ea80000300800 */
[----:B------:R3:W-:Y:S02]  /*d780*/  STL [R1+0x388], R4 ;  /* 0x0003880401007387 */ /* 0x0007e40000100800 */
[----:B---3--:R-:W-:-:S02]  /*d790*/  SHF.R.S32.HI R4, RZ, 0x1f, R13 ;  /* 0x0000001fff047819 */ /* 0x008fc4000001140d */
[----:B----4-:R-:W-:Y:S02]  /*d7a0*/  SHF.R.S32.HI R5, RZ, 0x1f, R24 ;  /* 0x0000001fff057819 */ /* 0x010fe40000011418 */
[----:B------:R-:W3:Y:S04]  /*d7b0*/  LDL.LU R24, [R1+0x15fc] ;  /* 0x0015fc0001187983 */ /* 0x000ee80000300800 */
[----:B------:R-:W4:Y:S04]  /*d7c0*/  LDL.LU R13, [R1+0x15f8] ;  /* 0x0015f800010d7983 */ /* 0x000f280000300800 */
[----:B------:R0:W-:Y:S04]  /*d7d0*/  STL [R1+0x38c], R5 ;  /* 0x00038c0501007387 */ /* 0x0001e80000100800 */
[----:B------:R-:W2:Y:S04]  /*d7e0*/  LDL.LU R8, [R1+0x30] ;  /* 0x0000300001087983 */ /* 0x000ea80000300800 */
[----:B------:R-:W2:Y:S01]  /*d7f0*/  LDL.LU R16, [R1+0x18] ;  /* 0x0000180001107983 */ /* 0x000ea20000300800 */
[----:B0-----:R-:W-:-:S03]  /*d800*/  SHF.R.S32.HI R5, RZ, 0x1f, R9 ;  /* 0x0000001fff057819 */ /* 0x001fc60000011409 */
[----:B------:R0:W-:Y:S02]  /*d810*/  STL [R1+0x390], R4 ;  /* 0x0003900401007387 */ /* 0x0001e40000100800 */
[----:B0-----:R-:W-:Y:S02]  /*d820*/  SHF.R.S32.HI R4, RZ, 0x1f, R7 ;  /* 0x0000001fff047819 */ /* 0x001fe40000011407 */
[----:B------:R-:W2:Y:S04]  /*d830*/  LDL.LU R7, [R1+0x15f4] ;  /* 0x0015f40001077983 */ /* 0x000ea80000300800 */
[----:B------:R0:W-:Y:S04]  /*d840*/  STL [R1+0x394], R5 ;  /* 0x0003940501007387 */ /* 0x0001e80000100800 */
[----:B0-----:R-:W2:Y:S04]  /*d850*/  LDL.LU R5, [R1+0x2c] ;  /* 0x00002c0001057983 */ /* 0x001ea80000300800 */
[----:B------:R-:W2:Y:S04]  /*d860*/  LDL.LU R15, [R1+0x14] ;  /* 0x00001400010f7983 */ /* 0x000ea80000300800 */
[----:B------:R4:W-:Y:S04]  /*d870*/  STL [R1+0x398], R4 ;  /* 0x0003980401007387 */ /* 0x0009e80000100800 */
[----:B------:R-:W2:Y:S01]  /*d880*/  LDL.LU R6, [R1+0x28] ;  /* 0x0000280001067983 */ /* 0x000ea20000300800 */
[----:B---3--:R-:W-:-:S02]  /*d890*/  IADD3 R9, P5, R11, R24, RZ ;  /* 0x000000180b097210 */ /* 0x008fc40007fbe0ff */
[----:B----4-:R-:W-:-:S03]  /*d8a0*/  IADD3 R4, P3, R11, R13, RZ ;  /* 0x0000000d0b047210 */ /* 0x010fc60007f7e0ff */
[----:B------:R-:W-:Y:S01]  /*d8b0*/  STL [R1+0x148c], R9 ;  /* 0x00148c0901007387 */ /* 0x000fe20000100800 */
[----:B------:R-:W-:-:S03]  /*d8c0*/  IADD3 R11, P1, R10, R13, RZ ;  /* 0x0000000d0a0b7210 */ /* 0x000fc60007f3e0ff */
[----:B------:R-:W3:Y:S04]  /*d8d0*/  LDL.LU R14, [R1+0x10] ;  /* 0x00001000010e7983 */ /* 0x000ee80000300800 */
[----:B------:R0:W-:Y:S02]  /*d8e0*/  STL [R1+0x1484], R4 ;  /* 0x0014840401007387 */ /* 0x0001e40000100800 */
[-C--:B0-----:R-:W-:Y:S02]  /*d8f0*/  IADD3 R4, P2, R10, R24.reuse, RZ ;  /* 0x000000180a047210 */ /* 0x081fe40007f5e0ff */
[----:B------:R-:W4:Y:S04]  /*d900*/  LDL.LU R10, [R1+0x15f0] ;  /* 0x0015f000010a7983 */ /* 0x000f280000300800 */
[----:B------:R0:W-:Y:S04]  /*d910*/  STL [R1+0x1480], R4 ;  /* 0x0014800401007387 */ /* 0x0001e80000100800 */
[----:B------:R-:W3:Y:S04]  /*d920*/  LDL.LU R9, [R1+0x24] ;  /* 0x0000240001097983 */ /* 0x000ee80000300800 */
[----:B0-----:R-:W3:Y:S04]  /*d930*/  LDL.LU R4, [R1+0xc] ;  /* 0x00000c0001047983 */ /* 0x001ee80000300800 */
[----:B------:R5:W-:Y:S02]  /*d940*/  STL [R1+0x1478], R11 ;  /* 0x0014780b01007387 */ /* 0x000be40000100800 */
[----:B-----5:R-:W-:-:S02]  /*d950*/  IADD3 R11, P0, R29, R24, RZ ;  /* 0x000000181d0b7210 */ /* 0x020fc40007f1e0ff */
[----:B------:R-:W-:-:S03]  /*d960*/  IADD3 R29, P4, R29, R13, RZ ;  /* 0x0000000d1d1d7210 */ /* 0x000fc60007f9e0ff */
[----:B------:R0:W-:Y:S04]  /*d970*/  STL [R1+0x147c], R11 ;  /* 0x00147c0b01007387 */ /* 0x0001e80000100800 */
[----:B------:R1:W-:Y:S01]  /*d980*/  STL [R1+0x146c], R29 ;  /* 0x00146c1d01007387 */ /* 0x0003e20000100800 */
[----:B0-----:R-:W-:-:S03]  /*d990*/  IADD3 R11, P6, R3, R24, RZ ;  /* 0x00000018030b7210 */ /* 0x001fc60007fde0ff */
[----:B-1----:R-:W5:Y:S04]  /*d9a0*/  LDL.LU R29, [R1+0x8] ;  /* 0x00000800011d7983 */ /* 0x002f680000300800 */
[----:B------:R2:W-:Y:S02]  /*d9b0*/  STL [R1+0x1470], R11 ;  /* 0x0014700b01007387 */ /* 0x0005e40000100800 */
[----:B--2---:R-:W-:-:S05]  /*d9c0*/  IMAD.X R11, R12, 0x1, R7, P5 ;  /* 0x000000010c0b7824 */ /* 0x004fca00028e0607 */
[----:B------:R0:W-:Y:S02]  /*d9d0*/  STL [R1+0x1474], R11 ;  /* 0x0014740b01007387 */ /* 0x0001e40000100800 */
[----:B0-----:R-:W-:Y:S01]  /*d9e0*/  IADD3 R11, P5, R3, R13, RZ ;  /* 0x0000000d030b7210 */ /* 0x001fe20007fbe0ff */
[----:B----4-:R-:W-:Y:S02]  /*d9f0*/  IMAD.X R3, R12, 0x1, R10, P3 ;  /* 0x000000010c037824 */ /* 0x010fe400018e060a */
[----:B------:R-:W2:Y:S04]  /*da00*/  LDL.LU R12, [R1+0x38] ;  /* 0x00003800010c7983 */ /* 0x000ea80000300800 */
[----:B------:R0:W-:Y:S04]  /*da10*/  STL [R1+0x1468], R11 ;  /* 0x0014680b01007387 */ /* 0x0001e80000100800 */
[----:B0-----:R-:W4:Y:S04]  /*da20*/  LDL.LU R11, [R1+0x4] ;  /* 0x00000400010b7983 */ /* 0x001f280000300800 */
[----:B------:R2:W-:Y:S02]  /*da30*/  STL [R1+0x1464], R3 ;  /* 0x0014640301007387 */ /* 0x0005e40000100800 */
[----:B--2---:R-:W-:-:S05]  /*da40*/  IADD3 R3, P3, R12, R24, RZ ;  /* 0x000000180c037210 */ /* 0x004fca0007f7e0ff */
[----:B------:R0:W-:Y:S02]  /*da50*/  STL [R1+0x1460], R3 ;  /* 0x0014600301007387 */ /* 0x0001e40000100800 */
[----:B0-----:R-:W-:Y:S01]  /*da60*/  IMAD.X R3, R18, 0x1, R7, P2 ;  /* 0x0000000112037824 */ /* 0x001fe200010e0607 */
[----:B------:R-:W-:Y:S01]  /*da70*/  IADD3 R12, P2, R12, R13, RZ ;  /* 0x0000000d0c0c7210 */ /* 0x000fe20007f5e0ff */
[----:B------:R-:W-:-:S03]  /*da80*/  IMAD.X R18, R18, 0x1, R10, P1 ;  /* 0x0000000112127824 */ /* 0x000fc600008e060a */
[----:B------:R0:W-:Y:S04]  /*da90*/  STL [R1+0x145c], R3 ;  /* 0x00145c0301007387 */ /* 0x0001e80000100800 */
[----:B0-----:R-:W2:Y:S04]  /*daa0*/  LDL.LU R3, [R1+0x15ec] ;  /* 0x0015ec0001037983 */ /* 0x001ea80000300800 */
[----:B------:R0:W-:Y:S04]  /*dab0*/  STL [R1+0x1458], R12 ;  /* 0x0014580c01007387 */ /* 0x0001e80000100800 */
[----:B0-----:R-:W2:Y:S04]  /*dac0*/  LDL.LU R12, [R1] ;  /* 0x00000000010c7983 */ /* 0x001ea80000300800 */
[----:B------:R0:W-:Y:S02]  /*dad0*/  STL [R1+0x144c], R18 ;  /* 0x00144c1201007387 */ /* 0x0001e40000100800 */
[----:B0-----:R-:W-:-:S05]  /*dae0*/  IADD3 R18, P1, R2, R24, RZ ;  /* 0x0000001802127210 */ /* 0x001fca0007f3e0ff */
[----:B------:R0:W-:Y:S02]  /*daf0*/  STL [R1+0x1454], R18 ;  /* 0x0014541201007387 */ /* 0x0001e40000100800 */
[C---:B0-----:R-:W-:Y:S01]  /*db00*/  IMAD.X R18, R17.reuse, 0x1, R7, P0 ;  /* 0x0000000111127824 */ /* 0x041fe200000e0607 */
[----:B------:R-:W-:Y:S01]  /*db10*/  IADD3 R2, P0, R2, R13, RZ ;  /* 0x0000000d02027210 */ /* 0x000fe20007f1e0ff */
[----:B------:R-:W-:-:S03]  /*db20*/  IMAD.X R17, R17, 0x1, R10, P4 ;  /* 0x0000000111117824 */ /* 0x000fc600020e060a */
[----:B------:R0:W-:Y:S04]  /*db30*/  STL [R1+0x1450], R18 ;  /* 0x0014501201007387 */ /* 0x0001e80000100800 */
[----:B0-----:R-:W2:Y:S04]  /*db40*/  LDL.LU R18, [R1+0x15e8] ;  /* 0x0015e80001127983 */ /* 0x001ea80000300800 */
[----:B------:R0:W-:Y:S04]  /*db50*/  STL [R1+0x1448], R2 ;  /* 0x0014480201007387 */ /* 0x0001e80000100800 */
[----:B0-----:R-:W2:Y:S04]  /*db60*/  LDL.LU R2, [R1+0x15e4] ;  /* 0x0015e40001027983 */ /* 0x001ea80000300800 */
[----:B------:R0:W-:Y:S02]  /*db70*/  STL [R1+0x143c], R17 ;  /* 0x00143c1101007387 */ /* 0x0001e40000100800 */
[----:B0-----:R-:W-:-:S05]  /*db80*/  IADD3 R17, P4, R8, R24, RZ ;  /* 0x0000001808117210 */ /* 0x001fca0007f9e0ff */
[----:B------:R0:W-:Y:S02]  /*db90*/  STL [R1+0x1444], R17 ;  /* 0x0014441101007387 */ /* 0x0001e40000100800 */
[----:B0-----:R-:W-:Y:S01]  /*dba0*/  IMAD.X R17, R16, 0x1, R7, P6 ;  /* 0x0000000110117824 */ /* 0x001fe200030e0607 */
        /* <DEDUP_REMOVED lines=19> */
[----:B---3--:R-:W-:Y:S01]  /*dce0*/  IMAD.X R15, R14, 0x1, R7, P1 ;  /* 0x000000010e0f7824 */ /* 0x008fe200008e0607 */
[----:B------:R-:W-:Y:S01]  /*dcf0*/  IADD3 R6, P1, R6, R13, RZ ;  /* 0x0000000d06067210 */ /* 0x000fe20007f3e0ff */
[----:B------:R-:W-:-:S03]  /*dd00*/  IMAD.X R14, R14, 0x1, R10, P0 ;  /* 0x000000010e0e7824 */ /* 0x000fc600000e060a */
[----:B------:R0:W-:Y:S04]  /*dd10*/  STL [R1+0x1420], R15 ;  /* 0x0014200f01007387 */ /* 0x0001e80000100800 */
[----:B0-----:R-:W3:Y:S04]  /*dd20*/  LDL.LU R15, [R1+0x15d0] ;  /* 0x0015d000010f7983 */ /* 0x001ee80000300800 */
[----:B------:R0:W-:Y:S04]  /*dd30*/  STL [R1+0x1418], R6 ;  /* 0x0014180601007387 */ /* 0x0001e80000100800 */
[----:B0-----:R-:W2:Y:S04]  /*dd40*/  LDL.LU R6, [R1+0x15cc] ;  /* 0x0015cc0001067983 */ /* 0x001ea80000300800 */
[----:B------:R0:W-:Y:S02]  /*dd50*/  STL [R1+0x140c], R14 ;  /* 0x00140c0e01007387 */ /* 0x0001e40000100800 */
[----:B0-----:R-:W-:-:S05]  /*dd60*/  IADD3 R14, P0, R9, R24, RZ ;  /* 0x00000018090e7210 */ /* 0x001fca0007f1e0ff */
[----:B------:R0:W-:Y:S02]  /*dd70*/  STL [R1+0x1414], R14 ;  /* 0x0014140e01007387 */ /* 0x0001e40000100800 */
[----:B0-----:R-:W-:Y:S01]  /*dd80*/  IMAD.X R14, R4, 0x1, R7, P4 ;  /* 0x00000001040e7824 */ /* 0x001fe200020e0607 */
[----:B------:R-:W-:-:S04]  /*dd90*/  IADD3 R9, P4, R9, R13, RZ ;  /* 0x0000000d09097210 */ /* 0x000fc80007f9e0ff */
[----:B------:R0:W-:Y:S04]  /*dda0*/  STL [R1+0x1410], R14 ;  /* 0x0014100e01007387 */ /* 0x0001e80000100800 */
[----:B0-----:R-:W3:Y:S04]  /*ddb0*/  LDL.LU R14, [R1+0x15c8] ;  /* 0x0015c800010e7983 */ /* 0x001ee80000300800 */
[----:B------:R0:W-:Y:S04]  /*ddc0*/  STL [R1+0x1408], R9 ;  /* 0x0014080901007387 */ /* 0x0001e80000100800 */
[----:B0-----:R-:W5:Y:S01]  /*ddd0*/  LDL.LU R9, [R1+0x15c4] ;  /* 0x0015c40001097983 */ /* 0x001f620000300800 */
[----:B------:R-:W-:-:S05]  /*dde0*/  IMAD.X R4, R4, 0x1, R10, P6 ;  /* 0x0000000104047824 */ /* 0x000fca00030e060a */
[----:B------:R5:W-:Y:S02]  /*ddf0*/  STL [R1+0x13fc], R4 ;  /* 0x0013fc0401007387 */ /* 0x000be40000100800 */
[----:B-----5:R-:W-:-:S05]  /*de00*/  IADD3 R4, P6, R9, R24, RZ ;  /* 0x0000001809047210 */ /* 0x020fca0007fde0ff */
[----:B------:R0:W-:Y:S02]  /*de10*/  STL [R1+0x1404], R4 ;  /* 0x0014040401007387 */ /* 0x0001e40000100800 */
[----:B0-----:R-:W-:-:S05]  /*de20*/  IMAD.X R4, R29, 0x1, R7, P5 ;  /* 0x000000011d047824 */ /* 0x001fca00028e0607 */
[----:B------:R0:W-:Y:S04]  /*de30*/  STL [R1+0x1400], R4 ;  /* 0x0014000401007387 */ /* 0x0001e80000100800 */
[----:B0-----:R-:W5:Y:S01]  /*de40*/  LDL.LU R4, [R1+0x15c0] ;  /* 0x0015c00001047983 */ /* 0x001f620000300800 */
[----:B------:R-:W-:-:S05]  /*de50*/  IADD3 R9, P5, R9, R13, RZ ;  /* 0x0000000d09097210 */ /* 0x000fca0007fbe0ff */
[----:B------:R0:W-:Y:S02]  /*de60*/  STL [R1+0x13f8], R9 ;  /* 0x0013f80901007387 */ /* 0x0001e40000100800 */
[----:B0-----:R-:W-:Y:S02]  /*de70*/  IMAD.X R9, R29, 0x1, R10, P3 ;  /* 0x000000011d097824 */ /* 0x001fe400018e060a */
[----:B------:R-:W3:Y:S04]  /*de80*/  LDL.LU R29, [R1+0x15bc] ;  /* 0x0015bc00011d7983 */ /* 0x000ee80000300800 */
[----:B------:R5:W-:Y:S02]  /*de90*/  STL [R1+0x13ec], R9 ;  /* 0x0013ec0901007387 */ /* 0x000be40000100800 */
[----:B-----5:R-:W-:-:S05]  /*dea0*/  IADD3 R9, P3, R4, R24, RZ ;  /* 0x0000001804097210 */ /* 0x020fca0007f7e0ff */
[----:B------:R4:W-:Y:S02]  /*deb0*/  STL [R1+0x13f4], R9 ;  /* 0x0013f40901007387 */ /* 0x0009e40000100800 */
[----:B----4-:R-:W-:Y:S01]  /*dec0*/  IMAD.X R9, R11, 0x1, R7, P2 ;  /* 0x000000010b097824 */ /* 0x010fe200010e0607 */
[----:B------:R-:W-:-:S04]  /*ded0*/  IADD3 R4, P2, R4, R13, RZ ;  /* 0x0000000d04047210 */ /* 0x000fc80007f5e0ff */
[----:B------:R0:W-:Y:S02]  /*dee0*/  STL [R1+0x13f0], R9 ;  /* 0x0013f00901007387 */ /* 0x0001e40000100800 */
[----:B0-----:R-:W-:Y:S02]  /*def0*/  IMAD.X R9, R11, 0x1, R10, P1 ;  /* 0x000000010b097824 */ /* 0x001fe400008e060a */
[----:B------:R-:W4:Y:S04]  /*df00*/  LDL.LU R11, [R1+0x58] ;  /* 0x00005800010b7983 */ /* 0x000f280000300800 */
[----:B------:R2:W-:Y:S04]  /*df10*/  STL [R1+0x13e8], R4 ;  /* 0x0013e80401007387 */ /* 0x0005e80000100800 */
[----:B------:R0:W-:Y:S01]  /*df20*/  STL [R1+0x13dc], R9 ;  /* 0x0013dc0901007387 */ /* 0x0001e20000100800 */
[----:B--2---:R-:W-:Y:S01]  /*df30*/  IADD3 R4, P1, R6, R24, RZ ;  /* 0x0000001806047210 */ /* 0x004fe20007f3e0ff */
[----:B0-----:R-:W-:-:S04]  /*df40*/  IMAD.X R9, R12, 0x1, R7, P0 ;  /* 0x000000010c097824 */ /* 0x001fc800000e0607 */
[----:B------:R0:W-:Y:S04]  /*df50*/  STL [R1+0x13e4], R4 ;  /* 0x0013e40401007387 */ /* 0x0001e80000100800 */
[----:B------:R1:W-:Y:S01]  /*df60*/  STL [R1+0x13e0], R9 ;  /* 0x0013e00901007387 */ /* 0x0003e20000100800 */
[----:B0-----:R-:W-:Y:S01]  /*df70*/  IADD3 R4, P0, R6, R13, RZ ;  /* 0x0000000d06047210 */ /* 0x001fe20007f1e0ff */
[----:B------:R-:W-:Y:S01]  /*df80*/  IMAD.X R6, R12, 0x1, R10, P4 ;  /* 0x000000010c067824 */ /* 0x000fe200020e060a */
[----:B-1----:R-:W-:-:S03]  /*df90*/  IADD3 R9, P4, R5, R24, RZ ;  /* 0x0000001805097210 */ /* 0x002fc60007f9e0ff */
[----:B------:R3:W-:Y:S04]  /*dfa0*/  STL [R1+0x13d8], R4 ;  /* 0x0013d80401007387 */ /* 0x0007e80000100800 */
[----:B------:R0:W-:Y:S01]  /*dfb0*/  STL [R1+0x13cc], R6 ;  /* 0x0013cc0601007387 */ /* 0x0001e20000100800 */
[----:B---3--:R-:W-:-:S03]  /*dfc0*/  IMAD.X R4, R29, 0x1, R7, P6 ;  /* 0x000000011d047824 */ /* 0x008fc600030e0607 */
[----:B------:R-:W-:Y:S01]  /*dfd0*/  STL [R1+0x13d4], R9 ;  /* 0x0013d40901007387 */ /* 0x000fe20000100800 */
[----:B0-----:R-:W-:-:S03]  /*dfe0*/  IADD3 R6, P6, R5, R13, RZ ;  /* 0x0000000d05067210 */ /* 0x001fc60007fde0ff */
[----:B------:R-:W2:Y:S04]  /*dff0*/  LDL.LU R5, [R1+0x64] ;  /* 0x0000640001057983 */ /* 0x000ea80000300800 */
[----:B------:R0:W-:Y:S04]  /*e000*/  STL [R1+0x13d0], R4 ;  /* 0x0013d00401007387 */ /* 0x0001e80000100800 */
[----:B------:R1:W-:Y:S01]  /*e010*/  STL [R1+0x13c8], R6 ;  /* 0x0013c80601007387 */ /* 0x0003e20000100800 */
[----:B0-----:R-:W-:-:S03]  /*e020*/  IMAD.X R4, R29, 0x1, R10, P5 ;  /* 0x000000011d047824 */ /* 0x001fc600028e060a */
[----:B------:R-:W3:Y:S01]  /*e030*/  LDL.LU R29, [R1+0x60] ;  /* 0x00006000011d7983 */ /* 0x000ee20000300800 */
[----:B-1----:R-:W-:Y:S01]  /*e040*/  IADD3 R6, P5, R8, R24, RZ ;  /* 0x0000001808067210 */ /* 0x002fe20007fbe0ff */
[----:B------:R-:W-:Y:S02]  /*e050*/  IMAD.X R9, R14, 0x1, R7, P3 ;  /* 0x000000010e097824 */ /* 0x000fe400018e0607 */
[----:B------:R0:W-:Y:S04]  /*e060*/  STL [R1+0x13bc], R4 ;  /* 0x0013bc0401007387 */ /* 0x0001e80000100800 */
[----:B------:R1:W-:Y:S01]  /*e070*/  STL [R1+0x13c4], R6 ;  /* 0x0013c40601007387 */ /* 0x0003e20000100800 */
[----:B0-----:R-:W-:Y:S01]  /*e080*/  IADD3 R4, P3, R8, R13, RZ ;  /* 0x0000000d08047210 */ /* 0x001fe20007f7e0ff */
[----:B------:R-:W-:-:S02]  /*e090*/  IMAD.X R8, R14, 0x1, R10, P2 ;  /* 0x000000010e087824 */ /* 0x000fc400010e060a */
[----:B-1----:R-:W5:Y:S04]  /*e0a0*/  LDL.LU R6, [R1+0x6c] ;  /* 0x00006c0001067983 */ /* 0x002f680000300800 */
[----:B------:R-:W-:Y:S04]  /*e0b0*/  STL [R1+0x13c0], R9 ;  /* 0x0013c00901007387 */ /* 0x000fe80000100800 */
[----:B------:R0:W-:Y:S04]  /*e0c0*/  STL [R1+0x13b8], R4 ;  /* 0x0013b80401007387 */ /* 0x0001e80000100800 */
[----:B------:R1:W-:Y:S01]  /*e0d0*/  STL [R1+0x13ac], R8 ;  /* 0x0013ac0801007387 */ /* 0x0003e20000100800 */
[----:B0-----:R-:W-:Y:S01]  /*e0e0*/  IADD3 R4, P2, R2, R24, RZ ;  /* 0x0000001802047210 */ /* 0x001fe20007f5e0ff */
[----:B------:R-:W-:-:S04]  /*e0f0*/  IMAD.X R9, R15, 0x1, R7, P1 ;  /* 0x000000010f097824 */ /* 0x000fc800008e0607 */
[----:B------:R0:W-:Y:S01]  /*e100*/  STL [R1+0x13b4], R4 ;  /* 0x0013b40401007387 */ /* 0x0001e20000100800 */
[----:B-1----:R-:W-:Y:S01]  /*e110*/  IADD3 R8, P1, R2, R13, RZ ;  /* 0x0000000d02087210 */ /* 0x002fe20007f3e0ff */
[----:B------:R-:W-:Y:S02]  /*e120*/  IMAD.X R2, R15, 0x1, R10, P0 ;  /* 0x000000010f027824 */ /* 0x000fe400000e060a */
[----:B0-----:R-:W5:Y:S04]  /*e130*/  LDL.LU R4, [R1+0xbc] ;  /* 0x0000bc0001047983 */ /* 0x001f680000300800 */
[----:B------:R0:W-:Y:S04]  /*e140*/  STL [R1+0x13b0], R9 ;  /* 0x0013b00901007387 */ /* 0x0001e80000100800 */
[----:B------:R1:W-:Y:S01]  /*e150*/  STL [R1+0x13a8], R8 ;  /* 0x0013a80801007387 */ /* 0x0003e20000100800 */
[----:B0-----:R-:W-:-:S03]  /*e160*/  IADD3 R9, P0, R3, R24, RZ ;  /* 0x0000001803097210 */ /* 0x001fc60007f1e0ff */
[----:B------:R0:W-:Y:S01]  /*e170*/  STL [R1+0x139c], R2 ;  /* 0x00139c0201007387 */ /* 0x0001e20000100800 */
[----:B-1----:R-:W-:-:S03]  /*e180*/  IMAD.X R8, R16, 0x1, R7, P4 ;  /* 0x0000000110087824 */ /* 0x002fc600020e0607 */
[----:B------:R1:W-:Y:S01]  /*e190*/  STL [R1+0x13a4], R9 ;  /* 0x0013a40901007387 */ /* 0x0003e20000100800 */
[----:B0-----:R-:W-:-:S03]  /*e1a0*/  IADD3 R2, P4, R3, R13, RZ ;  /* 0x0000000d03027210 */ /* 0x001fc60007f9e0ff */
[----:B-1----:R-:W5:Y:S01]  /*e1b0*/  LDL.LU R9, [R1+0xc4] ;  /* 0x0000c40001097983 */ /* 0x002f620000300800 */
[----:B------:R-:W-:-:S03]  /*e1c0*/  IMAD.X R3, R17, 0x1, R7, P5 ;  /* 0x0000000111037824 */ /* 0x000fc600028e0607 */
[----:B------:R0:W-:Y:S04]  /*e1d0*/  STL [R1+0x13a0], R8 ;  /* 0x0013a00801007387 */ /* 0x0001e80000100800 */
[----:B------:R1:W-:Y:S01]  /*e1e0*/  STL [R1+0x1398], R2 ;  /* 0x0013980201007387 */ /* 0x0003e20000100800 */
[----:B0-----:R-:W-:Y:S01]  /*e1f0*/  IMAD.X R8, R16, 0x1, R10, P6 ;  /* 0x0000000110087824 */ /* 0x001fe200030e060a */
[----:B-1----:R-:W-:-:S04]  /*e200*/  IADD3 R2, P6, R0, R24, RZ ;  /* 0x0000001800027210 */ /* 0x002fc80007fde0ff */
[----:B------:R-:W-:Y:S01]  /*e210*/  STL [R1+0x138c], R8 ;  /* 0x00138c0801007387 */ /* 0x000fe20000100800 */
[----:B------:R-:W-:-:S03]  /*e220*/  IADD3 R0, P5, R0, R13, RZ ;  /* 0x0000000d00007210 */ /* 0x000fc60007fbe0ff */
[----:B------:R0:W-:Y:S04]  /*e230*/  STL [R1+0x1394], R2 ;  /* 0x0013940201007387 */ /* 0x0001e80000100800 */
[----:B------:R-:W-:Y:S04]  /*e240*/  STL [R1+0x1390], R3 ;  /* 0x0013900301007387 */ /* 0x000fe80000100800 */
[----:B------:R-:W5:Y:S01]  /*e250*/  LDL.LU R12, [R1+0xcc] ;  /* 0x0000cc00010c7983 */ /* 0x000f620000300800 */
[----:B0-----:R-:W-:-:S03]  /*e260*/  IMAD.X R2, R17, 0x1, R10, P3 ;  /* 0x0000000111027824 */ /* 0x001fc600018e060a */
[----:B------:R-:W-:Y:S04]  /*e270*/  STL [R1+0x1388], R0 ;  /* 0x0013880001007387 */ /* 0x000fe80000100800 */
[----:B------:R0:W-:Y:S02]  /*e280*/  STL [R1+0x1378], R2 ;  /* 0x0013780201007387 */ /* 0x0001e40000100800 */
[----:B0-----:R-:W-:Y:S01]  /*e290*/  IMAD.X R2, R18, 0x1, R7, P2 ;  /* 0x0000000112027824 */ /* 0x001fe200010e0607 */
[C---:B----4-:R-:W-:Y:S02]  /*e2a0*/  IADD3 R0, P3, R11.reuse, R24, RZ ;  /* 0x000000180b007210 */ /* 0x050fe40007f7e0ff */
[----:B------:R-:W-:-:S03]  /*e2b0*/  IADD3 R3, P2, R11, R13, RZ ;  /* 0x0000000d0b037210 */ /* 0x000fc60007f5e0ff */
[----:B------:R0:W-:Y:S04]  /*e2c0*/  STL [R1+0x1380], R0 ;  /* 0x0013800001007387 */ /* 0x0001e80000100800 */
[----:B------:R-:W-:Y:S04]  /*e2d0*/  STL [R1+0x137c], R2 ;  /* 0x00137c0201007387 */ /* 0x000fe80000100800 */
[----:B------:R1:W-:Y:S01]  /*e2e0*/  STL [R1+0x1384], R3 ;  /* 0x0013840301007387 */ /* 0x0003e20000100800 */
[----:B0-----:R-:W-:-:S03]  /*e2f0*/  IMAD.X R0, R18, 0x1, R10, P1 ;  /* 0x0000000112007824 */ /* 0x001fc600008e060a */
[----:B------:R-:W4:Y:S04]  /*e300*/  LDL.LU R11, [R1+0xd4] ;  /* 0x0000d400010b7983 */ /* 0x000f280000300800 */
[----:B------:R0:W-:Y:S01]  /*e310*/  STL [R1+0x1368], R0 ;  /* 0x0013680001007387 */ /* 0x0001e20000100800 */
[C---:B-1----:R-:W-:Y:S02]  /*e320*/  IMAD.X R3, R19.reuse, 0x1, R10, P4 ;  /* 0x0000000113037824 */ /* 0x042fe400020e060a */
[----:B0-----:R-:W-:Y:S01]  /*e330*/  IMAD.X R0, R19, 0x1, R7, P0 ;  /* 0x0000000113007824 */ /* 0x001fe200000e0607 */
[----:B---3--:R-:W-:-:S05]  /*e340*/  IADD3 R2, P1, R29, R24, RZ ;  /* 0x000000181d027210 */ /* 0x008fca0007f3e0ff */
[----:B------:R0:W-:Y:S04]  /*e350*/  STL [R1+0x1370], R2 ;  /* 0x0013700201007387 */ /* 0x0001e80000100800 */
[----:B------:R2:W-:Y:S01]  /*e360*/  STL [R1+0x136c], R0 ;  /* 0x00136c0001007387 */ /* 0x0005e20000100800 */
[----:B0-----:R-:W-:-:S05]  /*e370*/  IADD3 R2, P0, R29, R13, RZ ;  /* 0x0000000d1d027210 */ /* 0x001fca0007f1e0ff */
[----:B------:R0:W-:Y:S04]  /*e380*/  STL [R1+0x1374], R2 ;  /* 0x0013740201007387 */ /* 0x0001e80000100800 */
[----:B------:R-:W-:Y:S04]  /*e390*/  STL [R1+0x1358], R3 ;  /* 0x0013580301007387 */ /* 0x000fe80000100800 */
[----:B------:R-:W3:Y:S01]  /*e3a0*/  LDL.LU R29, [R1+0xdc] ;  /* 0x0000dc00011d7983 */ /* 0x000ee20000300800 */
[----:B--2---:R-:W-:Y:S01]  /*e3b0*/  IADD3 R0, P4, R5, R24, RZ ;  /* 0x0000001805007210 */ /* 0x004fe20007f9e0ff */
[----:B0-----:R-:W-:-:S04]  /*e3c0*/  IMAD.X R2, R20, 0x1, R7, P6 ;  /* 0x0000000114027824 */ /* 0x001fc800030e0607 */
[----:B------:R0:W-:Y:S04]  /*e3d0*/  STL [R1+0x1360], R0 ;  /* 0x0013600001007387 */ /* 0x0001e80000100800 */
[----:B------:R1:W-:Y:S01]  /*e3e0*/  STL [R1+0x135c], R2 ;  /* 0x00135c0201007387 */ /* 0x0003e20000100800 */
[----:B0-----:R-:W-:Y:S01]  /*e3f0*/  IADD3 R0, P6, R5, R13, RZ ;  /* 0x0000000d05007210 */ /* 0x001fe20007fde0ff */
[----:B-1----:R-:W-:Y:S01]  /*e400*/  IMAD.X R2, R20, 0x1, R10, P5 ;  /* 0x0000000114027824 */ /* 0x002fe200028e060a */
[----:B-----5:R-:W-:-:S03]  /*e410*/  IADD3 R3, P5, R6, R24, RZ ;  /* 0x0000001806037210 */ /* 0x020fc60007fbe0ff */
[----:B------:R0:W-:Y:S04]  /*e420*/  STL [R1+0x1364], R0 ;  /* 0x0013640001007387 */ /* 0x0001e80000100800 */
[----:B------:R1:W-:Y:S01]  /*e430*/  STL [R1+0x1348], R2 ;  /* 0x0013480201007387 */ /* 0x0003e20000100800 */
[----:B0-----:R-:W-:-:S03]  /*e440*/  IMAD.X R0, R21, 0x1, R7, P3 ;  /* 0x0000000115007824 */ /* 0x001fc600018e0607 */
[----:B------:R0:W-:Y:S01]  /*e450*/  STL [R1+0x1350], R3 ;  /* 0x0013500301007387 */ /* 0x0001e20000100800 */
[----:B-1----:R-:W-:-:S03]  /*e460*/  IADD3 R2, P3, R6, R13, RZ ;  /* 0x0000000d06027210 */ /* 0x002fc60007f7e0ff */
[----:B------:R-:W2:Y:S04]  /*e470*/  LDL.LU R5, [R1+0xec] ;  /* 0x0000ec0001057983 */ /* 0x000ea80000300800 */
[----:B------:R1:W-:Y:S04]  /*e480*/  STL [R1+0x134c], R0 ;  /* 0x00134c0001007387 */ /* 0x0003e80000100800 */
[----:B------:R5:W-:Y:S01]  /*e490*/  STL [R1+0x1354], R2 ;  /* 0x0013540201007387 */ /* 0x000be20000100800 */
[----:B0-----:R-:W-:Y:S02]  /*e4a0*/  IMAD.X R3, R22, 0x1, R7, P1 ;  /* 0x0000000116037824 */ /* 0x001fe400008e0607 */
[----:B-1----:R-:W-:Y:S01]  /*e4b0*/  IMAD.X R0, R21, 0x1, R10, P2 ;  /* 0x0000000115007824 */ /* 0x002fe200010e060a */
[----:B-----5:R-:W-:-:S04]  /*e4c0*/  IADD3 R2, P2, R4, R24, RZ ;  /* 0x0000001804027210 */ /* 0x020fc80007f5e0ff */
[----:B------:R0:W-:Y:S04]  /*e4d0*/  STL [R1+0x1338], R0 ;  /* 0x0013380001007387 */ /* 0x0001e80000100800 */
[----:B------:R1:W-:Y:S01]  /*e4e0*/  STL [R1+0x1340], R2 ;  /* 0x0013400201007387 */ /* 0x0003e20000100800 */
[----:B0-----:R-:W-:-:S03]  /*e4f0*/  IADD3 R0, P1, R4, R13, RZ ;  /* 0x0000000d04007210 */ /* 0x001fc60007f3e0ff */
[----:B------:R0:W-:Y:S01]  /*e500*/  STL [R1+0x133c], R3 ;  /* 0x00133c0301007387 */ /* 0x0001e20000100800 */
[----:B-1----:R-:W-:-:S03]  /*e510*/  IMAD.X R2, R22, 0x1, R10, P0 ;  /* 0x0000000116027824 */ /* 0x002fc600000e060a */
[----:B0-----:R-:W5:Y:S04]  /*e520*/  LDL.LU R3, [R1+0x110] ;  /* 0x0001100001037983 */ /* 0x001f680000300800 */
[----:B------:R0:W-:Y:S04]  /*e530*/  STL [R1+0x1344], R0 ;  /* 0x0013440001007387 */ /* 0x0001e80000100800 */
[----:B------:R1:W-:Y:S01]  /*e540*/  STL [R1+0x1328], R2 ;  /* 0x0013280201007387 */ /* 0x0003e20000100800 */
[----:B------:R-:W-:-:S03]  /*e550*/  IMAD.X R4, R23, 0x1, R7, P4 ;  /* 0x0000000117047824 */ /* 0x000fc600020e0607 */
[----:B------:R-:W5:Y:S01]  /*e560*/  LDL.LU R6, [R1+0x48] ;  /* 0x0000480001067983 */ /* 0x000f620000300800 */
[----:B0-----:R-:W-:-:S05]  /*e570*/  IADD3 R0, P0, R9, R24, RZ ;  /* 0x0000001809007210 */ /* 0x001fca0007f1e0ff */
[----:B------:R0:W-:Y:S01]  /*e580*/  STL [R1+0x1330], R0 ;  /* 0x0013300001007387 */ /* 0x0001e20000100800 */
[----:B-1----:R-:W-:-:S03]  /*e590*/  IMAD.X R2, R23, 0x1, R10, P6 ;  /* 0x0000000117027824 */ /* 0x002fc600030e060a */
[----:B------:R1:W-:Y:S01]  /*e5a0*/  STL [R1+0x132c], R4 ;  /* 0x00132c0401007387 */ /* 0x0003e20000100800 */
[----:B0-----:R-:W-:-:S03]  /*e5b0*/  IADD3 R0, P4, R9, R13, RZ ;  /* 0x0000000d09007210 */ /* 0x001fc60007f9e0ff */
[----:B-1----:R-:W5:Y:S04]  /*e5c0*/  LDL.LU R4, [R1+0x130] ;  /* 0x0001300001047983 */ /* 0x002f680000300800 */
[----:B------:R0:W-:Y:S04]  /*e5d0*/  STL [R1+0x1334], R0 ;  /* 0x0013340001007387 */ /* 0x0001e80000100800 */
[----:B------:R1:W-:Y:S01]  /*e5e0*/  STL [R1+0x1318], R2 ;  /* 0x0013180201007387 */ /* 0x0003e20000100800 */
[----:B------:R-:W-:-:S03]  /*e5f0*/  IMAD.X R8, R25, 0x1, R7, P5 ;  /* 0x0000000119087824 */ /* 0x000fc600028e0607 */
[----:B------:R-:W5:Y:S01]  /*e600*/  LDL.LU R9, [R1+0x4c] ;  /* 0x00004c0001097983 */ /* 0x000f620000300800 */
[----:B0-----:R-:W-:-:S05]  /*e610*/  IADD3 R0, P6, R12, R24, RZ ;  /* 0x000000180c007210 */ /* 0x001fca0007fde0ff */
[----:B------:R0:W-:Y:S01]  /*e620*/  STL [R1+0x1320], R0 ;  /* 0x0013200001007387 */ /* 0x0001e20000100800 */
[----:B-1----:R-:W-:-:S03]  /*e630*/  IMAD.X R2, R25, 0x1, R10, P3 ;  /* 0x0000000119027824 */ /* 0x002fc600018e060a */
[----:B------:R1:W-:Y:S04]  /*e640*/  STL [R1+0x131c], R8 ;  /* 0x00131c0801007387 */ /* 0x0003e80000100800 */
[----:B------:R-:W5:Y:S01]  /*e650*/  LDL.LU R15, [R1+0x134] ;  /* 0x00013400010f7983 */ /* 0x000f620000300800 */
[----:B0-----:R-:W-:-:S05]  /*e660*/  IADD3 R0, P5, R12, R13, RZ ;  /* 0x0000000d0c007210 */ /* 0x001fca0007fbe0ff */
[----:B------:R-:W-:Y:S04]  /*e670*/  STL [R1+0x1324], R0 ;  /* 0x0013240001007387 */ /* 0x000fe80000100800 */
[----:B------:R0:W-:Y:S04]  /*e680*/  STL [R1+0x1308], R2 ;  /* 0x0013080201007387 */ /* 0x0001e80000100800 */
[----:B------:R-:W5:Y:S01]  /*e690*/  LDL.LU R12, [R1+0x50] ;  /* 0x00005000010c7983 */ /* 0x000f620000300800 */
[C---:B-1----:R-:W-:Y:S02]  /*e6a0*/  IMAD.X R8, R26.reuse, 0x1, R10, P1 ;  /* 0x000000011a087824 */ /* 0x042fe400008e060a */
[----:B0-----:R-:W-:Y:S01]  /*e6b0*/  IMAD.X R2, R26, 0x1, R7, P2 ;  /* 0x000000011a027824 */ /* 0x001fe200010e0607 */
[----:B------:R-:W-:-:S05]  /*e6c0*/  SHF.R.S32.HI R27, RZ, 0x1f, R27 ;  /* 0x0000001fff1b7819 */ /* 0x000fca000001141b */
[----:B------:R-:W-:Y:S01]  /*e6d0*/  IMAD.X R14, R27, 0x1, R7, P0 ;  /* 0x000000011b0e7824 */ /* 0x000fe200000e0607 */
[----:B----4-:R-:W-:-:S05]  /*e6e0*/  IADD3 R0, P3, R11, R24, RZ ;  /* 0x000000180b007210 */ /* 0x010fca0007f7e0ff */
[----:B------:R0:W-:Y:S04]  /*e6f0*/  STL [R1+0x1310], R0 ;  /* 0x0013100001007387 */ /* 0x0001e80000100800 */
[----:B------:R1:W-:Y:S01]  /*e700*/  STL [R1+0x130c], R2 ;  /* 0x00130c0201007387 */ /* 0x0003e20000100800 */
[----:B0-----:R-:W-:-:S03]  /*e710*/  IADD3 R0, P2, R11, R13, RZ ;  /* 0x0000000d0b007210 */ /* 0x001fc60007f5e0ff */
[----:B-1----:R-:W4:Y:S04]  /*e720*/  LDL.LU R2, [R1+0x13c] ;  /* 0x00013c0001027983 */ /* 0x002f280000300800 */
[----:B------:R-:W-:Y:S04]  /*e730*/  STL [R1+0x1314], R0 ;  /* 0x0013140001007387 */ /* 0x000fe80000100800 */
[----:B------:R0:W-:Y:S04]  /*e740*/  STL [R1+0x12f8], R8 ;  /* 0x0012f80801007387 */ /* 0x0001e80000100800 */
[----:B------:R-:W4:Y:S01]  /*e750*/  LDL.LU R11, [R1+0x54] ;  /* 0x00005400010b7983 */ /* 0x000f220000300800 */
[----:B0-----:R-:W-:Y:S01]  /*e760*/  IMAD.X R8, R27, 0x1, R10, P4 ;  /* 0x000000011b087824 */ /* 0x001fe200020e060a */
[----:B---3--:R-:W-:-:S05]  /*e770*/  IADD3 R0, P1, R29, R24, RZ ;  /* 0x000000181d007210 */ /* 0x008fca0007f3e0ff */
[----:B------:R0:W-:Y:S04]  /*e780*/  STL [R1+0x1300], R0 ;  /* 0x0013000001007387 */ /* 0x0001e80000100800 */
[----:B------:R1:W-:Y:S01]  /*e790*/  STL [R1+0x12fc], R14 ;  /* 0x0012fc0e01007387 */ /* 0x0003e20000100800 */
[----:B0-----:R-:W-:-:S03]  /*e7a0*/  IADD3 R0, P0, R29, R13, RZ ;  /* 0x0000000d1d007210 */ /* 0x001fc60007f1e0ff */
[----:B-1----:R-:W3:Y:S04]  /*e7b0*/  LDL.LU R14, [R1+0x140] ;  /* 0x00014000010e7983 */ /* 0x002ee80000300800 */
[----:B------:R-:W-:Y:S04]  /*e7c0*/  STL [R1+0x1304], R0 ;  /* 0x0013040001007387 */ /* 0x000fe80000100800 */
[----:B------:R0:W-:Y:S04]  /*e7d0*/  STL [R1+0x12e8], R8 ;  /* 0x0012e80801007387 */ /* 0x0001e80000100800 */
[----:B0-----:R-:W3:Y:S01]  /*e7e0*/  LDL.LU R8, [R1+0x5c] ;  /* 0x00005c0001087983 */ /* 0x001ee20000300800 */
[----:B------:R-:W-:-:S02]  /*e7f0*/  SHF.R.S32.HI R28, RZ, 0x1f, R28 ;  /* 0x0000001fff1c7819 */ /* 0x000fc4000001141c */
[----:B--2---:R-:W-:-:S03]  /*e800*/  IADD3 R0, P4, R5, R24, RZ ;  /* 0x0000001805007210 */ /* 0x004fc60007f9e0ff */
[C---:B------:R-:W-:Y:S02]  /*e810*/  IMAD.X R16, R28.reuse, 0x1, R7, P6 ;  /* 0x000000011c107824 */ /* 0x040fe400030e0607 */
[----:B------:R0:W-:Y:S04]  /*e820*/  STL [R1+0x12f0], R0 ;  /* 0x0012f00001007387 */ /* 0x0001e80000100800 */
[----:B------:R-:W-:Y:S04]  /*e830*/  STL [R1+0x12ec], R16 ;  /* 0x0012ec1001007387 */ /* 0x000fe80000100800 */
[----:B------:R-:W2:Y:S01]  /*e840*/  LDL.LU R29, [R1+0x144] ;  /* 0x00014400011d7983 */ /* 0x000ea20000300800 */
[----:B0-----:R-:W-:Y:S01]  /*e850*/  IADD3 R0, P6, R5, R13, RZ ;  /* 0x0000000d05007210 */ /* 0x001fe20007fde0ff */
[----:B------:R-:W-:-:S04]  /*e860*/  IMAD.X R5, R28, 0x1, R10, P5 ;  /* 0x000000011c057824 */ /* 0x000fc800028e060a */
[----:B------:R-:W-:Y:S04]  /*e870*/  STL [R1+0x12f4], R0 ;  /* 0x0012f40001007387 */ /* 0x000fe80000100800 */
[----:B------:R0:W-:Y:S04]  /*e880*/  STL [R1+0xcb4], R5 ;  /* 0x000cb40501007387 */ /* 0x0001e80000100800 */
[----:B0-----:R-:W2:Y:S01]  /*e890*/  LDL.LU R5, [R1+0x68] ;  /* 0x0000680001057983 */ /* 0x001ea20000300800 */
[----:B-----5:R-:W-:-:S05]  /*e8a0*/  IADD3 R0, P5, R3, R24, RZ ;  /* 0x0000001803007210 */ /* 0x020fca0007fbe0ff */
[----:B------:R0:W-:Y:S01]  /*e8b0*/  STL [R1+0xcd4], R0 ;  /* 0x000cd40001007387 */ /* 0x0001e20000100800 */
[C---:B------:R-:W-:Y:S02]  /*e8c0*/  IMAD.X R16, R6.reuse, 0x1, R7, P3 ;  /* 0x0000000106107824 */ /* 0x040fe400018e0607 */
[----:B------:R-:W-:Y:S01]  /*e8d0*/  IMAD.X R6, R6, 0x1, R10, P2 ;  /* 0x0000000106067824 */ /* 0x000fe200010e060a */
[----:B0-----:R-:W-:Y:S02]  /*e8e0*/  IADD3 R0, P3, R3, R13, RZ ;  /* 0x0000000d03007210 */ /* 0x001fe40007f7e0ff */
[----:B------:R-:W-:Y:S04]  /*e8f0*/  STL [R1+0xcb8], R16 ;  /* 0x000cb81001007387 */ /* 0x000fe80000100800 */
[----:B------:R-:W5:Y:S04]  /*e900*/  LDL.LU R3, [R1+0x148] ;  /* 0x0001480001037983 */ /* 0x000f680000300800 */
[----:B------:R0:W-:Y:S04]  /*e910*/  STL [R1+0xcdc], R0 ;  /* 0x000cdc0001007387 */ /* 0x0001e80000100800 */
[----:B------:R1:W-:Y:S01]  /*e920*/  STL [R1+0xcbc], R6 ;  /* 0x000cbc0601007387 */ /* 0x0003e20000100800 */
[----:B0-----:R-:W-:-:S03]  /*e930*/  IADD3 R0, P2, R4, R24, RZ ;  /* 0x0000001804007210 */ /* 0x001fc60007f5e0ff */
[----:B-1----:R-:W5:Y:S04]  /*e940*/  LDL.LU R6, [R1+0x70] ;  /* 0x0000700001067983 */ /* 0x002f680000300800 */
[----:B------:R0:W-:Y:S01]  /*e950*/  STL [R1+0xce4], R0 ;  /* 0x000ce40001007387 */ /* 0x0001e20000100800 */
[C---:B------:R-:W-:Y:S02]  /*e960*/  IMAD.X R16, R9.reuse, 0x1, R7, P1 ;  /* 0x0000000109107824 */ /* 0x040fe400008e0607 */
[----:B------:R-:W-:-:S03]  /*e970*/  IMAD.X R9, R9, 0x1, R10, P0 ;  /* 0x0000000109097824 */ /* 0x000fc600000e060a */
[----:B------:R-:W-:Y:S01]  /*e980*/  STL [R1+0xcc0], R16 ;  /* 0x000cc01001007387 */ /* 0x000fe20000100800 */
[----:B0-----:R-:W-:-:S03]  /*e990*/  IADD3 R0, P1, R4, R13, RZ ;  /* 0x0000000d04007210 */ /* 0x001fc60007f3e0ff */
[----:B------:R-:W5:Y:S04]  /*e9a0*/  LDL.LU R4, [R1+0x150] ;  /* 0x0001500001047983 */ /* 0x000f680000300800 */
[----:B------:R0:W-:Y:S04]  /*e9b0*/  STL [R1+0xcec], R0 ;  /* 0x000cec0001007387 */ /* 0x0001e80000100800 */
[----:B------:R1:W-:Y:S01]  /*e9c0*/  STL [R1+0xcc4], R9 ;  /* 0x000cc40901007387 */ /* 0x0003e20000100800 */
[----:B0-----:R-:W-:-:S03]  /*e9d0*/  IADD3 R0, P0, R15, R24, RZ ;  /* 0x000000180f007210 */ /* 0x001fc60007f1e0ff */
[----:B-1----:R-:W5:Y:S01]  /*e9e0*/  LDL.LU R9, [R1+0x74] ;  /* 0x0000740001097983 */ /* 0x002f620000300800 */
[----:B------:R-:W-:-:S03]  /*e9f0*/  IMAD.X R16, R12, 0x1, R7, P4 ;  /* 0x000000010c107824 */ /* 0x000fc600020e0607 */
[----:B------:R0:W-:Y:S01]  /*ea00*/  STL [R1+0xcf4], R0 ;  /* 0x000cf40001007387 */ /* 0x0001e20000100800 */
[----:B------:R-:W-:-:S03]  /*ea10*/  IMAD.X R12, R12, 0x1, R10, P6 ;  /* 0x000000010c0c7824 */ /* 0x000fc600030e060a */
[----:B------:R-:W-:Y:S01]  /*ea20*/  STL [R1+0xcc8], R16 ;  /* 0x000cc81001007387 */ /* 0x000fe20000100800 */
[----:B0-----:R-:W-:-:S03]  /*ea30*/  IADD3 R0, P4, R15, R13, RZ ;  /* 0x0000000d0f007210 */ /* 0x001fc60007f9e0ff */
[----:B------:R-:W5:Y:S04]  /*ea40*/  LDL.LU R15, [R1+0x154] ;  /* 0x00015400010f7983 */ /* 0x000f680000300800 */
[----:B------:R-:W-:Y:S04]  /*ea50*/  STL [R1+0xcfc], R0 ;  /* 0x000cfc0001007387 */ /* 0x000fe80000100800 */
[----:B------:R0:W-:Y:S04]  /*ea60*/  STL [R1+0xccc], R12 ;  /* 0x000ccc0c01007387 */ /* 0x0001e80000100800 */
[----:B0-----:R-:W5:Y:S01]  /*ea70*/  LDL.LU R12, [R1+0x78] ;  /* 0x00007800010c7983 */ /* 0x001f620000300800 */
[----:B----4-:R-:W-:-:S05]  /*ea80*/  IADD3 R0, P6, R2, R24, RZ ;  /* 0x0000001802007210 */ /* 0x010fca0007fde0ff */
[----:B------:R0:W-:Y:S01]  /*ea90*/  STL [R1+0xd04], R0 ;  /* 0x000d040001007387 */ /* 0x0001e20000100800 */
[C---:B------:R-:W-:Y:S02]  /*eaa0*/  IMAD.X R16, R11.reuse, 0x1, R7, P5 ;  /* 0x000000010b107824 */ /* 0x040fe400028e0607 */
[----:B------:R-:W-:Y:S01]  /*eab0*/  IMAD.X R11, R11, 0x1, R10, P3 ;  /* 0x000000010b0b7824 */ /* 0x000fe200018e060a */
[----:B0-----:R-:W-:Y:S02]  /*eac0*/  IADD3 R0, P5, R2, R13, RZ ;  /* 0x0000000d02007210 */ /* 0x001fe40007fbe0ff */
[----:B------:R-:W-:Y:S04]  /*ead0*/  STL [R1+0xcd0], R16 ;  /* 0x000cd01001007387 */ /* 0x000fe80000100800 */
[----:B------:R-:W4:Y:S04]  /*eae0*/  LDL.LU R2, [R1+0x15c] ;  /* 0x00015c0001027983 */ /* 0x000f280000300800 */
[----:B------:R-:W-:Y:S04]  /*eaf0*/  STL [R1+0xd0c], R0 ;  /* 0x000d0c0001007387 */ /* 0x000fe80000100800 */
[----:B------:R0:W-:Y:S04]  /*eb00*/  STL [R1+0xcd8], R11 ;  /* 0x000cd80b01007387 */ /* 0x0001e80000100800 */
[----:B0-----:R-:W4:Y:S01]  /*eb10*/  LDL.LU R11, [R1+0x7c] ;  /* 0x00007c00010b7983 */ /* 0x001f220000300800 */
[----:B---3--:R-:W-:-:S05]  /*eb20*/  IADD3 R0, P3, R14, R24, RZ ;  /* 0x000000180e007210 */ /* 0x008fca0007f7e0ff */
[----:B------:R0:W-:Y:S01]  /*eb30*/  STL [R1+0xd14], R0 ;  /* 0x000d140001007387 */ /* 0x0001e20000100800 */
[----:B------:R-:W-:Y:S01]  /*eb40*/  IMAD.X R16, R8, 0x1, R7, P2 ;  /* 0x0000000108107824 */ /* 0x000fe200010e0607 */
[----:B0-----:R-:W-:Y:S01]  /*eb50*/  IADD3 R0, P2, R14, R13, RZ ;  /* 0x0000000d0e007210 */ /* 0x001fe20007f5e0ff */
[----:B------:R-:W-:-:S03]  /*eb60*/  IMAD.X R8, R8, 0x1, R10, P1 ;  /* 0x0000000108087824 */ /* 0x000fc600008e060a */
[----:B------:R-:W-:Y:S04]  /*eb70*/  STL [R1+0xce0], R16 ;  /* 0x000ce01001007387 */ /* 0x000fe80000100800 */
[----:B------:R-:W3:Y:S04]  /*eb80*/  LDL.LU R14, [R1+0x164] ;  /* 0x00016400010e7983 */ /* 0x000ee80000300800 */
[----:B------:R-:W-:Y:S04]  /*eb90*/  STL [R1+0xd1c], R0 ;  /* 0x000d1c0001007387 */ /* 0x000fe80000100800 */
[----:B------:R0:W-:Y:S04]  /*eba0*/  STL [R1+0xce8], R8 ;  /* 0x000ce80801007387 */ /* 0x0001e80000100800 */
[----:B0-----:R-:W3:Y:S01]  /*ebb0*/  LDL.LU R8, [R1+0x80] ;  /* 0x0000800001087983 */ /* 0x001ee20000300800 */
[----:B--2---:R-:W-:-:S05]  /*ebc0*/  IADD3 R0, P1, R29, R24, RZ ;  /* 0x000000181d007210 */ /* 0x004fca0007f3e0ff */
[----:B------:R0:W-:Y:S01]  /*ebd0*/  STL [R1+0xd24], R0 ;  /* 0x000d240001007387 */ /* 0x0001e20000100800 */
[C---:B------:R-:W-:Y:S02]  /*ebe0*/  IMAD.X R16, R5.reuse, 0x1, R7, P0 ;  /* 0x0000000105107824 */ /* 0x040fe400000e0607 */
[----:B------:R-:W-:Y:S01]  /*ebf0*/  IMAD.X R5, R5, 0x1, R10, P4 ;  /* 0x0000000105057824 */ /* 0x000fe200020e060a */
[----:B0-----:R-:W-:Y:S02]  /*ec00*/  IADD3 R0, P0, R29, R13, RZ ;  /* 0x0000000d1d007210 */ /* 0x001fe40007f1e0ff */
[----:B------:R-:W-:Y:S04]  /*ec10*/  STL [R1+0xcf0], R16 ;  /* 0x000cf01001007387 */ /* 0x000fe80000100800 */
[----:B------:R-:W2:Y:S04]  /*ec20*/  LDL.LU R29, [R1+0x16c] ;  /* 0x00016c00011d7983 */ /* 0x000ea80000300800 */
[----:B------:R5:W-:Y:S04]  /*ec30*/  STL [R1+0xd2c], R0 ;  /* 0x000d2c0001007387 */ /* 0x000be80000100800 */
[----:B------:R0:W-:Y:S01]  /*ec40*/  STL [R1+0xcf8], R5 ;  /* 0x000cf80501007387 */ /* 0x0001e20000100800 */
[----:B-----5:R-:W-:-:S03]  /*ec50*/  IADD3 R0, P4, R3, R24, RZ ;  /* 0x0000001803007210 */ /* 0x020fc60007f9e0ff */
[----:B0-----:R-:W5:Y:S04]  /*ec60*/  LDL.LU R5, [R1+0x84] ;  /* 0x0000840001057983 */ /* 0x001f680000300800 */
[----:B------:R0:W-:Y:S01]  /*ec70*/  STL [R1+0xd34], R0 ;  /* 0x000d340001007387 */ /* 0x0001e20000100800 */
[C---:B------:R-:W-:Y:S01]  /*ec80*/  IMAD.X R16, R6.reuse, 0x1, R7, P6 ;  /* 0x0000000106107824 */ /* 0x040fe200030e0607 */
[----:B0-----:R-:W-:Y:S01]  /*ec90*/  IADD3 R0, P6, R3, R13, RZ ;  /* 0x0000000d03007210 */ /* 0x001fe20007fde0ff */
[----:B------:R-:W-:-:S03]  /*eca0*/  IMAD.X R6, R6, 0x1, R10, P5 ;  /* 0x0000000106067824 */ /* 0x000fc600028e060a */
        /* <DEDUP_REMOVED lines=27> */
[C---:B------:R-:W-:Y:S01]  /*ee60*/  IMAD.X R16, R11.reuse, 0x1, R7, P4 ;  /* 0x000000010b107824 */ /* 0x040fe200020e0607 */
[----:B0-----:R-:W-:Y:S01]  /*ee70*/  IADD3 R0, P4, R2, R13, RZ ;  /* 0x0000000d02007210 */ /* 0x001fe20007f9e0ff */
[----:B------:R-:W-:-:S03]  /*ee80*/  IMAD.X R11, R11, 0x1, R10, P6 ;  /* 0x000000010b0b7824 */ /* 0x000fc600030e060a */
        /* <DEDUP_REMOVED lines=17> */
[C---:B-----5:R-:W-:Y:S02]  /*efa0*/  IMAD.X R16, R5.reuse, 0x1, R7, P2 ;  /* 0x0000000105107824 */ /* 0x060fe400010e0607 */
[----:B------:R-:W-:Y:S01]  /*efb0*/  IMAD.X R5, R5, 0x1, R10, P1 ;  /* 0x0000000105057824 */ /* 0x000fe200008e060a */
[----:B0-----:R-:W-:Y:S02]  /*efc0*/  IADD3 R0, P2, R29, R13, RZ ;  /* 0x0000000d1d007210 */ /* 0x001fe40007f5e0ff */
[----:B------:R-:W-:Y:S04]  /*efd0*/  STL [R1+0xd50], R16 ;  /* 0x000d501001007387 */ /* 0x000fe80000100800 */
[----:B------:R-:W2:Y:S04]  /*efe0*/  LDL.LU R29, [R1+0x190] ;  /* 0x00019000011d7983 */ /* 0x000ea80000300800 */
[----:B------:R0:W-:Y:S04]  /*eff0*/  STL [R1+0xd8c], R0 ;  /* 0x000d8c0001007387 */ /* 0x0001e80000100800 */
[----:B------:R1:W-:Y:S01]  /*f000*/  STL [R1+0xd58], R5 ;  /* 0x000d580501007387 */ /* 0x0003e20000100800 */
[----:B0-----:R-:W-:-:S03]  /*f010*/  IADD3 R0, P1, R3, R24, RZ ;  /* 0x0000001803007210 */ /* 0x001fc60007f3e0ff */
[----:B-1----:R-:W5:Y:S04]  /*f020*/  LDL.LU R5, [R1+0x9c] ;  /* 0x00009c0001057983 */ /* 0x002f680000300800 */
        /* <DEDUP_REMOVED lines=591> */
[----:B-----5:R-:W-:Y:S01]  /*11520*/  IMAD.X R16, R5, 0x1, R7, P1 ;  /* 0x0000000105107824 */ /* 0x020fe200008e0607 */
[----:B0-----:R-:W-:Y:S02]  /*11530*/  IADD3 R0, P1, R29, R13, RZ ;  /* 0x0000000d1d007210 */ /* 0x001fe40007f3e0ff */
[----:B------:R-:W2:Y:S04]  /*11540*/  LDL.LU R29, [R1+0x298] ;  /* 0x00029800011d7983 */ /* 0x000ea80000300800 */
[----:B------:R0:W-:Y:S04]  /*11550*/  STL [R1+0x1110], R16 ;  /* 0x0011101001007387 */ /* 0x0001e80000100800 */
[----:B------:R1:W-:Y:S01]  /*11560*/  STL [R1+0x114c], R0 ;  /* 0x00114c0001007387 */ /* 0x0003e20000100800 */
[----:B0-----:R-:W-:-:S03]  /*11570*/  IMAD.X R16, R5, 0x1, R10, P0 ;  /* 0x0000000105107824 */ /* 0x001fc600000e060a */
[----:B------:R-:W5:Y:S01]  /*11580*/  LDL.LU R5, [R1+0x338] ;  /* 0x0003380001057983 */ /* 0x000f620000300800 */
[----:B-1----:R-:W-:-:S03]  /*11590*/  IADD3 R0, P0, R3, R24, RZ ;  /* 0x0000001803007210 */ /* 0x002fc60007f1e0ff */
[----:B------:R0:W-:Y:S04]  /*115a0*/  STL [R1+0x1118], R16 ;  /* 0x0011181001007387 */ /* 0x0001e80000100800 */
[----:B------:R1:W-:Y:S01]  /*115b0*/  STL [R1+0x1154], R0 ;  /* 0x0011540001007387 */ /* 0x0003e20000100800 */
[C---:B0-----:R-:W-:Y:S01]  /*115c0*/  IMAD.X R16, R6.reuse, 0x1, R7, P4 ;  /* 0x0000000106107824 */ /* 0x041fe200020e0607 */
[----:B-1----:R-:W-:Y:S02]  /*115d0*/  IADD3 R0, P4, R3, R13, RZ ;  /* 0x0000000d03007210 */ /* 0x002fe40007f9e0ff */
[----:B------:R-:W5:Y:S04]  /*115e0*/  LDL.LU R3, [R1+0x29c] ;  /* 0x00029c0001037983 */ /* 0x000f680000300800 */
        /* <DEDUP_REMOVED lines=23> */
[----:B------:R-:W5:Y:S04]  /*11760*/  LDL.LU R12, [R1+0x344] ;  /* 0x00034400010c7983 */ /* 0x000f680000300800 */
[----:B------:R0:W-:Y:S01]  /*11770*/  STL [R1+0x1148], R16 ;  /* 0x0011481001007387 */ /* 0x0001e20000100800 */
[----:B----4-:R-:W-:-:S05]  /*11780*/  IADD3 R0, P1, R2, R24, RZ ;  /* 0x0000001802007210 */ /* 0x010fca0007f3e0ff */
[----:B------:R1:W-:Y:S01]  /*11790*/  STL [R1+0x1184], R0 ;  /* 0x0011840001007387 */ /* 0x0003e20000100800 */
[C---:B0-----:R-:W-:Y:S01]  /*117a0*/  IMAD.X R16, R11.reuse, 0x1, R7, P0 ;  /* 0x000000010b107824 */ /* 0x041fe200000e0607 */
[----:B------:R-:W-:Y:S01]  /*117b0*/  IADD3 R2, P0, R2, R13, RZ ;  /* 0x0000000d02027210 */ /* 0x000fe20007f1e0ff */
[----:B-1----:R-:W-:-:S03]  /*117c0*/  IMAD.X R0, R11, 0x1, R10, P4 ;  /* 0x000000010b007824 */ /* 0x002fc600020e060a */
[----:B------:R-:W-:Y:S04]  /*117d0*/  STL [R1+0x1150], R16 ;  /* 0x0011501001007387 */ /* 0x000fe80000100800 */
[----:B------:R-:W4:Y:S04]  /*117e0*/  LDL.LU R11, [R1+0x2b0] ;  /* 0x0002b000010b7983 */ /* 0x000f280000300800 */
[----:B------:R0:W-:Y:S04]  /*117f0*/  STL [R1+0x118c], R2 ;  /* 0x00118c0201007387 */ /* 0x0001e80000100800 */
[----:B------:R1:W-:Y:S04]  /*11800*/  STL [R1+0x1158], R0 ;  /* 0x0011580001007387 */ /* 0x0003e80000100800 */
[----:B0-----:R-:W4:Y:S01]  /*11810*/  LDL.LU R2, [R1+0x348] ;  /* 0x0003480001027983 */ /* 0x001f220000300800 */
[----:B---3--:R-:W-:-:S05]  /*11820*/  IADD3 R16, P4, R14, R24, RZ ;  /* 0x000000180e107210 */ /* 0x008fca0007f9e0ff */
[----:B------:R-:W-:Y:S01]  /*11830*/  STL [R1+0x1194], R16 ;  /* 0x0011941001007387 */ /* 0x000fe20000100800 */
[----:B-1----:R-:W-:Y:S01]  /*11840*/  IMAD.X R0, R8, 0x1, R7, P6 ;  /* 0x0000000108007824 */ /* 0x002fe200030e0607 */
[----:B------:R-:W-:Y:S01]  /*11850*/  IADD3 R14, P6, R14, R13, RZ ;  /* 0x0000000d0e0e7210 */ /* 0x000fe20007fde0ff */
[----:B------:R-:W-:-:S03]  /*11860*/  IMAD.X R8, R8, 0x1, R10, P5 ;  /* 0x0000000108087824 */ /* 0x000fc600028e060a */
[----:B------:R-:W-:Y:S04]  /*11870*/  STL [R1+0x1160], R0 ;  /* 0x0011600001007387 */ /* 0x000fe80000100800 */
[----:B------:R0:W-:Y:S04]  /*11880*/  STL [R1+0x119c], R14 ;  /* 0x00119c0e01007387 */ /* 0x0001e80000100800 */
[----:B0-----:R-:W3:Y:S04]  /*11890*/  LDL.LU R14, [R1+0x2b8] ;  /* 0x0002b800010e7983 */ /* 0x001ee80000300800 */
[----:B------:R0:W-:Y:S04]  /*118a0*/  STL [R1+0x1168], R8 ;  /* 0x0011680801007387 */ /* 0x0001e80000100800 */
[----:B0-----:R-:W3:Y:S01]  /*118b0*/  LDL.LU R8, [R1+0x34c] ;  /* 0x00034c0001087983 */ /* 0x001ee20000300800 */
[----:B--2---:R-:W-:-:S05]  /*118c0*/  IADD3 R0, P5, R29, R24, RZ ;  /* 0x000000181d007210 */ /* 0x004fca0007fbe0ff */
[----:B------:R5:W-:Y:S02]  /*118d0*/  STL [R1+0x11a4], R0 ;  /* 0x0011a40001007387 */ /* 0x000be40000100800 */
[----:B-----5:R-:W-:Y:S01]  /*118e0*/  IMAD.X R0, R5, 0x1, R7, P3 ;  /* 0x0000000105007824 */ /* 0x020fe200018e0607 */
[----:B------:R-:W-:Y:S01]  /*118f0*/  IADD3 R16, P3, R29, R13, RZ ;  /* 0x0000000d1d107210 */ /* 0x000fe20007f7e0ff */
[----:B------:R-:W-:-:S03]  /*11900*/  IMAD.X R5, R5, 0x1, R10, P2 ;  /* 0x0000000105057824 */ /* 0x000fc600010e060a */
[----:B------:R0:W-:Y:S04]  /*11910*/  STL [R1+0x1170], R0 ;  /* 0x0011700001007387 */ /* 0x0001e80000100800 */
[----:B------:R-:W-:Y:S04]  /*11920*/  STL [R1+0x11ac], R16 ;  /* 0x0011ac1001007387 */ /* 0x000fe80000100800 */
[----:B------:R-:W2:Y:S01]  /*11930*/  LDL.LU R29, [R1+0x2bc] ;  /* 0x0002bc00011d7983 */ /* 0x000ea20000300800 */
[----:B0-----:R-:W-:-:S03]  /*11940*/  IADD3 R0, P2, R3, R24, RZ ;  /* 0x0000001803007210 */ /* 0x001fc60007f5e0ff */
[----:B------:R0:W-:Y:S04]  /*11950*/  STL [R1+0x1178], R5 ;  /* 0x0011780501007387 */ /* 0x0001e80000100800 */
[----:B0-----:R-:W5:Y:S04]  /*11960*/  LDL.LU R5, [R1+0x350] ;  /* 0x0003500001057983 */ /* 0x001f680000300800 */
[----:B------:R0:W-:Y:S02]  /*11970*/  STL [R1+0x11b4], R0 ;  /* 0x0011b40001007387 */ /* 0x0001e40000100800 */
[C---:B0-----:R-:W-:Y:S01]  /*11980*/  IMAD.X R0, R6.reuse, 0x1, R7, P1 ;  /* 0x0000000106007824 */ /* 0x041fe200008e0607 */
[----:B------:R-:W-:Y:S01]  /*11990*/  IADD3 R16, P1, R3, R13, RZ ;  /* 0x0000000d03107210 */ /* 0x000fe20007f3e0ff */
[----:B------:R-:W-:-:S03]  /*119a0*/  IMAD.X R3, R6, 0x1, R10, P0 ;  /* 0x0000000106037824 */ /* 0x000fc600000e060a */
[----:B------:R0:W-:Y:S04]  /*119b0*/  STL [R1+0x1180], R0 ;  /* 0x0011800001007387 */ /* 0x0001e80000100800 */
[----:B------:R1:W-:Y:S04]  /*119c0*/  STL [R1+0x11bc], R16 ;  /* 0x0011bc1001007387 */ /* 0x0003e80000100800 */
[----:B------:R-:W5:Y:S01]  /*119d0*/  LDL.LU R6, [R1+0x2c4] ;  /* 0x0002c40001067983 */ /* 0x000f620000300800 */
[----:B0-----:R-:W-:-:S03]  /*119e0*/  IADD3 R0, P0, R4, R24, RZ ;  /* 0x0000001804007210 */ /* 0x001fc60007f1e0ff */
[----:B------:R0:W-:Y:S04]  /*119f0*/  STL [R1+0x1188], R3 ;  /* 0x0011880301007387 */ /* 0x0001e80000100800 */
[----:B-1----:R-:W5:Y:S04]  /*11a00*/  LDL.LU R16, [R1+0x354] ;  /* 0x0003540001107983 */ /* 0x002f680000300800 */
[----:B------:R1:W-:Y:S01]  /*11a10*/  STL [R1+0x11c4], R0 ;  /* 0x0011c40001007387 */ /* 0x0003e20000100800 */
[C---:B0-----:R-:W-:Y:S02]  /*11a20*/  IMAD.X R3, R9.reuse, 0x1, R10, P6 ;  /* 0x0000000109037824 */ /* 0x041fe400030e060a */
[----:B-1----:R-:W-:Y:S01]  /*11a30*/  IMAD.X R0, R9, 0x1, R7, P4 ;  /* 0x0000000109007824 */ /* 0x002fe200020e0607 */
[----:B------:R-:W-:-:S04]  /*11a40*/  IADD3 R4, P4, R4, R13, RZ ;  /* 0x0000000d04047210 */ /* 0x000fc80007f9e0ff */
[----:B------:R0:W-:Y:S04]  /*11a50*/  STL [R1+0x1190], R0 ;  /* 0x0011900001007387 */ /* 0x0001e80000100800 */
[----:B------:R1:W-:Y:S01]  /*11a60*/  STL [R1+0x11cc], R4 ;  /* 0x0011cc0401007387 */ /* 0x0003e20000100800 */
[----:B0-----:R-:W-:-:S03]  /*11a70*/  IADD3 R0, P6, R15, R24, RZ ;  /* 0x000000180f007210 */ /* 0x001fc60007fde0ff */
[----:B-1----:R-:W5:Y:S01]  /*11a80*/  LDL.LU R4, [R1+0x2cc] ;  /* 0x0002cc0001047983 */ /* 0x002f620000300800 */
[----:B------:R-:W-:-:S03]  /*11a90*/  IMAD.X R17, R12, 0x1, R7, P5 ;  /* 0x000000010c117824 */ /* 0x000fc600028e0607 */
[----:B------:R0:W-:Y:S04]  /*11aa0*/  STL [R1+0x1198], R3 ;  /* 0x0011980301007387 */ /* 0x0001e80000100800 */
[----:B------:R-:W5:Y:S04]  /*11ab0*/  LDL.LU R9, [R1+0x358] ;  /* 0x0003580001097983 */ /* 0x000f680000300800 */
[----:B------:R1:W-:Y:S04]  /*11ac0*/  STL [R1+0x11d4], R0 ;  /* 0x0011d40001007387 */ /* 0x0003e80000100800 */
[----:B0-----:R-:W5:Y:S01]  /*11ad0*/  LDL.LU R3, [R1+0x2d0] ;  /* 0x0002d00001037983 */ /* 0x001f620000300800 */
[----:B-1----:R-:W-:-:S03]  /*11ae0*/  IADD3 R0, P5, R15, R13, RZ ;  /* 0x0000000d0f007210 */ /* 0x002fc60007fbe0ff */
[----:B------:R-:W-:Y:S01]  /*11af0*/  STL [R1+0x11a0], R17 ;  /* 0x0011a01101007387 */ /* 0x000fe20000100800 */
[----:B------:R-:W-:-:S03]  /*11b00*/  IMAD.X R15, R12, 0x1, R10, P3 ;  /* 0x000000010c0f7824 */ /* 0x000fc600018e060a */
[----:B------:R4:W-:Y:S04]  /*11b10*/  STL [R1+0x11dc], R0 ;  /* 0x0011dc0001007387 */ /* 0x0009e80000100800 */
[----:B------:R-:W5:Y:S04]  /*11b20*/  LDL.LU R12, [R1+0x35c] ;  /* 0x00035c00010c7983 */ /* 0x000f680000300800 */
[----:B------:R0:W-:Y:S01]  /*11b30*/  STL [R1+0x11a8], R15 ;  /* 0x0011a80f01007387 */ /* 0x0001e20000100800 */
[----:B----4-:R-:W-:-:S05]  /*11b40*/  IADD3 R0, P3, R11, R24, RZ ;  /* 0x000000180b007210 */ /* 0x010fca0007f7e0ff */
[----:B------:R1:W-:Y:S01]  /*11b50*/  STL [R1+0x11e4], R0 ;  /* 0x0011e40001007387 */ /* 0x0003e20000100800 */
[C---:B0-----:R-:W-:Y:S01]  /*11b60*/  IMAD.X R15, R2.reuse, 0x1, R7, P2 ;  /* 0x00000001020f7824 */ /* 0x041fe200010e0607 */
[----:B-1----:R-:W-:Y:S02]  /*11b70*/  IADD3 R0, P2, R11, R13, RZ ;  /* 0x0000000d0b007210 */ /* 0x002fe40007f5e0ff */
[----:B------:R-:W4:Y:S04]  /*11b80*/  LDL.LU R11, [R1+0x2d8] ;  /* 0x0002d800010b7983 */ /* 0x000f280000300800 */
[----:B------:R0:W-:Y:S04]  /*11b90*/  STL [R1+0x11b0], R15 ;  /* 0x0011b00f01007387 */ /* 0x0001e80000100800 */
[----:B0-----:R-:W4:Y:S04]  /*11ba0*/  LDL.LU R15, [R1+0x360] ;  /* 0x00036000010f7983 */ /* 0x001f280000300800 */
[----:B------:R0:W-:Y:S02]  /*11bb0*/  STL [R1+0x11ec], R0 ;  /* 0x0011ec0001007387 */ /* 0x0001e40000100800 */
[----:B0-----:R-:W-:-:S05]  /*11bc0*/  IMAD.X R0, R2, 0x1, R10, P1 ;  /* 0x0000000102007824 */ /* 0x001fca00008e060a */
[----:B------:R-:W-:Y:S01]  /*11bd0*/  STL [R1+0x11b8], R0 ;  /* 0x0011b80001007387 */ /* 0x000fe20000100800 */
[----:B---3--:R-:W-:-:S05]  /*11be0*/  IADD3 R2, P1, R14, R24, RZ ;  /* 0x000000180e027210 */ /* 0x008fca0007f3e0ff */
[----:B------:R0:W-:Y:S01]  /*11bf0*/  STL [R1+0x11f4], R2 ;  /* 0x0011f40201007387 */ /* 0x0001e20000100800 */
[----:B------:R-:W-:-:S03]  /*11c00*/  IMAD.X R17, R8, 0x1, R7, P0 ;  /* 0x0000000108117824 */ /* 0x000fc600000e0607 */
[----:B0-----:R-:W3:Y:S01]  /*11c10*/  LDL.LU R2, [R1+0x2e0] ;  /* 0x0002e00001027983 */ /* 0x001ee20000300800 */
[----:B------:R-:W-:-:S03]  /*11c20*/  IADD3 R0, P0, R14, R13, RZ ;  /* 0x0000000d0e007210 */ /* 0x000fc60007f1e0ff */
[----:B------:R-:W-:Y:S04]  /*11c30*/  STL [R1+0x11c0], R17 ;  /* 0x0011c01101007387 */ /* 0x000fe80000100800 */
[----:B------:R-:W3:Y:S01]  /*11c40*/  LDL.LU R14, [R1+0x364] ;  /* 0x00036400010e7983 */ /* 0x000ee20000300800 */
[----:B------:R-:W-:-:S03]  /*11c50*/  IMAD.X R8, R8, 0x1, R10, P4 ;  /* 0x0000000108087824 */ /* 0x000fc600020e060a */
[----:B------:R-:W-:Y:S04]  /*11c60*/  STL [R1+0x11fc], R0 ;  /* 0x0011fc0001007387 */ /* 0x000fe80000100800 */
[----:B------:R0:W-:Y:S04]  /*11c70*/  STL [R1+0x11c8], R8 ;  /* 0x0011c80801007387 */ /* 0x0001e80000100800 */
[----:B0-----:R-:W3:Y:S01]  /*11c80*/  LDL.LU R8, [R1+0x2e8] ;  /* 0x0002e80001087983 */ /* 0x001ee20000300800 */
[----:B--2---:R-:W-:-:S05]  /*11c90*/  IADD3 R17, P4, R29, R24, RZ ;  /* 0x000000181d117210 */ /* 0x004fca0007f9e0ff */
[----:B------:R0:W-:Y:S01]  /*11ca0*/  STL [R1+0x1204], R17 ;  /* 0x0012041101007387 */ /* 0x0001e20000100800 */
[----:B-----5:R-:W-:Y:S01]  /*11cb0*/  IMAD.X R0, R5, 0x1, R7, P6 ;  /* 0x0000000105007824 */ /* 0x020fe200030e0607 */
[----:B0-----:R-:W-:-:S04]  /*11cc0*/  IADD3 R17, P6, R29, R13, RZ ;  /* 0x0000000d1d117210 */ /* 0x001fc80007fde0ff */
[----:B------:R0:W-:Y:S04]  /*11cd0*/  STL [R1+0x11d0], R0 ;  /* 0x0011d00001007387 */ /* 0x0001e80000100800 */
[----:B------:R-:W2:Y:S01]  /*11ce0*/  LDL.LU R29, [R1+0x368] ;  /* 0x00036800011d7983 */ /* 0x000ea20000300800 */
[----:B0-----:R-:W-:-:S03]  /*11cf0*/  IMAD.X R0, R5, 0x1, R10, P5 ;  /* 0x0000000105007824 */ /* 0x001fc600028e060a */
[----:B------:R0:W-:Y:S04]  /*11d00*/  STL [R1+0x120c], R17 ;  /* 0x00120c1101007387 */ /* 0x0001e80000100800 */
[----:B------:R1:W-:Y:S01]  /*11d10*/  STL [R1+0x11d8], R0 ;  /* 0x0011d80001007387 */ /* 0x0003e20000100800 */
[----:B------:R-:W-:-:S05]  /*11d20*/  IADD3 R5, P5, R6, R24, RZ ;  /* 0x0000001806057210 */ /* 0x000fca0007fbe0ff */
[----:B------:R5:W-:Y:S01]  /*11d30*/  STL [R1+0x1214], R5 ;  /* 0x0012140501007387 */ /* 0x000be20000100800 */
[----:B0-----:R-:W-:Y:S01]  /*11d40*/  IMAD.X R17, R16, 0x1, R7, P3 ;  /* 0x0000000110117824 */ /* 0x001fe200018e0607 */
[----:B-1----:R-:W-:Y:S02]  /*11d50*/  IADD3 R0, P3, R6, R13, RZ ;  /* 0x0000000d06007210 */ /* 0x002fe40007f7e0ff */
[----:B-----5:R-:W5:Y:S04]  /*11d60*/  LDL.LU R5, [R1+0x2ec] ;  /* 0x0002ec0001057983 */ /* 0x020f680000300800 */
[----:B------:R0:W-:Y:S04]  /*11d70*/  STL [R1+0x11e0], R17 ;  /* 0x0011e01101007387 */ /* 0x0001e80000100800 */
[----:B------:R-:W5:Y:S04]  /*11d80*/  LDL.LU R6, [R1+0x36c] ;  /* 0x00036c0001067983 */ /* 0x000f680000300800 */
[----:B------:R1:W-:Y:S01]  /*11d90*/  STL [R1+0x121c], R0 ;  /* 0x00121c0001007387 */ /* 0x0003e20000100800 */
[----:B0-----:R-:W-:-:S05]  /*11da0*/  IMAD.X R17, R16, 0x1, R10, P2 ;  /* 0x0000000110117824 */ /* 0x001fca00010e060a */
[----:B------:R-:W-:Y:S01]  /*11db0*/  STL [R1+0x11e8], R17 ;  /* 0x0011e81101007387 */ /* 0x000fe20000100800 */
[CC--:B------:R-:W-:Y:S01]  /*11dc0*/  IADD3 R16, P2, R4.reuse, R24.reuse, RZ ;  /* 0x0000001804107210 */ /* 0x0c0fe20007f5e0ff */
[C---:B-1----:R-:W-:Y:S01]  /*11dd0*/  IMAD.X R0, R9.reuse, 0x1, R7, P1 ;  /* 0x0000000109007824 */ /* 0x042fe200008e0607 */
[----:B------:R-:W-:Y:S01]  /*11de0*/  IADD3 R4, P1, R4, R13, RZ ;  /* 0x0000000d04047210 */ /* 0x000fe20007f3e0ff */
[----:B------:R-:W-:Y:S02]  /*11df0*/  IMAD.X R9, R9, 0x1, R10, P0 ;  /* 0x0000000109097824 */ /* 0x000fe400000e060a */
[----:B------:R-:W-:Y:S04]  /*11e00*/  STL [R1+0x1224], R16 ;  /* 0x0012241001007387 */ /* 0x000fe80000100800 */
[----:B------:R0:W-:Y:S04]  /*11e10*/  STL [R1+0x11f0], R0 ;  /* 0x0011f00001007387 */ /* 0x0001e80000100800 */
[----:B------:R1:W-:Y:S01]  /*11e20*/  STL [R1+0x122c], R4 ;  /* 0x00122c0401007387 */ /* 0x0003e20000100800 */
[----:B0-----:R-:W-:-:S03]  /*11e30*/  IADD3 R0, P0, R3, R24, RZ ;  /* 0x0000001803007210 */ /* 0x001fc60007f1e0ff */
[----:B-1----:R-:W5:Y:S04]  /*11e40*/  LDL.LU R4, [R1+0x2f4] ;  /* 0x0002f40001047983 */ /* 0x002f680000300800 */
[----:B------:R0:W-:Y:S01]  /*11e50*/  STL [R1+0x11f8], R9 ;  /* 0x0011f80901007387 */ /* 0x0001e20000100800 */
[C---:B------:R-:W-:Y:S01]  /*11e60*/  IMAD.X R16, R12.reuse, 0x1, R7, P4 ;  /* 0x000000010c107824 */ /* 0x040fe200020e0607 */
[----:B------:R-:W-:Y:S02]  /*11e70*/  IADD3 R3, P4, R3, R13, RZ ;  /* 0x0000000d03037210 */ /* 0x000fe40007f9e0ff */
[----:B0-----:R-:W5:Y:S04]  /*11e80*/  LDL.LU R9, [R1+0x370] ;  /* 0x0003700001097983 */ /* 0x001f680000300800 */
[----:B------:R0:W-:Y:S04]  /*11e90*/  STL [R1+0x1234], R0 ;  /* 0x0012340001007387 */ /* 0x0001e80000100800 */
[----:B------:R-:W-:Y:S01]  /*11ea0*/  STL [R1+0x1200], R16 ;  /* 0x0012001001007387 */ /* 0x000fe20000100800 */
[----:B0-----:R-:W-:-:S03]  /*11eb0*/  IMAD.X R0, R12, 0x1, R10, P6 ;  /* 0x000000010c007824 */ /* 0x001fc600030e060a */
[----:B------:R0:W-:Y:S04]  /*11ec0*/  STL [R1+0x123c], R3 ;  /* 0x00123c0301007387 */ /* 0x0001e80000100800 */
[----:B------:R1:W-:Y:S01]  /*11ed0*/  STL [R1+0x1208], R0 ;  /* 0x0012080001007387 */ /* 0x0003e20000100800 */
[----:B----4-:R-:W-:-:S05]  /*11ee0*/  IADD3 R12, P6, R11, R24, RZ ;  /* 0x000000180b0c7210 */ /* 0x010fca0007fde0ff */
[----:B------:R4:W-:Y:S01]  /*11ef0*/  STL [R1+0x1244], R12 ;  /* 0x0012440c01007387 */ /* 0x0009e20000100800 */
[----:B0-----:R-:W-:Y:S01]  /*11f00*/  IMAD.X R3, R15, 0x1, R7, P5 ;  /* 0x000000010f037824 */ /* 0x001fe200028e0607 */
[----:B-1----:R-:W-:Y:S02]  /*11f10*/  IADD3 R0, P5, R11, R13, RZ ;  /* 0x0000000d0b007210 */ /* 0x002fe40007fbe0ff */
[----:B----4-:R-:W4:Y:S04]  /*11f20*/  LDL.LU R12, [R1+0x2fc] ;  /* 0x0002fc00010c7983 */ /* 0x010f280000300800 */
[----:B------:R-:W-:Y:S04]  /*11f30*/  STL [R1+0x1210], R3 ;  /* 0x0012100301007387 */ /* 0x000fe80000100800 */
[----:B------:R-:W4:Y:S04]  /*11f40*/  LDL.LU R11, [R1+0x374] ;  /* 0x00037400010b7983 */ /* 0x000f280000300800 */
[----:B------:R0:W-:Y:S02]  /*11f50*/  STL [R1+0x124c], R0 ;  /* 0x00124c0001007387 */ /* 0x0001e40000100800 */
[----:B0-----:R-:W-:-:S05]  /*11f60*/  IMAD.X R0, R15, 0x1, R10, P3 ;  /* 0x000000010f007824 */ /* 0x001fca00018e060a */
[----:B------:R0:W-:Y:S01]  /*11f70*/  STL [R1+0x1218], R0 ;  /* 0x0012180001007387 */ /* 0x0001e20000100800 */
[----:B---3--:R-:W-:Y:S01]  /*11f80*/  IADD3 R15, P3, R2, R24, RZ ;  /* 0x00000018020f7210 */ /* 0x008fe20007f7e0ff */
[----:B------:R-:W-:-:S04]  /*11f90*/  IMAD.X R3, R14, 0x1, R7, P2 ;  /* 0x000000010e037824 */ /* 0x000fc800010e0607 */
[----:B------:R-:W-:Y:S04]  /*11fa0*/  STL [R1+0x1254], R15 ;  /* 0x0012540f01007387 */ /* 0x000fe80000100800 */
[----:B------:R-:W-:Y:S04]  /*11fb0*/  STL [R1+0x1220], R3 ;  /* 0x0012200301007387 */ /* 0x000fe80000100800 */
[----:B------:R-:W3:Y:S01]  /*11fc0*/  LDL.LU R19, [R1+0x300] ;  /* 0x0003000001137983 */ /* 0x000ee20000300800 */
[----:B0-----:R-:W-:Y:S01]  /*11fd0*/  IADD3 R0, P2, R2, R13, RZ ;  /* 0x0000000d02007210 */ /* 0x001fe20007f5e0ff */
[----:B------:R-:W-:-:S04]  /*11fe0*/  IMAD.X R2, R14, 0x1, R10, P1 ;  /* 0x000000010e027824 */ /* 0x000fc800008e060a */
[----:B------:R0:W-:Y:S04]  /*11ff0*/  STL [R1+0x125c], R0 ;  /* 0x00125c0001007387 */ /* 0x0001e80000100800 */
[----:B------:R-:W-:Y:S04]  /*12000*/  STL [R1+0x1228], R2 ;  /* 0x0012280201007387 */ /* 0x000fe80000100800 */
[----:B------:R-:W3:Y:S01]  /*12010*/  LDL.LU R18, [R1+0x378] ;  /* 0x0003780001127983 */ /* 0x000ee20000300800 */
[----:B0-----:R-:W-:-:S05]  /*12020*/  IADD3 R0, P1, R8, R24, RZ ;  /* 0x0000001808007210 */ /* 0x001fca0007f3e0ff */
[----:B------:R0:W-:Y:S01]  /*12030*/  STL [R1+0x1264], R0 ;  /* 0x0012640001007387 */ /* 0x0001e20000100800 */
[C---:B--2---:R-:W-:Y:S01]  /*12040*/  IMAD.X R3, R29.reuse, 0x1, R7, P0 ;  /* 0x000000011d037824 */ /* 0x044fe200000e0607 */
[----:B0-----:R-:W-:Y:S01]  /*12050*/  IADD3 R0, P0, R8, R13, RZ ;  /* 0x0000000d08007210 */ /* 0x001fe20007f1e0ff */
[----:B------:R-:W-:-:S03]  /*12060*/  IMAD.X R2, R29, 0x1, R10, P4 ;  /* 0x000000011d027824 */ /* 0x000fc600020e060a */
[----:B------:R-:W-:Y:S04]  /*12070*/  STL [R1+0x1230], R3 ;  /* 0x0012300301007387 */ /* 0x000fe80000100800 */
[----:B------:R-:W2:Y:S04]  /*12080*/  LDL.LU R17, [R1+0x308] ;  /* 0x0003080001117983 */ /* 0x000ea80000300800 */
[----:B------:R0:W-:Y:S04]  /*12090*/  STL [R1+0x126c], R0 ;  /* 0x00126c0001007387 */ /* 0x0001e80000100800 */
[----:B0-----:R-:W2:Y:S04]  /*120a0*/  LDL.LU R0, [R1+0x37c] ;  /* 0x00037c0001007983 */ /* 0x001ea80000300800 */
[----:B------:R0:W-:Y:S04]  /*120b0*/  STL [R1+0x1238], R2 ;  /* 0x0012380201007387 */ /* 0x0001e80000100800 */
[----:B------:R-:W2:Y:S01]  /*120c0*/  LDL.LU R16, [R1+0x30c] ;  /* 0x00030c0001107983 */ /* 0x000ea20000300800 */
[----:B-----5:R-:W-:-:S05]  /*120d0*/  IADD3 R3, P4, R5, R24, RZ ;  /* 0x0000001805037210 */ /* 0x020fca0007f9e0ff */
[----:B------:R1:W-:Y:S01]  /*120e0*/  STL [R1+0x1274], R3 ;  /* 0x0012740301007387 */ /* 0x0003e20000100800 */
[----:B0-----:R-:W-:-:S03]  /*120f0*/  IMAD.X R2, R6, 0x1, R7, P6 ;  /* 0x0000000106027824 */ /* 0x001fc600030e0607 */
[----:B-1----:R-:W5:Y:S04]  /*12100*/  LDL.LU R3, [R1+0x380] ;  /* 0x0003800001037983 */ /* 0x002f680000300800 */
[----:B------:R0:W-:Y:S04]  /*12110*/  STL [R1+0x1240], R2 ;  /* 0x0012400201007387 */ /* 0x0001e80000100800 */
[----:B------:R-:W5:Y:S01]  /*12120*/  LDL.LU R15, [R1+0x314] ;  /* 0x00031400010f7983 */ /* 0x000f620000300800 */
[----:B0-----:R-:W-:Y:S01]  /*12130*/  IADD3 R2, P6, R5, R13, RZ ;  /* 0x0000000d05027210 */ /* 0x001fe20007fde0ff */
[----:B------:R-:W-:-:S04]  /*12140*/  IMAD.X R5, R6, 0x1, R10, P5 ;  /* 0x0000000106057824 */ /* 0x000fc800028e060a */
[----:B------:R0:W-:Y:S04]  /*12150*/  STL [R1+0x127c], R2 ;  /* 0x00127c0201007387 */ /* 0x0001e80000100800 */
[----:B0-----:R-:W5:Y:S04]  /*12160*/  LDL.LU R2, [R1+0x384] ;  /* 0x0003840001027983 */ /* 0x001f680000300800 */
[----:B------:R0:W-:Y:S04]  /*12170*/  STL [R1+0x1248], R5 ;  /* 0x0012480501007387 */ /* 0x0001e80000100800 */
[----:B------:R-:W5:Y:S01]  /*12180*/  LDL.LU R14, [R1+0x31c] ;  /* 0x00031c00010e7983 */ /* 0x000f620000300800 */
[----:B------:R-:W-:-:S05]  /*12190*/  IADD3 R6, P5, R4, R24, RZ ;  /* 0x0000001804067210 */ /* 0x000fca0007fbe0ff */
[----:B------:R-:W-:Y:S04]  /*121a0*/  STL [R1+0x1284], R6 ;  /* 0x0012840601007387 */ /* 0x000fe80000100800 */
[----:B------:R-:W5:Y:S01]  /*121b0*/  LDL.LU R8, [R1+0x388] ;  /* 0x0003880001087983 */ /* 0x000f620000300800 */
[----:B0-----:R-:W-:-:S05]  /*121c0*/  IMAD.X R5, R9, 0x1, R7, P3 ;  /* 0x0000000109057824 */ /* 0x001fca00018e0607 */
        /* <DEDUP_REMOVED lines=8> */
[----:B----4-:R-:W-:-:S05]  /*12250*/  IADD3 R4, P2, R12, R24, RZ ;  /* 0x000000180c047210 */ /* 0x010fca0007f5e0ff */
[----:B------:R0:W-:Y:S01]  /*12260*/  STL [R1+0x1294], R4 ;  /* 0x0012940401007387 */ /* 0x0001e20000100800 */
[C---:B------:R-:W-:Y:S02]  /*12270*/  IMAD.X R9, R11.reuse, 0x1, R7, P1 ;  /* 0x000000010b097824 */ /* 0x040fe400008e0607 */
[----:B------:R-:W-:Y:S01]  /*12280*/  IMAD.X R20, R11, 0x1, R10, P0 ;  /* 0x000000010b147824 */ /* 0x000fe200000e060a */
[----:B0-----:R-:W4:Y:S04]  /*12290*/  LDL.LU R4, [R1+0x390] ;  /* 0x0003900001047983 */ /* 0x001f280000300800 */
[----:B------:R0:W-:Y:S02]  /*122a0*/  STL [R1+0x1260], R9 ;  /* 0x0012600901007387 */ /* 0x0001e40000100800 */
[----:B0-----:R-:W-:-:S02]  /*122b0*/  IADD3 R9, P1, R12, R13, RZ ;  /* 0x0000000d0c097210 */ /* 0x001fc40007f3e0ff */
[----:B------:R-:W4:Y:S04]  /*122c0*/  LDL.LU R12, [R1+0x2dc] ;  /* 0x0002dc00010c7983 */ /* 0x000f280000300800 */
[----:B------:R0:W-:Y:S04]  /*122d0*/  STL [R1+0x129c], R9 ;  /* 0x00129c0901007387 */ /* 0x0001e80000100800 */
[----:B0-----:R-:W4:Y:S04]  /*122e0*/  LDL.LU R9, [R1+0x394] ;  /* 0x0003940001097983 */ /* 0x001f280000300800 */
[----:B------:R-:W-:Y:S01]  /*122f0*/  STL [R1+0x1268], R20 ;  /* 0x0012681401007387 */ /* 0x000fe20000100800 */
[----:B---3--:R-:W-:-:S05]  /*12300*/  IADD3 R11, P0, R19, R24, RZ ;  /* 0x00000018130b7210 */ /* 0x008fca0007f1e0ff */
[----:B------:R0:W-:Y:S04]  /*12310*/  STL [R1+0x12a4], R11 ;  /* 0x0012a40b01007387 */ /* 0x0001e80000100800 */
[----:B0-----:R-:W3:Y:S01]  /*12320*/  LDL.LU R11, [R1+0x398] ;  /* 0x00039800010b7983 */ /* 0x001ee20000300800 */
[C---:B------:R-:W-:Y:S01]  /*12330*/  IMAD.X R21, R18.reuse, 0x1, R7, P4 ;  /* 0x0000000112157824 */ /* 0x040fe200020e0607 */
[----:B------:R-:W-:Y:S01]  /*12340*/  IADD3 R20, P4, R19, R13, RZ ;  /* 0x0000000d13147210 */ /* 0x000fe20007f9e0ff */
[----:B------:R-:W-:-:S03]  /*12350*/  IMAD.X R19, R18, 0x1, R10, P6 ;  /* 0x0000000112137824 */ /* 0x000fc600030e060a */
[----:B------:R-:W-:Y:S04]  /*12360*/  STL [R1+0x1270], R21 ;  /* 0x0012701501007387 */ /* 0x000fe80000100800 */
[----:B------:R0:W-:Y:S04]  /*12370*/  STL [R1+0x12ac], R20 ;  /* 0x0012ac1401007387 */ /* 0x0001e80000100800 */
[----:B------:R1:W-:Y:S01]  /*12380*/  STL [R1+0x1278], R19 ;  /* 0x0012781301007387 */ /* 0x0003e20000100800 */
[----:B--2---:R-:W-:-:S05]  /*12390*/  IADD3 R18, P6, R17, R24, RZ ;  /* 0x0000001811127210 */ /* 0x004fca0007fde0ff */
[----:B------:R2:W-:Y:S01]  /*123a0*/  STL [R1+0x12b4], R18 ;  /* 0x0012b41201007387 */ /* 0x0005e20000100800 */
[C---:B0-----:R-:W-:Y:S01]  /*123b0*/  IMAD.X R20, R0.reuse, 0x1, R7, P5 ;  /* 0x0000000100147824 */ /* 0x041fe200028e0607 */
[----:B-1----:R-:W-:Y:S01]  /*123c0*/  IADD3 R19, P5, R17, R13, RZ ;  /* 0x0000000d11137210 */ /* 0x002fe20007fbe0ff */
[----:B--2---:R-:W-:-:S03]  /*123d0*/  IMAD.X R18, R0, 0x1, R10, P3 ;  /* 0x0000000100127824 */ /* 0x004fc600018e060a */
[----:B------:R-:W-:Y:S01]  /*123e0*/  STL [R1+0x1280], R20 ;  /* 0x0012801401007387 */ /* 0x000fe20000100800 */
[----:B------:R-:W-:-:S03]  /*123f0*/  IADD3 R17, P3, R16, R24, RZ ;  /* 0x0000001810117210 */ /* 0x000fc60007f7e0ff */
[----:B------:R-:W-:Y:S04]  /*12400*/  STL [R1+0x12bc], R19 ;  /* 0x0012bc1301007387 */ /* 0x000fe80000100800 */
[----:B------:R-:W-:Y:S04]  /*12410*/  STL [R1+0x1288], R18 ;  /* 0x0012881201007387 */ /* 0x000fe80000100800 */
[----:B------:R-:W-:Y:S01]  /*12420*/  STL [R1+0x12c4], R17 ;  /* 0x0012c41101007387 */ /* 0x000fe20000100800 */
[C---:B-----5:R-:W-:Y:S01]  /*12430*/  IMAD.X R0, R3.reuse, 0x1, R7, P2 ;  /* 0x0000000103007824 */ /* 0x060fe200010e0607 */
[----:B------:R-:W-:Y:S01]  /*12440*/  IADD3 R16, P2, R16, R13, RZ ;  /* 0x0000000d10107210 */ /* 0x000fe20007f5e0ff */
[----:B------:R-:W-:-:S03]  /*12450*/  IMAD.X R3, R3, 0x1, R10, P1 ;  /* 0x0000000103037824 */ /* 0x000fc600008e060a */
[----:B------:R0:W-:Y:S04]  /*12460*/  STL [R1+0x1290], R0 ;  /* 0x0012900001007387 */ /* 0x0001e80000100800 */
[----:B------:R1:W-:Y:S01]  /*12470*/  STL [R1+0x12cc], R16 ;  /* 0x0012cc1001007387 */ /* 0x0003e20000100800 */
[----:B0-----:R-:W-:-:S03]  /*12480*/  IADD3 R0, P1, R15, R24, RZ ;  /* 0x000000180f007210 */ /* 0x001fc60007f3e0ff */
[----:B------:R0:W-:Y:S04]  /*12490*/  STL [R1+0x1298], R3 ;  /* 0x0012980301007387 */ /* 0x0001e80000100800 */
[----:B------:R2:W-:Y:S01]  /*124a0*/  STL [R1+0x12d0], R0 ;  /* 0x0012d00001007387 */ /* 0x0005e20000100800 */
[C---:B-1----:R-:W-:Y:S01]  /*124b0*/  IMAD.X R16, R2.reuse, 0x1, R7, P0 ;  /* 0x0000000102107824 */ /* 0x042fe200000e0607 */
[----:B0-----:R-:W-:Y:S01]  /*124c0*/  IADD3 R3, P0, R15, R13, RZ ;  /* 0x0000000d0f037210 */ /* 0x001fe20007f1e0ff */
[----:B--2---:R-:W-:-:S03]  /*124d0*/  IMAD.X R0, R2, 0x1, R10, P4 ;  /* 0x0000000102007824 */ /* 0x004fc600020e060a */
[----:B------:R-:W-:Y:S01]  /*124e0*/  STL [R1+0x12a0], R16 ;  /* 0x0012a01001007387 */ /* 0x000fe20000100800 */
[----:B------:R-:W-:-:S03]  /*124f0*/  IADD3 R2, P4, R14, R24, RZ ;  /* 0x000000180e027210 */ /* 0x000fc60007f9e0ff */
[----:B------:R0:W-:Y:S04]  /*12500*/  STL [R1+0x12d4], R3 ;  /* 0x0012d40301007387 */ /* 0x0001e80000100800 */
[----:B------:R1:W-:Y:S04]  /*12510*/  STL [R1+0x12a8], R0 ;  /* 0x0012a80001007387 */ /* 0x0003e80000100800 */
[----:B------:R2:W-:Y:S01]  /*12520*/  STL [R1+0x12d8], R2 ;  /* 0x0012d80201007387 */ /* 0x0005e20000100800 */
[----:B0-----:R-:W-:Y:S01]  /*12530*/  IMAD.X R3, R8, 0x1, R7, P6 ;  /* 0x0000000108037824 */ /* 0x001fe200030e0607 */
[----:B-1----:R-:W-:Y:S01]  /*12540*/  IADD3 R0, P6, R14, R13, RZ ;  /* 0x0000000d0e007210 */ /* 0x002fe20007fde0ff */
[----:B--2---:R-:W-:-:S03]  /*12550*/  IMAD.X R2, R8, 0x1, R10, P5 ;  /* 0x0000000108027824 */ /* 0x004fc600028e060a */
[----:B------:R0:W-:Y:S04]  /*12560*/  STL [R1+0x12b0], R3 ;  /* 0x0012b00301007387 */ /* 0x0001e80000100800 */
[----:B------:R1:W-:Y:S04]  /*12570*/  STL [R1+0x12dc], R0 ;  /* 0x0012dc0001007387 */ /* 0x0003e80000100800 */
[----:B------:R2:W-:Y:S01]  /*12580*/  STL [R1+0x12b8], R2 ;  /* 0x0012b80201007387 */ /* 0x0005e20000100800 */
[----:B0-----:R-:W-:-:S05]  /*12590*/  IADD3 R3, P5, R29, R24, RZ ;  /* 0x000000181d037210 */ /* 0x001fca0007fbe0ff */
[----:B------:R0:W-:Y:S01]  /*125a0*/  STL [R1+0x12e0], R3 ;  /* 0x0012e00301007387 */ /* 0x0001e20000100800 */
[----:B-1----:R-:W-:Y:S01]  /*125b0*/  IMAD.X R0, R5, 0x1, R7, P3 ;  /* 0x0000000105007824 */ /* 0x002fe200018e0607 */
[----:B--2---:R-:W-:Y:S01]  /*125c0*/  IADD3 R2, P3, R29, R13, RZ ;  /* 0x0000000d1d027210 */ /* 0x004fe20007f7e0ff */
[----:B0-----:R-:W-:-:S03]  /*125d0*/  IMAD.X R3, R5, 0x1, R10, P2 ;  /* 0x0000000105037824 */ /* 0x001fc600010e060a */
[----:B------:R0:W-:Y:S04]  /*125e0*/  STL [R1+0x12c0], R0 ;  /* 0x0012c00001007387 */ /* 0x0001e80000100800 */
[----:B------:R-:W-:Y:S01]  /*125f0*/  STL [R1+0x12e4], R2 ;  /* 0x0012e40201007387 */ /* 0x000fe20000100800 */
[----:B0-----:R-:W-:-:S03]  /*12600*/  IADD3 R0, P2, R6, R24, RZ ;  /* 0x0000001806007210 */ /* 0x001fc60007f5e0ff */
[----:B------:R-:W-:Y:S04]  /*12610*/  STL [R1+0x12c8], R3 ;  /* 0x0012c80301007387 */ /* 0x000fe80000100800 */
[----:B------:R0:W-:Y:S02]  /*12620*/  STL [R1+0xcb0], R0 ;  /* 0x000cb00001007387 */ /* 0x0001e40000100800 */
[----:B0-----:R-:W-:Y:S01]  /*12630*/  SHF.R.S32.HI R0, RZ, 0x1f, R6 ;  /* 0x0000001fff007819 */ /* 0x001fe20000011406 */
[----:B----4-:R-:W-:Y:S01]  /*12640*/  IMAD.X R2, R4, 0x1, R7, P1 ;  /* 0x0000000104027824 */ /* 0x010fe200008e0607 */
[----:B------:R-:W-:-:S04]  /*12650*/  IADD3 R3, P1, R6, R13, RZ ;  /* 0x0000000d06037210 */ /* 0x000fc80007f3e0ff */
[----:B------:R0:W-:Y:S04]  /*12660*/  STL [R1+0xcac], R2 ;  /* 0x000cac0201007387 */ /* 0x0001e80000100800 */
[----:B------:R1:W-:Y:S01]  /*12670*/  STL [R1+0xca8], R3 ;  /* 0x000ca80301007387 */ /* 0x0003e20000100800 */
[----:B0-----:R-:W-:Y:S01]  /*12680*/  IMAD.X R2, R4, 0x1, R10, P0 ;  /* 0x0000000104027824 */ /* 0x001fe200000e060a */
[----:B------:R-:W-:-:S04]  /*12690*/  IADD3 R16, P0, R12, UR6, RZ ;  /* 0x000000060c107c10 */ /* 0x000fc8000ff1e0ff */
[----:B------:R3:W-:Y:S01]  /*126a0*/  STL [R1+0xc94], R2 ;  /* 0x000c940201007387 */ /* 0x0007e20000100800 */
[C---:B------:R-:W-:Y:S02]  /*126b0*/  IMAD.X R4, R9.reuse, 0x1, R7, P4 ;  /* 0x0000000109047824 */ /* 0x040fe400020e0607 */
[----:B-1----:R-:W-:-:S03]  /*126c0*/  IMAD.X R3, R9, 0x1, R10, P6 ;  /* 0x0000000109037824 */ /* 0x002fc600030e060a */
[----:B------:R-:W-:Y:S04]  /*126d0*/  STL [R1+0xc98], R4 ;  /* 0x000c980401007387 */ /* 0x000fe80000100800 */
[----:B------:R-:W-:Y:S04]  /*126e0*/  STL [R1+0x4e4], R16 ;  /* 0x0004e41001007387 */ /* 0x000fe80000100800 */
[----:B------:R0:W-:Y:S01]  /*126f0*/  STL [R1+0xc9c], R3 ;  /* 0x000c9c0301007387 */ /* 0x0001e20000100800 */
[C---:B---3--:R-:W-:Y:S02]  /*12700*/  IMAD.X R2, R11.reuse, 0x1, R7, P5 ;  /* 0x000000010b027824 */ /* 0x048fe400028e0607 */
[----:B0-----:R-:W-:-:S03]  /*12710*/  IMAD.X R3, R11, 0x1, R10, P3 ;  /* 0x000000010b037824 */ /* 0x001fc600018e060a */
[----:B------:R0:W-:Y:S04]  /*12720*/  STL [R1+0xca0], R2 ;  /* 0x000ca00201007387 */ /* 0x0001e80000100800 */
[----:B------:R-:W-:Y:S01]  /*12730*/  STL [R1+0xca4], R3 ;  /* 0x000ca40301007387 */ /* 0x000fe20000100800 */
[C---:B0-----:R-:W-:Y:S02]  /*12740*/  IMAD.X R2, R0.reuse, 0x1, R7, P2 ;  /* 0x0000000100027824 */ /* 0x041fe400010e0607 */
[----:B------:R-:W-:Y:S01]  /*12750*/  IMAD.X R0, R0, 0x1, R10, P1 ;  /* 0x0000000100007824 */ /* 0x000fe200008e060a */
[----:B------:R-:W-:Y:S02]  /*12760*/  LEA.HI.X.SX32 R10, R12, UR7, 0x1, P0 ;  /* 0x000000070c0a7c11 */ /* 0x000fe400080f0eff */
[----:B------:R-:W-:Y:S04]  /*12770*/  STL [R1+0xc90], R2 ;  /* 0x000c900201007387 */ /* 0x000fe80000100800 */
[----:B------:R0:W-:Y:S04]  /*12780*/  STL [R1+0x894], R0 ;  /* 0x0008940001007387 */ /* 0x0001e80000100800 */
[----:B------:R-:W-:Y:S04]  /*12790*/  STL [R1+0x4e0], R10 ;  /* 0x0004e00a01007387 */ /* 0x000fe80000100800 */
[----:B------:R-:W-:Y:S01]  /*127a0*/  STL [R1+0x7f8], RZ ;  /* 0x0007f8ff01007387 */ /* 0x000fe20000100800 */
[----:B0-----:R-:W0:Y:S03]  /*127b0*/  LDC R0, c[0x0][0x238] ;  /* 0x00008e00ff007b82 */ /* 0x001e260000000800 */
[----:B------:R-:W-:Y:S04]  /*127c0*/  STL [R1+0x3d0], RZ ;  /* 0x0003d0ff01007387 */ /* 0x000fe80000100800 */
        /* <DEDUP_REMOVED lines=29> */
[----:B------:R-:W-:Y:S01]  /*129a0*/  STL [R1+0x398], RZ ;  /* 0x000398ff01007387 */ /* 0x000fe20000100800 */
[----:B------:R-:W1:Y:S03]  /*129b0*/  S2R R11, SR_TID.X ;  /* 0x00000000000b7919 */ /* 0x000e660000002100 */
        /* <DEDUP_REMOVED lines=29> */
[----:B-1----:R-:W-:-:S03]  /*12b90*/  IMAD.SHL.U32 R2, R11, 0x20, RZ ;  /* 0x000000200b027824 */ /* 0x002fc600078e00ff */
[----:B------:R-:W-:Y:S04]  /*12ba0*/  STL [R1+0x2c0], RZ ;  /* 0x0002c0ff01007387 */ /* 0x000fe80000100800 */
[----:B------:R-:W-:Y:S04]  /*12bb0*/  STL [R1+0x2c4], RZ ;  /* 0x0002c4ff01007387 */ /* 0x000fe80000100800 */
[----:B------:R-:W-:Y:S04]  /*12bc0*/  STL [R1+0x2c8], RZ ;  /* 0x0002c8ff01007387 */ /* 0x000fe80000100800 */
[----:B------:R-:W-:Y:S04]  /*12bd0*/  STL [R1+0x2cc], RZ ;  /* 0x0002ccff01007387 */ /* 0x000fe80000100800 */
[----:B------:R-:W-:Y:S01]  /*12be0*/  STL [R1+0x2b0], RZ ;  /* 0x0002b0ff01007387 */ /* 0x000fe20000100800 */
[----:B------:R-:W-:-:S03]  /*12bf0*/  LOP3.LUT R4, R2, 0x400, RZ, 0xc0, !PT ;  /* 0x0000040002047812 */ /* 0x000fc600078ec0ff */
[----:B------:R-:W-:Y:S01]  /*12c00*/  STL [R1+0x2b4], RZ ;  /* 0x0002b4ff01007387 */ /* 0x000fe20000100800 */
[----:B0-----:R-:W-:-:S03]  /*12c10*/  IMAD R2, R0, 0x7f, RZ ;  /* 0x0000007f00027824 */ /* 0x001fc600078e02ff */
[----:B------:R-:W-:Y:S04]  /*12c20*/  STL [R1+0x2b8], RZ ;  /* 0x0002b8ff01007387 */ /* 0x000fe80000100800 */
[----:B------:R-:W-:Y:S04]  /*12c30*/  STL [R1+0x2bc], RZ ;  /* 0x0002bcff01007387 */ /* 0x000fe80000100800 */
[----:B------:R-:W-:Y:S04]  /*12c40*/  STL [R1+0x2a0], RZ ;  /* 0x0002a0ff01007387 */ /* 0x000fe80000100800 */
[----:B------:R-:W-:Y:S04]  /*12c50*/  STL [R1+0x2a4], RZ ;  /* 0x0002a4ff01007387 */ /* 0x000fe80000100800 */
[----:B------:R-:W-:Y:S01]  /*12c60*/  STL [R1+0x2a8], RZ ;  /* 0x0002a8ff01007387 */ /* 0x000fe20000100800 */
[----:B------:R-:W-:-:S03]  /*12c70*/  IADD3 R9, P3, R2, R16, RZ ;  /* 0x0000001002097210 */ /* 0x000fc60007f7e0ff */
[----:B------:R-:W-:Y:S01]  /*12c80*/  STL [R1+0x2ac], RZ ;  /* 0x0002acff01007387 */ /* 0x000fe20000100800 */
[----:B------:R-:W-:-:S03]  /*12c90*/  IMAD R3, R0, 0x7e, RZ ;  /* 0x0000007e00037824 */ /* 0x000fc600078e02ff */
[----:B------:R-:W-:Y:S04]  /*12ca0*/  STL [R1+0x290], RZ ;  /* 0x000290ff01007387 */ /* 0x000fe80000100800 */
[----:B------:R-:W-:Y:S04]  /*12cb0*/  STL [R1+0x294], RZ ;  /* 0x000294ff01007387 */ /* 0x000fe80000100800 */
[----:B------:R-:W-:Y:S04]  /*12cc0*/  STL [R1+0x298], RZ ;  /* 0x000298ff01007387 */ /* 0x000fe80000100800 */
[----:B------:R-:W-:Y:S04]  /*12cd0*/  STL [R1+0x29c], RZ ;  /* 0x00029cff01007387 */ /* 0x000fe80000100800 */
[----:B------:R-:W-:Y:S04]  /*12ce0*/  STL [R1+0x200], RZ ;  /* 0x000200ff01007387 */ /* 0x000fe80000100800 */
[----:B------:R-:W-:Y:S04]  /*12cf0*/  STL [R1+0x204], RZ ;  /* 0x000204ff01007387 */ /* 0x000fe80000100800 */
[----:B------:R0:W-:Y:S04]  /*12d00*/  STL [R1+0x15b8], R4 ;  /* 0x0015b80401007387 */ /* 0x0001e80000100800 */
[----:B------:R1:W-:Y:S01]  /*12d10*/  STL [R1+0x89c], R9 ;  /* 0x00089c0901007387 */ /* 0x0003e20000100800 */
[C---:B0-----:R-:W-:Y:S01]  /*12d20*/  IMAD R4, R0.reuse, 0x7d, RZ ;  /* 0x0000007d00047824 */ /* 0x041fe200078e02ff */
[----:B-1----:R-:W-:Y:S01]  /*12d30*/  IADD3 R9, P4, R3, R16, RZ ;  /* 0x0000001003097210 */ /* 0x002fe20007f9e0ff */
[----:B------:R-:W-:-:S04]  /*12d40*/  IMAD R5, R0, 0x7c, RZ ;  /* 0x0000007c00057824 */ /* 0x000fc800078e02ff */
[----:B------:R0:W-:Y:S01]  /*12d50*/  STL [R1+0x8a4], R9 ;  /* 0x0008a40901007387 */ /* 0x0001e20000100800 */
[----:B------:R-:W-:Y:S01]  /*12d60*/  IMAD R6, R0, 0x7b, RZ ;  /* 0x0000007b00067824 */ /* 0x000fe200078e02ff */
[----:B0-----:R-:W-:-:S05]  /*12d70*/  IADD3 R9, P5, R4, R16, RZ ;  /* 0x0000001004097210 */ /* 0x001fca0007fbe0ff */
[----:B------:R0:W-:Y:S01]  /*12d80*/  STL [R1+0x8ac], R9 ;  /* 0x0008ac0901007387 */ /* 0x0001e20000100800 */
[----:B------:R-:W-:Y:S01]  /*12d90*/  IMAD R7, R0, 0x7a, RZ ;  /* 0x0000007a00077824 */ /* 0x000fe200078e02ff */
[----:B0-----:R-:W-:-:S05]  /*12da0*/  IADD3 R9, P6, R5, R16, RZ ;  /* 0x0000001005097210 */ /* 0x001fca0007fde0ff */
[----:B------:R0:W-:Y:S01]  /*12db0*/  STL [R1+0x8b4], R9 ;  /* 0x0008b40901007387 */ /* 0x0001e20000100800 */
[----:B------:R-:W-:Y:S01]  /*12dc0*/  IMAD R8, R0, 0x79, RZ ;  /* 0x0000007900087824 */ /* 0x000fe200078e02ff */
[----:B0-----:R-:W-:-:S05]  /*12dd0*/  IADD3 R9, P0, R6, R16, RZ ;  /* 0x0000001006097210 */ /* 0x001fca0007f1e0ff */
[----:B------:R0:W-:Y:S02]  /*12de0*/  STL [R1+0x8bc], R9 ;  /* 0x0008bc0901007387 */ /* 0x0001e40000100800 */
[----:B0-----:R-:W-:-:S05]  /*12df0*/  IADD3 R9, P1, R7, R16, RZ ;  /* 0x0000001007097210 */ /* 0x001fca0007f3e0ff */
[----:B------:R0:W-:Y:S01]  /*12e00*/  STL [R1+0x8c4], R9 ;  /* 0x0008c40901007387 */ /* 0x0001e20000100800 */
[----:B------:R-:W-:Y:S02]  /*12e10*/  LEA.HI.X.SX32 R10, R2, R10, 0x1, P3 ;  /* 0x0000000a020a7211 */ /* 0x000fe400018f0eff */
[----:B0-----:R-:W-:-:S05]  /*12e20*/  IADD3 R9, P2, R8, R16, RZ ;  /* 0x0000001008097210 */ /* 0x001fca0007f5e0ff */
[----:B------:R0:W-:Y:S04]  /*12e30*/  STL [R1+0x8cc], R9 ;  /* 0x0008cc0901007387 */ /* 0x0001e80000100800 */
[----:B------:R-:W2:Y:S01]  /*12e40*/  LDL R2, [R1+0x4e0] ;  /* 0x0004e00001027983 */ /* 0x000ea20000100800 */
[----:B0-----:R-:W-:-:S03]  /*12e50*/  IMAD R9, R0, 0x78, RZ ;  /* 0x0000007800097824 */ /* 0x001fc600078e02ff */
[----:B------:R0:W-:Y:S02]  /*12e60*/  STL [R1+0x898], R10 ;  /* 0x0008980a01007387 */ /* 0x0001e40000100800 */
[----:B0-----:R-:W-:-:S05]  /*12e70*/  IADD3 R10, P3, R9, R16, RZ ;  /* 0x00000010090a7210 */ /* 0x001fca0007f7e0ff */
[----:B------:R0:W-:Y:S02]  /*12e80*/  STL [R1+0x8d4], R10 ;  /* 0x0008d40a01007387 */ /* 0x0001e40000100800 */
[C---:B0-----:R-:W-:Y:S02]  /*12e90*/  IMAD R10, R0.reuse, 0x77, RZ ;  /* 0x00000077000a7824 */ /* 0x041fe400078e02ff */
[C---:B------:R-:W-:Y:S02]  /*12ea0*/  IMAD R11, R0.reuse, 0x76, RZ ;  /* 0x00000076000b7824 */ /* 0x040fe400078e02ff */
[C---:B------:R-:W-:Y:S02]  /*12eb0*/  IMAD R12, R0.reuse, 0x75, RZ ;  /* 0x00000075000c7824 */ /* 0x040fe400078e02ff */
[C---:B------:R-:W-:Y:S02]  /*12ec0*/  IMAD R13, R0.reuse, 0x74, RZ ;  /* 0x00000074000d7824 */ /* 0x040fe400078e02ff */
[----:B------:R-:W-:Y:S01]  /*12ed0*/  IMAD R14, R0, 0x73, RZ ;  /* 0x00000073000e7824 */ /* 0x000fe200078e02ff */
[----:B--2---:R-:W-:-:S05]  /*12ee0*/  LEA.HI.X.SX32 R3, R3, R2, 0x1, P4 ;  /* 0x0000000203037211 */ /* 0x004fca00020f0eff */
[----:B------:R0:W-:Y:S02]  /*12ef0*/  STL [R1+0x8a0], R3 ;  /* 0x0008a00301007387 */ /* 0x0001e40000100800 */
[----:B0-----:R-:W-:-:S05]  /*12f00*/  IADD3 R3, P4, R10, R16, RZ ;  /* 0x000000100a037210 */ /* 0x001fca0007f9e0ff */
[----:B------:R0:W-:Y:S02]  /*12f10*/  STL [R1+0x8dc], R3 ;  /* 0x0008dc0301007387 */ /* 0x0001e40000100800 */
[----:B0-----:R-:W-:Y:S02]  /*12f20*/  LEA.HI.X.SX32 R3, R4, R2, 0x1, P5 ;  /* 0x0000000204037211 */ /* 0x001fe400028f0eff */
[----:B------:R-:W-:-:S03]  /*12f30*/  IADD3 R4, P5, R11, R16, RZ ;  /* 0x000000100b047210 */ /* 0x000fc60007fbe0ff */
[----:B------:R0:W-:Y:S04]  /*12f40*/  STL [R1+0x8a8], R3 ;  /* 0x0008a80301007387 */ /* 0x0001e80000100800 */
[----:B------:R1:W-:Y:S01]  /*12f50*/  STL [R1+0x8e4], R4 ;  /* 0x0008e40401007387 */ /* 0x0003e20000100800 */
[-C--:B0-----:R-:W-:Y:S02]  /*12f60*/  LEA.HI.X.SX32 R3, R5, R2.reuse, 0x1, P6 ;  /* 0x0000000205037211 */ /* 0x081fe400030f0eff */
[----:B------:R-:W-:Y:S02]  /*12f70*/  LEA.HI.X.SX32 R5, R6, R2, 0x1, P0 ;  /* 0x0000000206057211 */ /* 0x000fe400000f0eff */
[-C--:B-1----:R-:W-:Y:S01]  /*12f80*/  IADD3 R4, P6, R12, R16.reuse, RZ ;  /* 0x000000100c047210 */ /* 0x082fe20007fde0ff */
[----:B------:R0:W-:Y:S04]  /*12f90*/  STL [R1+0x8b0], R3 ;  /* 0x0008b00301007387 */ /* 0x0001e80000100800 */
[----:B------:R1:W-:Y:S01]  /*12fa0*/  STL [R1+0x8ec], R4 ;  /* 0x0008ec0401007387 */ /* 0x0003e20000100800 */
[----:B0-----:R-:W-:-:S03]  /*12fb0*/  IADD3 R3, P0, R13, R16, RZ ;  /* 0x000000100d037210 */ /* 0x001fc60007f1e0ff */
[----:B------:R0:W-:Y:S01]  /*12fc0*/  STL [R1+0x8b8], R5 ;  /* 0x0008b80501007387 */ /* 0x0001e20000100800 */
[----:B-1----:R-:W-:-:S03]  /*12fd0*/  LEA.HI.X.SX32 R4, R7, R2, 0x1, P1 ;  /* 0x0000000207047211 */ /* 0x002fc600008f0eff */
[----:B------:R1:W-:Y:S01]  /*12fe0*/  STL [R1+0x8f4], R3 ;  /* 0x0008f40301007387 */ /* 0x0003e20000100800 */
[----:B0-----:R-:W-:-:S03]  /*12ff0*/  IADD3 R5, P1, R14, R16, RZ ;  /* 0x000000100e057210 */ /* 0x001fc60007f3e0ff */
[----:B------:R-:W-:Y:S01]  /*13000*/  STL [R1+0x8c0], R4 ;  /* 0x0008c00401007387 */ /* 0x000fe20000100800 */
[----:B-1----:R-:W-:-:S03]  /*13010*/  LEA.HI.X.SX32 R3, R8, R2, 0x1, P2 ;  /* 0x0000000208037211 */ /* 0x002fc600010f0eff */
[----:B------:R-:W-:Y:S04]  /*13020*/  STL [R1+0x8fc], R5 ;  /* 0x0008fc0501007387 */ /* 0x000fe80000100800 */
[----:B------:R0:W-:Y:S02]  /*13030*/  STL [R1+0x8c8], R3 ;  /* 0x0008c80301007387 */ /* 0x0001e40000100800 */
[----:B0-----:R-:W-:Y:S02]  /*13040*/  LEA.HI.X.SX32 R3, R9, R2, 0x1, P3 ;  /* 0x0000000209037211 */ /* 0x001fe400018f0eff */
[----:B------:R-:W2:Y:S01]  /*13050*/  LDL R9, [R1+0x4e4] ;  /* 0x0004e40001097983 */ /* 0x000ea20000100800 */
[----:B------:R-:W-:-:S05]  /*13060*/  IMAD R15, R0, 0x72, RZ ;  /* 0x00000072000f7824 */ /* 0x000fca00078e02ff */
[----:B------:R-:W-:Y:S01]  /*13070*/  IADD3 R4, P2, R15, R16, RZ ;  /* 0x000000100f047210 */ /* 0x000fe20007f5e0ff */
[C---:B------:R-:W-:Y:S02]  /*13080*/  IMAD R16, R0.reuse, 0x71, RZ ;  /* 0x0000007100107824 */ /* 0x040fe400078e02ff */
[C---:B------:R-:W-:Y:S02]  /*13090*/  IMAD R17, R0.reuse, 0x70, RZ ;  /* 0x0000007000117824 */ /* 0x040fe400078e02ff */
[----:B------:R0:W-:Y:S01]  /*130a0*/  STL [R1+0x904], R4 ;  /* 0x0009040401007387 */ /* 0x0001e20000100800 */
[----:B------:R-:W-:-:S03]  /*130b0*/  IMAD R18, R0, 0x6f, RZ ;  /* 0x0000006f00127824 */ /* 0x000fc600078e02ff */
[----:B------:R1:W-:Y:S01]  /*130c0*/  STL [R1+0x8d0], R3 ;  /* 0x0008d00301007387 */ /* 0x0003e20000100800 */
[----:B0-----:R-:W-:Y:S01]  /*130d0*/  LEA.HI.X.SX32 R4, R10, R2, 0x1, P4 ;  /* 0x000000020a047211 */ /* 0x001fe200020f0eff */
[C---:B------:R-:W-:Y:S02]  /*130e0*/  IMAD R19, R0.reuse, 0x6e, RZ ;  /* 0x0000006e00137824 */ /* 0x040fe400078e02ff */
[C---:B------:R-:W-:Y:S02]  /*130f0*/  IMAD R20, R0.reuse, 0x6d, RZ ;  /* 0x0000006d00147824 */ /* 0x040fe400078e02ff */
[C---:B------:R-:W-:Y:S02]  /*13100*/  IMAD R21, R0.reuse, 0x6c, RZ ;  /* 0x0000006c00157824 */ /* 0x040fe400078e02ff */
[C---:B------:R-:W-:Y:S02]  /*13110*/  IMAD R22, R0.reuse, 0x6b, RZ ;  /* 0x0000006b00167824 */ /* 0x040fe400078e02ff */
[----:B------:R-:W-:-:S02]  /*13120*/  IMAD R23, R0, 0x6a, RZ ;  /* 0x0000006a00177824 */ /* 0x000fc400078e02ff */
[C---:B------:R-:W-:Y:S02]  /*13130*/  IMAD R24, R0.reuse, 0x69, RZ ;  /* 0x0000006900187824 */ /* 0x040fe400078e02ff */
        /* <DEDUP_REMOVED lines=8> */
[----:B------:R-:W-:Y:S01]  /*131c0*/  IMAD R6, R0, 0x5e, RZ ;  /* 0x0000005e00067824 */ /* 0x000fe200078e02ff */
[-C--:B--2---:R-:W-:Y:S02]  /*131d0*/  IADD3 R5, P3, R16, R9.reuse, RZ ;  /* 0x0000000910057210 */ /* 0x084fe40007f7e0ff */
[----:B-1----:R-:W-:-:S03]  /*131e0*/  IADD3 R3, P4, R17, R9, RZ ;  /* 0x0000000911037210 */ /* 0x002fc60007f9e0ff */
[----:B------:R0:W-:Y:S04]  /*131f0*/  STL [R1+0x90c], R5 ;  /* 0x00090c0501007387 */ /* 0x0001e80000100800 */
[----:B------:R1:W-:Y:S01]  /*13200*/  STL [R1+0x8d8], R4 ;  /* 0x0008d80401007387 */ /* 0x0003e20000100800 */
[----:B0-----:R-:W-:-:S03]  /*13210*/  LEA.HI.X.SX32 R5, R11, R2, 0x1, P5 ;  /* 0x000000020b057211 */ /* 0x001fc600028f0eff */
[----:B------:R0:W-:Y:S01]  /*13220*/  STL [R1+0x914], R3 ;  /* 0x0009140301007387 */ /* 0x0001e20000100800 */
[----:B-1----:R-:W-:-:S03]  /*13230*/  IADD3 R4, P5, R18, R9, RZ ;  /* 0x0000000912047210 */ /* 0x002fc60007fbe0ff */
[----:B------:R1:W-:Y:S04]  /*13240*/  STL [R1+0x8e0], R5 ;  /* 0x0008e00501007387 */ /* 0x0003e80000100800 */
[----:B------:R2:W-:Y:S01]  /*13250*/  STL [R1+0x91c], R4 ;  /* 0x00091c0401007387 */ /* 0x0005e20000100800 */
[----:B0-----:R-:W-:Y:S02]  /*13260*/  LEA.HI.X.SX32 R3, R12, R2, 0x1, P6 ;  /* 0x000000020c037211 */ /* 0x001fe400030f0eff */
[----:B-1----:R-:W-:-:S03]  /*13270*/  IADD3 R5, P6, R19, R9, RZ ;  /* 0x0000000913057210 */ /* 0x002fc60007fde0ff */
[----:B------:R0:W-:Y:S01]  /*13280*/  STL [R1+0x8e8], R3 ;  /* 0x0008e80301007387 */ /* 0x0001e20000100800 */
[----:B--2---:R-:W-:-:S03]  /*13290*/  LEA.HI.X.SX32 R4, R13, R2, 0x1, P0 ;  /* 0x000000020d047211 */ /* 0x004fc600000f0eff */
[----:B------:R1:W-:Y:S04]  /*132a0*/  STL [R1+0x924], R5 ;  /* 0x0009240501007387 */ /* 0x0003e80000100800 */
[----:B------:R2:W-:Y:S01]  /*132b0*/  STL [R1+0x8f0], R4 ;  /* 0x0008f00401007387 */ /* 0x0005e20000100800 */
[----:B0-----:R-:W-:Y:S02]  /*132c0*/  IADD3 R3, P0, R20, R9, RZ ;  /* 0x0000000914037210 */ /* 0x001fe40007f1e0ff */
[----:B-1----:R-:W-:-:S03]  /*132d0*/  LEA.HI.X.SX32 R5, R14, R2, 0x1, P1 ;  /* 0x000000020e057211 */ /* 0x002fc600008f0eff */
[----:B------:R0:W-:Y:S01]  /*132e0*/  STL [R1+0x92c], R3 ;  /* 0x00092c0301007387 */ /* 0x0001e20000100800 */
[----:B--2---:R-:W-:-:S03]  /*132f0*/  IADD3 R4, P1, R21, R9, RZ ;  /* 0x0000000915047210 */ /* 0x004fc60007f3e0ff */
        /* <DEDUP_REMOVED lines=32> */
[----:B0-----:R-:W-:Y:S01]  /*13500*/  IMAD R3, R0, 0x63, RZ ;  /* 0x0000006300037824 */ /* 0x001fe200078e02ff */
[----:B-1----:R-:W-:Y:S02]  /*13510*/  IADD3 R5, P2, R29, R9, RZ ;  /* 0x000000091d057210 */ /* 0x002fe40007f5e0ff */
[----:B--2---:R-:W-:-:S03]  /*13520*/  LEA.HI.X.SX32 R4, R23, R2, 0x1, P3 ;  /* 0x0000000217047211 */ /* 0x004fc600018f0eff */
[----:B------:R0:W-:Y:S01]  /*13530*/  STL [R1+0x974], R5 ;  /* 0x0009740501007387 */ /* 0x0001e20000100800 */
[----:B------:R-:W-:-:S03]  /*13540*/  IMAD R11, R0, 0x62, RZ ;  /* 0x00000062000b7824 */ /* 0x000fc600078e02ff */
[----:B------:R1:W-:Y:S01]  /*13550*/  STL [R1+0x940], R4 ;  /* 0x0009400401007387 */ /* 0x0003e20000100800 */
[----:B0-----:R-:W-:Y:S02]  /*13560*/  IADD3 R5, P3, R3, R9, RZ ;  /* 0x0000000903057210 */ /* 0x001fe40007f7e0ff */
[----:B-1----:R-:W-:-:S03]  /*13570*/  LEA.HI.X.SX32 R4, R24, R2, 0x1, P4 ;  /* 0x0000000218047211 */ /* 0x002fc600020f0eff */
[----:B------:R0:W-:Y:S04]  /*13580*/  STL [R1+0x97c], R5 ;  /* 0x00097c0501007387 */ /* 0x0001e80000100800 */
        /* <DEDUP_REMOVED lines=11> */
[----:B------:R0:W-:Y:S01]  /*13640*/  STL [R1+0x994], R5 ;  /* 0x0009940501007387 */ /* 0x0001e20000100800 */
[----:B------:R-:W-:-:S03]  /*13650*/  IADD3 R12, P0, R7, R9, RZ ;  /* 0x00000009070c7210 */ /* 0x000fc60007f1e0ff */
[----:B------:R1:W-:Y:S04]  /*13660*/  STL [R1+0x960], R4 ;  /* 0x0009600401007387 */ /* 0x0003e80000100800 */
[----:B------:R2:W-:Y:S01]  /*13670*/  STL [R1+0x99c], R12 ;  /* 0x00099c0c01007387 */ /* 0x0005e20000100800 */
[----:B0-----:R-:W-:Y:S01]  /*13680*/  IMAD R5, R0, 0x5d, RZ ;  /* 0x0000005d00057824 */ /* 0x001fe200078e02ff */
[-C--:B-1----:R-:W-:Y:S02]  /*13690*/  LEA.HI.X.SX32 R4, R28, R2.reuse, 0x1, P1 ;  /* 0x000000021c047211 */ /* 0x082fe400008f0eff */
[-C--:B------:R-:W-:Y:S02]  /*136a0*/  IADD3 R13, P1, R6, R9.reuse, RZ ;  /* 0x00000009060d7210 */ /* 0x080fe40007f3e0ff */
[----:B--2---:R-:W-:Y:S01]  /*136b0*/  LEA.HI.X.SX32 R12, R29, R2, 0x1, P2 ;  /* 0x000000021d0c7211 */ /* 0x004fe200010f0eff */
[----:B------:R0:W-:Y:S04]  /*136c0*/  STL [R1+0x968], R4 ;  /* 0x0009680401007387 */ /* 0x0001e80000100800 */
[----:B------:R1:W-:Y:S01]  /*136d0*/  STL [R1+0x9a4], R13 ;  /* 0x0009a40d01007387 */ /* 0x0003e20000100800 */
[----:B0-----:R-:W-:Y:S01]  /*136e0*/  IMAD R4, R0, 0x5c, RZ ;  /* 0x0000005c00047824 */ /* 0x001fe200078e02ff */
[----:B-1----:R-:W-:-:S02]  /*136f0*/  IADD3 R13, P2, R5, R9, RZ ;  /* 0x00000009050d7210 */ /* 0x002fc40007f5e0ff */
[----:B------:R0:W-:Y:S04]  /*13700*/  STL [R1+0x970], R12 ;  /* 0x0009700c01007387 */ /* 0x0001e80000100800 */
[----:B------:R1:W-:Y:S01]  /*13710*/  STL [R1+0x9ac], R13 ;  /* 0x0009ac0d01007387 */ /* 0x0003e20000100800 */
[----:B0-----:R-:W-:Y:S01]  /*13720*/  LEA.HI.X.SX32 R12, R3, R2, 0x1, P3 ;  /* 0x00000002030c7211 */ /* 0x001fe200018f0eff */
[----:B------:R-:W-:Y:S01]  /*13730*/  IMAD R3, R0, 0x5b, RZ ;  /* 0x0000005b00037824 */ /* 0x000fe200078e02ff */
[----:B-1----:R-:W-:-:S03]  /*13740*/  IADD3 R13, P3, R4, R9, RZ ;  /* 0x00000009040d7210 */ /* 0x002fc60007f7e0ff */
        /* <DEDUP_REMOVED lines=133> */
[----:B------:R-:W-:Y:S01]  /*13fa0*/  IMAD.SHL.U32 R8, R0, 0x40, RZ ;  /* 0x0000004000087824 */ /* 0x000fe200078e00ff */
        /* <DEDUP_REMOVED lines=266> */
[----:B------:R0:W-:Y:S01]  /*15050*/  STL [R1+0xbf8], R12 ;  /* 0x000bf80c01007387 */ /* 0x0001e20000100800 */
[----:B------:R-:W-:-:S03]  /*15060*/  LEA.HI.X.SX32 R11, R11, R2, 0x1, P0 ;  /* 0x000000020b0b7211 */ /* 0x000fc600000f0eff */
[----:B------:R1:W-:Y:S01]  /*15070*/  STL [R1+0xc34], R13 ;  /* 0x000c340d01007387 */ /* 0x0003e20000100800 */
[-C--:B------:R-:W-:Y:S01]  /*15080*/  LEA.HI.X.SX32 R10, R10, R2.reuse, 0x1, P1 ;  /* 0x000000020a0a7211 */ /* 0x080fe200008f0eff */
[----:B0-----:R-:W-:Y:S01]  /*15090*/  IMAD R12, R0, 0xa, RZ ;  /* 0x0000000a000c7824 */ /* 0x001fe200078e02ff */
[-C--:B-1----:R-:W-:Y:S01]  /*150a0*/  IADD3 R13, P0, R3, R9.reuse, RZ ;  /* 0x00000009030d7210 */ /* 0x082fe20007f1e0ff */
[----:B------:R0:W-:Y:S04]  /*150b0*/  STL [R1+0xc00], R11 ;  /* 0x000c000b01007387 */ /* 0x0001e80000100800 */
[----:B------:R1:W-:Y:S01]  /*150c0*/  STL [R1+0xc3c], R13 ;  /* 0x000c3c0d01007387 */ /* 0x0003e20000100800 */
[-C--:B------:R-:W-:Y:S01]  /*150d0*/  LEA.HI.X.SX32 R8, R8, R2.reuse, 0x1, P2 ;  /* 0x0000000208087211 */ /* 0x080fe200010f0eff */
[----:B0-----:R-:W-:Y:S01]  /*150e0*/  IMAD R11, R0, 0x9, RZ ;  /* 0x00000009000b7824 */ /* 0x001fe200078e02ff */
[-C--:B-1----:R-:W-:Y:S01]  /*150f0*/  IADD3 R13, P1, R12, R9.reuse, RZ ;  /* 0x000000090c0d7210 */ /* 0x082fe20007f3e0ff */
[----:B------:R0:W-:Y:S04]  /*15100*/  STL [R1+0xc08], R10 ;  /* 0x000c080a01007387 */ /* 0x0001e80000100800 */
[----:B------:R1:W-:Y:S01]  /*15110*/  STL [R1+0xc44], R13 ;  /* 0x000c440d01007387 */ /* 0x0003e20000100800 */
[-C--:B------:R-:W-:Y:S01]  /*15120*/  LEA.HI.X.SX32 R7, R7, R2.reuse, 0x1, P3 ;  /* 0x0000000207077211 */ /* 0x080fe200018f0eff */
[----:B0-----:R-:W-:Y:S01]  /*15130*/  IMAD.SHL.U32 R10, R0, 0x8, RZ ;  /* 0x00000008000a7824 */ /* 0x001fe200078e00ff */
        /* <DEDUP_REMOVED lines=14> */
[C---:B0-----:R-:W-:Y:S01]  /*15220*/  IMAD R6, R0.reuse, 0x5, RZ ;  /* 0x0000000500067824 */ /* 0x041fe200078e02ff */
[-C--:B-1----:R-:W-:Y:S01]  /*15230*/  IADD3 R13, P5, R7, R9.reuse, RZ ;  /* 0x00000009070d7210 */ /* 0x082fe20007fbe0ff */
[----:B------:R0:W-:Y:S04]  /*15240*/  STL [R1+0xc28], R5 ;  /* 0x000c280501007387 */ /* 0x0001e80000100800 */
[----:B------:R1:W-:Y:S01]  /*15250*/  STL [R1+0xc64], R13 ;  /* 0x000c640d01007387 */ /* 0x0003e20000100800 */
[-C--:B------:R-:W-:Y:S01]  /*15260*/  LEA.HI.X.SX32 R3, R3, R2.reuse, 0x1, P0 ;  /* 0x0000000203037211 */ /* 0x080fe200000f0eff */
[----:B0-----:R-:W-:Y:S01]  /*15270*/  IMAD.SHL.U32 R5, R0, 0x4, RZ ;  /* 0x0000000400057824 */ /* 0x001fe200078e00ff */
[----:B-1----:R-:W-:Y:S01]  /*15280*/  IADD3 R13, P6, R6, R9, RZ ;  /* 0x00000009060d7210 */ /* 0x002fe20007fde0ff */
[----:B------:R0:W-:Y:S04]  /*15290*/  STL [R1+0xc30], R4 ;  /* 0x000c300401007387 */ /* 0x0001e80000100800 */
[----:B------:R1:W-:Y:S01]  /*152a0*/  STL [R1+0xc6c], R13 ;  /* 0x000c6c0d01007387 */ /* 0x0003e20000100800 */
[----:B------:R-:W-:-:S03]  /*152b0*/  LEA.HI.X.SX32 R14, R12, R2, 0x1, P1 ;  /* 0x000000020c0e7211 */ /* 0x000fc600008f0eff */
[----:B------:R2:W-:Y:S01]  /*152c0*/  STL [R1+0xc38], R3 ;  /* 0x000c380301007387 */ /* 0x0005e20000100800 */
[C---:B0-----:R-:W-:Y:S01]  /*152d0*/  IMAD R4, R0.reuse, 0x3, RZ ;  /* 0x0000000300047824 */ /* 0x041fe200078e02ff */
[----:B-1----:R-:W-:Y:S01]  /*152e0*/  IADD3 R13, P0, R5, R9, RZ ;  /* 0x00000009050d7210 */ /* 0x002fe20007f1e0ff */
[----:B--2---:R-:W-:-:S04]  /*152f0*/  IMAD.SHL.U32 R3, R0, 0x2, RZ ;  /* 0x0000000200037824 */ /* 0x004fc800078e00ff */
[----:B------:R0:W-:Y:S01]  /*15300*/  STL [R1+0xc74], R13 ;  /* 0x000c740d01007387 */ /* 0x0001e20000100800 */
[-C--:B------:R-:W-:Y:S02]  /*15310*/  LEA.HI.X.SX32 R12, R11, R2.reuse, 0x1, P2 ;  /* 0x000000020b0c7211 */ /* 0x080fe400010f0eff */
[----:B------:R-:W-:Y:S02]  /*15320*/  LEA.HI.X.SX32 R10, R10, R2, 0x1, P3 ;  /* 0x000000020a0a7211 */ /* 0x000fe400018f0eff */
[-C--:B------:R-:W-:Y:S01]  /*15330*/  IADD3 R11, P2, R3, R9.reuse, RZ ;  /* 0x00000009030b7210 */ /* 0x080fe20007f5e0ff */
[----:B------:R1:W-:Y:S01]  /*15340*/  STL [R1+0xc40], R14 ;  /* 0x000c400e01007387 */ /* 0x0003e20000100800 */
[----:B0-----:R-:W-:Y:S02]  /*15350*/  IADD3 R13, P1, R4, R9, RZ ;  /* 0x00000009040d7210 */ /* 0x001fe40007f3e0ff */
[----:B------:R-:W-:Y:S02]  /*15360*/  IADD3 R9, P3, R9, R0, RZ ;  /* 0x0000000009097210 */ /* 0x000fe40007f7e0ff */
[-C--:B------:R-:W-:Y:S01]  /*15370*/  LEA.HI.X.SX32 R8, R8, R2.reuse, 0x1, P4 ;  /* 0x0000000208087211 */ /* 0x080fe200020f0eff */
[----:B------:R1:W-:Y:S01]  /*15380*/  STL [R1+0xc7c], R13 ;  /* 0x000c7c0d01007387 */ /* 0x0003e20000100800 */
[----:B------:R-:W-:-:S02]  /*15390*/  LEA.HI.X.SX32 R7, R7, R2, 0x1, P5 ;  /* 0x0000000207077211 */ /* 0x000fc400028f0eff */
[-C--:B------:R-:W-:Y:S01]  /*153a0*/  LEA.HI.X.SX32 R6, R6, R2.reuse, 0x1, P6 ;  /* 0x0000000206067211 */ /* 0x080fe200030f0eff */
[----:B------:R1:W-:Y:S01]  /*153b0*/  STL [R1+0xc48], R12 ;  /* 0x000c480c01007387 */ /* 0x0003e20000100800 */
[----:B------:R-:W-:-:S03]  /*153c0*/  LEA.HI.X.SX32 R5, R5, R2, 0x1, P0 ;  /* 0x0000000205057211 */ /* 0x000fc600000f0eff */
[----:B------:R1:W-:Y:S01]  /*153d0*/  STL [R1+0xc84], R11 ;  /* 0x000c840b01007387 */ /* 0x0003e20000100800 */
[----:B------:R-:W-:-:S03]  /*153e0*/  LEA.HI.X.SX32 R4, R4, R2, 0x1, P1 ;  /* 0x0000000204047211 */ /* 0x000fc600008f0eff */
[----:B------:R1:W-:Y:S01]  /*153f0*/  STL [R1+0xc50], R10 ;  /* 0x000c500a01007387 */ /* 0x0003e20000100800 */
[----:B------:R-:W-:-:S03]  /*15400*/  LEA.HI.X.SX32 R3, R3, R2, 0x1, P2 ;  /* 0x0000000203037211 */ /* 0x000fc600010f0eff */
[----:B------:R1:W-:Y:S01]  /*15410*/  STL [R1+0xc8c], R9 ;  /* 0x000c8c0901007387 */ /* 0x0003e20000100800 */
[----:B------:R-:W-:-:S03]  /*15420*/  LEA.HI.X.SX32 R0, R0, R2, 0x1, P3 ;  /* 0x0000000200007211 */ /* 0x000fc600018f0eff */
[----:B------:R1:W-:Y:S04]  /*15430*/  STL [R1+0xc58], R8 ;  /* 0x000c580801007387 */ /* 0x0003e80000100800 */
[----:B------:R1:W-:Y:S04]  /*15440*/  STL [R1+0xc60], R7 ;  /* 0x000c600701007387 */ /* 0x0003e80000100800 */
[----:B------:R1:W-:Y:S04]  /*15450*/  STL [R1+0xc68], R6 ;  /* 0x000c680601007387 */ /* 0x0003e80000100800 */
[----:B------:R1:W-:Y:S04]  /*15460*/  STL [R1+0xc70], R5 ;  /* 0x000c700501007387 */ /* 0x0003e80000100800 */
[----:B------:R1:W-:Y:S04]  /*15470*/  STL [R1+0xc78], R4 ;  /* 0x000c780401007387 */ /* 0x0003e80000100800 */
[----:B------:R1:W-:Y:S04]  /*15480*/  STL [R1+0xc80], R3 ;  /* 0x000c800301007387 */ /* 0x0003e80000100800 */
[----:B------:R1:W-:Y:S04]  /*15490*/  STL [R1+0x208], RZ ;  /* 0x000208ff01007387 */ /* 0x0003e80000100800 */
[----:B------:R1:W-:Y:S04]  /*154a0*/  STL [R1+0xc88], R0 ;  /* 0x000c880001007387 */ /* 0x0003e80000100800 */
        /* <DEDUP_REMOVED lines=48> */
[----:B------:R1:W-:Y:S02]  /*157b0*/  STL [R1+0x24c], RZ ;  /* 0x00024cff01007387 */ /* 0x0003e40000100800 */
.L_x_2:
[----:B------:R0:W-:Y:S01]  /*157c0*/  STL [R1+0x2984], R4 ;  /* 0x0029840401007387 */ /* 0x0001e20000100800 */
[----:B-1----:R-:W1:Y:S03]  /*157d0*/  LDC R5, c[0x0][0x230] ;  /* 0x00008c00ff057b82 */ /* 0x002e660000000800 */
[----:B------:R-:W2:Y:S04]  /*157e0*/  LDL R7, [R1+0x4e0] ;  /* 0x0004e00001077983 */ /* 0x000ea80000100800 */
[----:B------:R-:W2:Y:S04]  /*157f0*/  LDL R6, [R1+0x4e4] ;  /* 0x0004e40001067983 */ /* 0x000ea80000100800 */
[----:B0-----:R-:W1:Y:S04]  /*15800*/  LDL R4, [R1+0x7f8] ;  /* 0x0007f80001047983 */ /* 0x001e680000100800 */
[----:B------:R-:W-:Y:S04]  /*15810*/  STL [R1+0x2950], R19 ;  /* 0x0029501301007387 */ /* 0x000fe80000100800 */
[----:B------:R-:W-:Y:S04]  /*15820*/  STL [R1+0x2958], R19 ;  /* 0x0029581301007387 */ /* 0x000fe80000100800 */
[----:B------:R-:W-:Y:S04]  /*15830*/  STL [R1+0x2960], R19 ;  /* 0x0029601301007387 */ /* 0x000fe80000100800 */
[----:B------:R-:W-:Y:S04]  /*15840*/  STL [R1+0x2968], R19 ;  /* 0x0029681301007387 */ /* 0x000fe80000100800 */
[----:B------:R-:W-:Y:S04]  /*15850*/  STL [R1+0x2970], R19 ;  /* 0x0029701301007387 */ /* 0x000fe80000100800 */
[----:B------:R-:W-:Y:S04]  /*15860*/  STL [R1+0x2978], R19 ;  /* 0x0029781301007387 */ /* 0x000fe80000100800 */
[----:B------:R0:W-:Y:S04]  /*15870*/  STL [R1+0x2980], R19 ;  /* 0x0029801301007387 */ /* 0x0001e80000100800 */
        /* <DEDUP_REMOVED lines=71> */
[----:B------:R-:W-:Y:S01]  /*15cf0*/  STL [R1+0x2868], R3 ;  /* 0x0028680301007387 */ /* 0x000fe20000100800 */
[----:B-1----:R-:W-:-:S03]  /*15d00*/  IMAD R5, R4, -0x80, R5 ;  /* 0xffffff8004057824 */ /* 0x002fc600078e0205 */
[----:B------:R-:W-:Y:S04]  /*15d10*/  STL [R1+0x2824], R17 ;  /* 0x0028241101007387 */ /* 0x000fe80000100800 */
[----:B------:R-:W-:Y:S04]  /*15d20*/  STL [R1+0x282c], R17 ;  /* 0x00282c1101007387 */ /* 0x000fe80000100800 */
[----:B------:R-:W-:Y:S04]  /*15d30*/  STL [R1+0x2834], R17 ;  /* 0x0028341101007387 */ /* 0x000fe80000100800 */
[----:B------:R-:W-:Y:S04]  /*15d40*/  STL [R1+0x283c], R17 ;  /* 0x00283c1101007387 */ /* 0x000fe80000100800 */
[----:B------:R-:W-:Y:S01]  /*15d50*/  STL [R1+0x2844], R17 ;  /* 0x0028441101007387 */ /* 0x000fe20000100800 */
[----:B------:R-:W-:-:S03]  /*15d60*/  ISETP.GT.AND P0, PT, R5, RZ, PT ;  /* 0x000000ff0500720c */ /* 0x000fc60003f04270 */
[----:B------:R-:W-:Y:S04]  /*15d70*/  STL [R1+0x284c], R17 ;  /* 0x00284c1101007387 */ /* 0x000fe80000100800 */
[----:B------:R-:W-:Y:S04]  /*15d80*/  STL [R1+0x2854], R17 ;  /* 0x0028541101007387 */ /* 0x000fe80000100800 */
[----:B------:R-:W-:Y:S04]  /*15d90*/  STL [R1+0x285c], R17 ;  /* 0x00285c1101007387 */ /* 0x000fe80000100800 */
[----:B------:R-:W-:Y:S04]  /*15da0*/  STL [R1+0x2864], R17 ;  /* 0x0028641101007387 */ /* 0x000fe80000100800 */
[----:B------:R-:W-:Y:S04]  /*15db0*/  STL [R1+0x2820], R0 ;  /* 0x0028200001007387 */ /* 0x000fe80000100800 */
[----:B------:R-:W-:Y:S04]  /*15dc0*/  STL [R1+0x281c], R16 ;  /* 0x00281c1001007387 */ /* 0x000fe80000100800 */
[----:B------:R-:W-:Y:S01]  /*15dd0*/  STL [R1+0x2818], R29 ;  /* 0x0028181d01007387 */ /* 0x000fe20000100800 */
[----:B------:R-:W-:-:S03]  /*15de0*/  PRMT R2, RZ, 0x7610, R2 ;  /* 0x00007610ff027816 */ /* 0x000fc60000000002 */
        /* <DEDUP_REMOVED lines=9> */
[----:B------:R-:W3:Y:S04]  /*15e80*/  LDL.LU R4, [R1+0x2984] ;  /* 0x0029840001047983 */ /* 0x000ee80000300800 */
[----:B--2---:R1:W2:Y:S04]  /*15e90*/  @P0 LDG.E.U8 R2, desc[UR8][R6.64] ;  /* 0x0000000806020981 */ /* 0x0042a8000c1e1100 */
[----:B------:R-:W1:Y:S04]  /*15ea0*/  LDL R6, [R1+0xc88] ;  /* 0x000c880001067983 */ /* 0x000e680000100800 */
[----:B------:R-:W1:Y:S01]  /*15eb0*/  LDL R7, [R1+0xc8c] ;  /* 0x000c8c0001077983 */ /* 0x000e620000100800 */
[----:B------:R-:W-:-:S02]  /*15ec0*/  ISETP.GT.AND P1, PT, R5, 0x1, PT ;  /* 0x000000010500780c */ /* 0x000fc40003f24270 */
[----:B---3--:R-:W-:-:S11]  /*15ed0*/  PRMT R4, RZ, 0x7610, R4 ;  /* 0x00007610ff047816 */ /* 0x008fd60000000004 */
[----:B-1----:R-:W-:-:S04]  /*15ee0*/  @P1 LOP3.LUT R7, R7, R6, RZ, 0x3c, !PT ;  /* 0x0000000607071212 */ /* 0x002fc800078e3cff */
[----:B------:R-:W-:-:S04]  /*15ef0*/  @P1 LOP3.LUT R6, R7, R6, RZ, 0x3c, !PT ;  /* 0x0000000607061212 */ /* 0x000fc800078e3cff */
[----:B------:R-:W-:-:S05]  /*15f00*/  @P1 LOP3.LUT R7, R7, R6, RZ, 0x3c, !PT ;  /* 0x0000000607071212 */ /* 0x000fca00078e3cff */
[----:B------:R1:W3:Y:S04]  /*15f10*/  @P1 LDG.E.U8 R4, desc[UR8][R6.64] ;  /* 0x0000000806041981 */ /* 0x0002e8000c1e1100 */
[----:B------:R-:W1:Y:S04]  /*15f20*/  LDL R6, [R1+0xc80] ;  /* 0x000c800001067983 */ /* 0x000e680000100800 */
[----:B------:R-:W1:Y:S01]  /*15f30*/  LDL R7, [R1+0xc84] ;  /* 0x000c840001077983 */ /* 0x000e620000100800 */
[----:B------:R-:W-:Y:S02]  /*15f40*/  ISETP.GT.AND P2, PT, R5, 0x2, PT ;  /* 0x000000020500780c */ /* 0x000fe40003f44270 */
[----:B0-----:R-:W-:-:S11]  /*15f50*/  PRMT R19, RZ, 0x7610, R19 ;  /* 0x00007610ff137816 */ /* 0x001fd60000000013 */
[----:B-1----:R-:W-:-:S04]  /*15f60*/  @P2 LOP3.LUT R7, R7, R6, RZ, 0x3c, !PT ;  /* 0x0000000607072212 */ /* 0x002fc800078e3cff */
[----:B------:R-:W-:-:S04]  /*15f70*/  @P2 LOP3.LUT R6, R7, R6, RZ, 0x3c, !PT ;  /* 0x0000000607062212 */ /* 0x000fc800078e3cff */
[----:B------:R-:W-:-:S05]  /*15f80*/  @P2 LOP3.LUT R7, R7, R6, RZ, 0x3c, !PT ;  /* 0x0000000607072212 */ /* 0x000fca00078e3cff */
[----:B------:R-:W4:Y:S01]  /*15f90*/  @P2 LDG.E.U8 R19, desc[UR8][R6.64] ;  /* 0x0000000806132981 */ /* 0x000f22000c1e1100 */
[----:B------:R-:W-:-:S03]  /*15fa0*/  ISETP.GT.AND P3, PT, R5, 0x3, PT ;  /* 0x000000030500780c */ /* 0x000fc60003f64270 */
[----:B----4-:R0:W-:Y:S04]  /*15fb0*/  STL [R1+0x10c], R19 ;  /* 0x00010c1301007387 */ /* 0x0101e80000100800 */
[----:B0-----:R-:W4:Y:S04]  /*15fc0*/  LDL.LU R19, [R1+0x2980] ;  /* 0x0029800001137983 */ /* 0x001f280000300800 */
[----:B------:R-:W5:Y:S04]  /*15fd0*/  LDL R6, [R1+0xc78] ;  /* 0x000c780001067983 */ /* 0x000f680000100800 */
[----:B------:R-:W5:Y:S01]  /*15fe0*/  LDL R7, [R1+0xc7c] ;  /* 0x000c7c0001077983 */ /* 0x000f620000100800 */
[----:B------:R-:W-:-:S02]  /*15ff0*/  PRMT R18, RZ, 0x7610, R18 ;  /* 0x00007610ff127816 */ /* 0x000fc40000000012 */
[----:B-----5:R-:W-:-:S04]  /*16000*/  @P3 LOP3.LUT R7, R7, R6, RZ, 0x3c, !PT ;  /* 0x0000000607073212 */ /* 0x020fc800078e3cff */
[----:B------:R-:W-:-:S04]  /*16010*/  @P3 LOP3.LUT R6, R7, R6, RZ, 0x3c, !PT ;  /* 0x0000000607063212 */ /* 0x000fc800078e3cff */
[----:B------:R-:W-:-:S05]  /*16020*/  @P3 LOP3.LUT R7, R7, R6, RZ, 0x3c, !PT ;  /* 0x0000000607073212 */ /* 0x000fca00078e3cff */
[----:B------:R-:W5:Y:S01]  /*16030*/  @P3 LDG.E.U8 R18, desc[UR8][R6.64] ;  /* 0x0000000806123981 */ /* 0x000f62000c1e1100 */
[----:B------:R-:W-:-:S03]  /*16040*/  ISETP.GT.AND P0, PT, R5, 0x4, PT ;  /* 0x000000040500780c */ /* 0x000fc60003f04270 */
[----:B-----5:R0:W-:Y:S04]  /*16050*/  STL [R1+0x108], R18 ;  /* 0x0001081201007387 */ /* 0x0201e80000100800 */
[----:B0-----:R-:W5:Y:S04]  /*16060*/  LDL.LU R18, [R1+0x297c] ;  /* 0x00297c0001127983 */ /* 0x001f680000300800 */
[----:B------:R-:W2:Y:S04]  /*16070*/  LDL R6, [R1+0xc70] ;  /* 0x000c700001067983 */ /* 0x000ea80000100800 */
[----:B------:R-:W2:Y:S01]  /*16080*/  LDL R7, [R1+0xc74] ;  /* 0x000c740001077983 */ /* 0x000ea20000100800 */
[----:B----4-:R-:W-:-:S02]  /*16090*/  PRMT R19, RZ, 0x7610, R19 ;  /* 0x00007610ff137816 */ /* 0x010fc40000000013 */
[----:B--2---:R-:W-:-:S04]  /*160a0*/  @P0 LOP3.LUT R7, R7, R6, RZ, 0x3c, !PT ;  /* 0x0000000607070212 */ /* 0x004fc800078e3cff */
[----:B------:R-:W-:-:S04]  /*160b0*/  @P0 LOP3.LUT R6, R7, R6, RZ, 0x3c, !PT ;  /* 0x0000000607060212 */ /* 0x000fc800078e3cff */
[----:B------:R-:W-:-:S05]  /*160c0*/  @P0 LOP3.LUT R7, R7, R6, RZ, 0x3c, !PT ;  /* 0x0000000607070212 */ /* 0x000fca00078e3cff */
[----:B------:R-:W2:Y:S01]  /*160d0*/  @P0 LDG.E.U8 R19, desc[UR8][R6.64] ;  /* 0x0000000806130981 */ /* 0x000ea2000c1e1100 */
[----:B------:R-:W-:-:S03]  /*160e0*/  ISETP.GT.AND P1, PT, R5, 0x5, PT ;  /* 0x000000050500780c */ /* 0x000fc60003f24270 */
[----:B--2---:R0:W-:Y:S04]  /*160f0*/  STL [R1+0x14c], R19 ;  /* 0x00014c1301007387 */ /* 0x0041e80000100800 */
[----:B0-----:R-:W2:Y:S04]  /*16100*/  LDL.LU R19, [R1+0x2978] ;  /* 0x0029780001137983 */ /* 0x001ea80000300800 */
[----:B------:R-:W4:Y:S04]  /*16110*/  LDL R6, [R1+0xc68] ;  /* 0x000c680001067983 */ /* 0x000f280000100800 */
[----:B------:R-:W4:Y:S01]  /*16120*/  LDL R7, [R1+0xc6c] ;  /* 0x000c6c0001077983 */ /* 0x000f220000100800 */
[----:B-----5:R-:W-:-:S02]  /*16130*/  PRMT R18, RZ, 0x7610, R18 ;  /* 0x00007610ff127816 */ /* 0x020fc40000000012 */
[----:B----4-:R-:W-:-:S04]  /*16140*/  @P1 LOP3.LUT R7, R7, R6, RZ, 0x3c, !PT ;  /* 0x0000000607071212 */ /* 0x010fc800078e3cff */
        /* <DEDUP_REMOVED lines=8> */
[----:B--2---:R-:W-:-:S02]  /*161d0*/  PRMT R19, RZ, 0x7610, R19 ;  /* 0x00007610ff137816 */ /* 0x004fc40000000013 */
[----:B-----5:R-:W-:-:S04]  /*161e0*/  @P2 LOP3.LUT R7, R7, R6, RZ, 0x3c, !PT ;  /* 0x0000000607072212 */ /* 0x020fc800078e3cff */
[----:B------:R-:W-:-:S04]  /*161f0*/  @P2 LOP3.LUT R6, R7, R6, RZ, 0x3c, !PT ;  /* 0x0000000607062212 */ /* 0x000fc800078e3cff */
[----:B------:R-:W-:-:S05]  /*16200*/  @P2 LOP3.LUT R7, R7, R6, RZ, 0x3c, !PT ;  /* 0x0000000607072212 */ /* 0x000fca00078e3cff */
[----:B------:R-:W2:Y:S01]  /*16210*/  @P2 LDG.E.U8 R19, desc[UR8][R6.64] ;  /* 0x0000000806132981 */ /* 0x000ea2000c1e1100 */
[----:B------:R-:W-:-:S03]  /*16220*/  ISETP.GT.AND P3, PT, R5, 0x7, PT ;  /* 0x000000070500780c */ /* 0x000fc60003f64270 */
[----:B--2---:R0:W-:Y:S04]  /*16230*/  STL [R1+0x17c], R19 ;  /* 0x00017c1301007387 */ /* 0x0041e80000100800 */
[----:B0-----:R-:W2:Y:S04]  /*16240*/  LDL.LU R19, [R1+0x2970] ;  /* 0x0029700001137983 */ /* 0x001ea80000300800 */
[----:B------:R-:W5:Y:S04]  /*16250*/  LDL R6, [R1+0xc58] ;  /* 0x000c580001067983 */ /* 0x000f680000100800 */
[----:B------:R-:W5:Y:S01]  /*16260*/  LDL R7, [R1+0xc5c] ;  /* 0x000c5c0001077983 */ /* 0x000f620000100800 */
[----:B----4-:R-:W-:-:S02]  /*16270*/  PRMT R18, RZ, 0x7610, R18 ;  /* 0x00007610ff127816 */ /* 0x010fc40000000012 */
[----:B-----5:R-:W-:-:S04]  /*16280*/  @P3 LOP3.LUT R7, R7, R6, RZ, 0x3c, !PT ;  /* 0x0000000607073212 */ /* 0x020fc800078e3cff */
        /* <DEDUP_REMOVED lines=92> */
[----:B------:R0:W2:Y:S04]  /*16850*/  @P0 LDG.E.U8 R19, desc[UR8][R6.64] ;  /* 0x0000000806130981 */ /* 0x0000a8000c1e1100 */
[----:B------:R-:W0:Y:S04]  /*16860*/  LDL R6, [R1+0xc08] ;  /* 0x000c080001067983 */ /* 0x000e280000100800 */
[----:B------:R-:W0:Y:S01]  /*16870*/  LDL R7, [R1+0xc0c] ;  /* 0x000c0c0001077983 */ /* 0x000e220000100800 */
[----:B------:R-:W-:Y:S02]  /*16880*/  ISETP.GT.AND P1, PT, R5, 0x11, PT ;  /* 0x000000110500780c */ /* 0x000fe40003f24270 */
[----:B----4-:R-:W-:-:S11]  /*16890*/  PRMT R18, RZ, 0x7610, R18 ;  /* 0x00007610ff127816 */ /* 0x010fd60000000012 */
[----:B0-----:R-:W-:-:S04]  /*168a0*/  @P1 LOP3.LUT R7, R7, R6, RZ, 0x3c, !PT ;  /* 0x0000000607071212 */ /* 0x001fc800078e3cff */
[----:B------:R-:W-:-:S04]  /*168b0*/  @P1 LOP3.LUT R6, R7, R6, RZ, 0x3c, !PT ;  /* 0x0000000607061212 */ /* 0x000fc800078e3cff */
[----:B------:R-:W-:-:S05]  /*168c0*/  @P1 LOP3.LUT R7, R7, R6, RZ, 0x3c, !PT ;  /* 0x0000000607071212 */ /* 0x000fca00078e3cff */
[----:B------:R0:W4:Y:S04]  /*168d0*/  @P1 LDG.E.U8 R18, desc[UR8][R6.64] ;  /* 0x0000000806121981 */ /* 0x000128000c1e1100 */
[----:B------:R-:W0:Y:S04]  /*168e0*/  LDL R6, [R1+0xc00] ;  /* 0x000c000001067983 */ /* 0x000e280000100800 */
[----:B------:R-:W0:Y:S01]  /*168f0*/  LDL R7, [R1+0xc04] ;  /* 0x000c040001077983 */ /* 0x000e220000100800 */
[----:B------:R-:W-:Y:S02]  /*16900*/  ISETP.GT.AND P2, PT, R5, 0x12, PT ;  /* 0x000000120500780c */ /* 0x000fe40003f44270 */
[----:B------:R-:W-:-:S11]  /*16910*/  PRMT R15, RZ, 0x7610, R15 ;  /* 0x00007610ff0f7816 */ /* 0x000fd6000000000f */
[----:B0-----:R-:W-:-:S04]  /*16920*/  @P2 LOP3.LUT R7, R7, R6, RZ, 0x3c, !PT ;  /* 0x0000000607072212 */ /* 0x001fc800078e3cff */
[----:B------:R-:W-:-:S04]  /*16930*/  @P2 LOP3.LUT R6, R7, R6, RZ, 0x3c, !PT ;  /* 0x0000000607062212 */ /* 0x000fc800078e3cff */
[----:B------:R-:W-:-:S05]  /*16940*/  @P2 LOP3.LUT R7, R7, R6, RZ, 0x3c, !PT ;  /* 0x0000000607072212 */ /* 0x000fca00078e3cff */
[----:B------:R-:W5:Y:S01]  /*16950*/  @P2 LDG.E.U8 R15, desc[UR8][R6.64] ;  /* 0x00000008060f2981 */ /* 0x000f62000c1e1100 */
[----:B------:R-:W-:-:S03]  /*16960*/  ISETP.GT.AND P3, PT, R5, 0x13, PT ;  /* 0x000000130500780c */ /* 0x000fc60003f64270 */
[----:B-----5:R0:W-:Y:S04]  /*16970*/  STL [R1+0x104], R15 ;  /* 0x0001040f01007387 */ /* 0x0201e80000100800 */
[----:B0-----:R-:W5:Y:S04]  /*16980*/  LDL.LU R15, [R1+0x2948] ;  /* 0x00294800010f7983 */ /* 0x001f680000300800 */
[----:B------:R-:W3:Y:S04]  /*16990*/  LDL R6, [R1+0xbf8] ;  /* 0x000bf80001067983 */ /* 0x000ee80000100800 */
[----:B------:R-:W3:Y:S01]  /*169a0*/  LDL R7, [R1+0xbfc] ;  /* 0x000bfc0001077983 */ /* 0x000ee20000100800 */
[----:B------:R-:W-:-:S02]  /*169b0*/  PRMT R14, RZ, 0x7610, R14 ;  /* 0x00007610ff0e7816 */ /* 0x000fc4000000000e */
[----:B---3--:R-:W-:-:S04]  /*169c0*/  @P3 LOP3.LUT R7, R7, R6, RZ, 0x3c, !PT ;  /* 0x0000000607073212 */ /* 0x008fc800078e3cff */
[----:B------:R-:W-:-:S04]  /*169d0*/  @P3 LOP3.LUT R6, R7, R6, RZ, 0x3c, !PT ;  /* 0x0000000607063212 */ /* 0x000fc800078e3cff */
[----:B------:R-:W-:-:S05]  /*169e0*/  @P3 LOP3.LUT R7, R7, R6, RZ, 0x3c, !PT ;  /* 0x0000000607073212 */ /* 0x000fca00078e3cff */
[----:B------:R-:W3:Y:S01]  /*169f0*/  @P3 LDG.E.U8 R14, desc[UR8][R6.64] ;  /* 0x00000008060e3981 */ /* 0x000ee2000c1e1100 */
[----:B------:R-:W-:-:S03]  /*16a00*/  ISETP.GT.AND P0, PT, R5, 0x14, PT ;  /* 0x000000140500780c */ /* 0x000fc60003f04270 */
[----:B---3--:R0:W-:Y:S04]  /*16a10*/  STL [R1+0x100], R14 ;  /* 0x0001000e01007387 */ /* 0x0081e80000100800 */
[----:B0-----:R-:W3:Y:S04]  /*16a20*/  LDL.LU R14, [R1+0x2944] ;  /* 0x00294400010e7983 */ /* 0x001ee80000300800 */
[----:B------:R-:W2:Y:S04]  /*16a30*/  LDL R6, [R1+0xbf0] ;  /* 0x000bf00001067983 */ /* 0x000ea80000100800 */
[----:B------:R-:W2:Y:S01]  /*16a40*/  LDL R7, [R1+0xbf4] ;  /* 0x000bf40001077983 */ /* 0x000ea20000100800 */
[----:B-----5:R-:W-:-:S02]  /*16a50*/  PRMT R15, RZ, 0x7610, R15 ;  /* 0x00007610ff0f7816 */ /* 0x020fc4000000000f */
[----:B--2---:R-:W-:-:S04]  /*16a60*/  @P0 LOP3.LUT R7, R7, R6, RZ, 0x3c, !PT ;  /* 0x0000000607070212 */ /* 0x004fc800078e3cff */
        /* <DEDUP_REMOVED lines=8> */
[----:B---3--:R-:W-:-:S02]  /*16af0*/  PRMT R14, RZ, 0x7610, R14 ;  /* 0x00007610ff0e7816 */ /* 0x008fc4000000000e */
[----:B-----5:R-:W-:-:S04]  /*16b00*/  @P1 LOP3.LUT R7, R7, R6, RZ, 0x3c, !PT ;  /* 0x0000000607071212 */ /* 0x020fc800078e3cff */
[----:B------:R-:W-:-:S04]  /*16b10*/  @P1 LOP3.LUT R6, R7, R6, RZ, 0x3c, !PT ;  /* 0x0000000607061212 */ /* 0x000fc800078e3cff */
[----:B------:R-:W-:-:S05]  /*16b20*/  @P1 LOP3.LUT R7, R7, R6, RZ, 0x3c, !PT ;  /* 0x0000000607071212 */ /* 0x000fca00078e3cff */
[----:B------:R-:W3:Y:S01]  /*16b30*/  @P1 LDG.E.U8 R14, desc[UR8][R6.64] ;  /* 0x00000008060e1981 */ /* 0x000ee2000c1e1100 */
[----:B------:R-:W-:-:S03]  /*16b40*/  ISETP.GT.AND P2, PT, R5, 0x16, PT ;  /* 0x000000160500780c */ /* 0x000fc60003f44270 */
[----:B---3--:R0:W-:Y:S04]  /*16b50*/  STL [R1+0x140], R14 ;  /* 0x0001400e01007387 */ /* 0x0081e80000100800 */
[----:B0-----:R-:W3:Y:S04]  /*16b60*/  LDL.LU R14, [R1+0x293c] ;  /* 0x00293c00010e7983 */ /* 0x001ee80000300800 */
        /* <DEDUP_REMOVED lines=110> */
[----:B---3--:R-:W-:-:S11]  /*17250*/  PRMT R14, RZ, 0x7610, R14 ;  /* 0x00007610ff0e7816 */ /* 0x008fd6000000000e */
[----:B0-----:R-:W-:-:S04]  /*17260*/  @P1 LOP3.LUT R7, R7, R6, RZ, 0x3c, !PT ;  /* 0x0000000607071212 */ /* 0x001fc800078e3cff */
[----:B------:R-:W-:-:S04]  /*17270*/  @P1 LOP3.LUT R6, R7, R6, RZ, 0x3c, !PT ;  /* 0x0000000607061212 */ /* 0x000fc800078e3cff */
[----:B------:R-:W-:-:S05]  /*17280*/  @P1 LOP3.LUT R7, R7, R6, RZ, 0x3c, !PT ;  /* 0x0000000607071212 */ /* 0x000fca00078e3cff */
[----:B------:R0:W3:Y:S04]  /*17290*/  @P1 LDG.E.U8 R14, desc[UR8][R6.64] ;  /* 0x00000008060e1981 */ /* 0x0000e8000c1e1100 */
        /* <DEDUP_REMOVED lines=11> */
[----:B------:R-:W4:Y:S04]  /*17350*/  LDL R6, [R1+0xb78] ;  /* 0x000b780001067983 */ /* 0x000f280000100800 */
[----:B------:R-:W4:Y:S01]  /*17360*/  LDL R7, [R1+0xb7c] ;  /* 0x000b7c0001077983 */ /* 0x000f220000100800 */
[----:B------:R-:W-:-:S02]  /*17370*/  PRMT R12, RZ, 0x7610, R12 ;  /* 0x00007610ff0c7816 */ /* 0x000fc4000000000c */
[----:B----4-:R-:W-:-:S04]  /*17380*/  @P3 LOP3.LUT R7, R7, R6, RZ, 0x3c, !PT ;  /* 0x0000000607073212 */ /* 0x010fc800078e3cff */
[----:B------:R-:W-:-:S04]  /*17390*/  @P3 LOP3.LUT R6, R7, R6, RZ, 0x3c, !PT ;  /* 0x0000000607063212 */ /* 0x000fc800078e3cff */
[----:B------:R-:W-:-:S05]  /*173a0*/  @P3 LOP3.LUT R7, R7, R6, RZ, 0x3c, !PT ;  /* 0x0000000607073212 */ /* 0x000fca00078e3cff */
[----:B------:R-:W4:Y:S01]  /*173b0*/  @P3 LDG.E.U8 R12, desc[UR8][R6.64] ;  /* 0x00000008060c3981 */ /* 0x000f22000c1e1100 */
[----:B------:R-:W-:-:S03]  /*173c0*/  ISETP.GT.AND P0, PT, R5, 0x24, PT ;  /* 0x000000240500780c */ /* 0x000fc60003f04270 */
[----:B----4-:R0:W-:Y:S04]  /*173d0*/  STL [R1+0xc8], R12 ;  /* 0x0000c80c01007387 */ /* 0x0101e80000100800 */
[----:B0-----:R-:W4:Y:S04]  /*173e0*/  LDL.LU R12, [R1+0x290c] ;  /* 0x00290c00010c7983 */ /* 0x001f280000300800 */
        /* <DEDUP_REMOVED lines=650> */
[----:B------:R-:W-:-:S02]  /*19c90*/  PRMT R29, RZ, 0x7610, R29 ;  /* 0x00007610ff1d7816 */ /* 0x000fc4000000001d */
[----:B--2---:R-:W-:-:S04]  /*19ca0*/  @P1 LOP3.LUT R7, R7, R6, RZ, 0x3c, !PT ;  /* 0x0000000607071212 */ /* 0x004fc800078e3cff */
[----:B------:R-:W-:-:S04]  /*19cb0*/  @P1 LOP3.LUT R6, R7, R6, RZ, 0x3c, !PT ;  /* 0x0000000607061212 */ /* 0x000fc800078e3cff */
[----:B------:R-:W-:-:S05]  /*19cc0*/  @P1 LOP3.LUT R7, R7, R6, RZ, 0x3c, !PT ;  /* 0x0000000607071212 */ /* 0x000fca00078e3cff */
[----:B------:R-:W2:Y:S01]  /*19cd0*/  @P1 LDG.E.U8 R29, desc[UR8][R6.64] ;  /* 0x00000008061d1981 */ /* 0x000ea2000c1e1100 */
[----:B------:R-:W-:-:S03]  /*19ce0*/  ISETP.GT.AND P2, PT, R5, 0x74, PT ;  /* 0x000000740500780c */ /* 0x000fc60003f44270 */
[----:B--2---:R0:W-:Y:S04]  /*19cf0*/  STL [R1+0x34], R29 ;  /* 0x0000341d01007387 */ /* 0x0041e80000100800 */
[----:B0-----:R-:W2:Y:S04]  /*19d00*/  LDL.LU R29, [R1+0x2818] ;  /* 0x00281800011d7983 */ /* 0x001ea80000300800 */
[----:B------:R-:W3:Y:S04]  /*19d10*/  LDL R6, [R1+0x8f0] ;  /* 0x0008f00001067983 */ /* 0x000ee80000100800 */
[----:B------:R-:W3:Y:S01]  /*19d20*/  LDL R7, [R1+0x8f4] ;  /* 0x0008f40001077983 */ /* 0x000ee20000100800 */
[----:B------:R-:W-:-:S02]  /*19d30*/  PRMT R3, RZ, 0x7610, R3 ;  /* 0x00007610ff037816 */ /* 0x000fc40000000003 */
[----:B---3--:R-:W-:-:S04]  /*19d40*/  @P2 LOP3.LUT R7, R7, R6, RZ, 0x3c, !PT ;  /* 0x0000000607072212 */ /* 0x008fc800078e3cff */
        /* <DEDUP_REMOVED lines=10> */
[----:B------:R-:W5:Y:S04]  /*19df0*/  @P3 LDG.E.U8 R28, desc[UR8][R6.64] ;  /* 0x00000008061c3981 */ /* 0x000f68000c1e1100 */
[----:B---3--:R0:W-:Y:S04]  /*19e00*/  STL [R1+0x30], R3 ;  /* 0x0000300301007387 */ /* 0x0081e80000100800 */
[----:B0-----:R-:W3:Y:S04]  /*19e10*/  LDL R3, [R1+0x8e4] ;  /* 0x0008e40001037983 */ /* 0x001ee80000100800 */
[----:B-----5:R0:W-:Y:S04]  /*19e20*/  STL [R1+0x28], R28 ;  /* 0x0000281c01007387 */ /* 0x0201e80000100800 */
[----:B0-----:R-:W5:Y:S04]  /*19e30*/  LDL.LU R28, [R1+0x2814] ;  /* 0x00281400011c7983 */ /* 0x001f680000300800 */
[----:B------:R-:W4:Y:S04]  /*19e40*/  LDL R6, [R1+0x9a8] ;  /* 0x0009a80001067983 */ /* 0x000f280000100800 */
[----:B------:R-:W4:Y:S01]  /*19e50*/  LDL R7, [R1+0x9ac] ;  /* 0x0009ac0001077983 */ /* 0x000f220000100800 */
[----:B------:R-:W-:-:S02]  /*19e60*/  ISETP.GT.AND P0, PT, R5, 0x5d, PT ;  /* 0x0000005d0500780c */ /* 0x000fc40003f04270 */
[----:B------:R-:W-:-:S11]  /*19e70*/  PRMT R27, RZ, 0x7610, R27 ;  /* 0x00007610ff1b7816 */ /* 0x000fd6000000001b */
        /* <DEDUP_REMOVED lines=23> */
[----:B------:R-:W3:Y:S01]  /*19ff0*/  @P2 LDG.E.U8 R25, desc[UR8][R6.64] ;  /* 0x0000000806192981 */ /* 0x000ee2000c1e1100 */
[----:B------:R-:W-:Y:S02]  /*1a000*/  ISETP.GT.AND P3, PT, R5, 0x76, PT ;  /* 0x000000760500780c */ /* 0x000fe40003f64270 */
[----:B------:R-:W-:Y:S01]  /*1a010*/  PRMT R24, RZ, 0x7610, R24 ;  /* 0x00007610ff187816 */ /* 0x000fe20000000018 */
[----:B---3--:R0:W-:Y:S04]  /*1a020*/  STL [R1+0x20], R25 ;  /* 0x0000201901007387 */ /* 0x0081e80000100800 */
[----:B0-----:R-:W3:Y:S04]  /*1a030*/  LDL.LU R25, [R1+0x2808] ;  /* 0x0028080001197983 */ /* 0x001ee80000300800 */
[----:B------:R-:W5:Y:S02]  /*1a040*/  LDL R7, [R1+0x8e0] ;  /* 0x0008e00001077983 */ /* 0x000f640000100800 */
[----:B------:R-:W-:-:S02]  /*1a050*/  @P3 IMAD.MOV.U32 R6, RZ, RZ, R3 ;  /* 0x000000ffff063224 */ /* 0x000fc400078e0003 */
[----:B------:R-:W4:Y:S04]  /*1a060*/  LDL R3, [R1+0x8d4] ;  /* 0x0008d40001037983 */ /* 0x000f280000100800 */
[----:B-----5:R-:W5:Y:S01]  /*1a070*/  @P3 LDG.E.U8 R24, desc[UR8][R6.64] ;  /* 0x0000000806183981 */ /* 0x020f62000c1e1100 */
[----:B------:R-:W-:-:S03]  /*1a080*/  ISETP.GT.AND P4, PT, R5, 0x77, PT ;  /* 0x000000770500780c */ /* 0x000fc60003f84270 */
[----:B-----5:R0:W-:Y:S04]  /*1a090*/  STL [R1+0x1c], R24 ;  /* 0x00001c1801007387 */ /* 0x0201e80000100800 */
[----:B0-----:R-:W5:Y:S04]  /*1a0a0*/  LDL.LU R24, [R1+0x2804] ;  /* 0x0028040001187983 */ /* 0x001f680000300800 */
[----:B------:R-:W2:Y:S04]  /*1a0b0*/  LDL R6, [R1+0x8d8] ;  /* 0x0008d80001067983 */ /* 0x000ea80000100800 */
[----:B------:R-:W2:Y:S01]  /*1a0c0*/  LDL R7, [R1+0x8dc] ;  /* 0x0008dc0001077983 */ /* 0x000ea20000100800 */
[----:B------:R-:W-:-:S02]  /*1a0d0*/  PRMT R17, RZ, 0x7610, R17 ;  /* 0x00007610ff117816 */ /* 0x000fc40000000011 */
[----:B--2---:R-:W-:-:S04]  /*1a0e0*/  @P4 LOP3.LUT R7, R7, R6, RZ, 0x3c, !PT ;  /* 0x0000000607074212 */ /* 0x004fc800078e3cff */
[----:B------:R-:W-:-:S04]  /*1a0f0*/  @P4 LOP3.LUT R6, R7, R6, RZ, 0x3c, !PT ;  /* 0x0000000607064212 */ /* 0x000fc800078e3cff */
[----:B------:R-:W-:-:S05]  /*1a100*/  @P4 LOP3.LUT R7, R7, R6, RZ, 0x3c, !PT ;  /* 0x0000000607074212 */ /* 0x000fca00078e3cff */
[----:B------:R0:W2:Y:S04]  /*1a110*/  @P4 LDG.E.U8 R17, desc[UR8][R6.64] ;  /* 0x0000000806114981 */ /* 0x0000a8000c1e1100 */
[----:B------:R-:W0:Y:S04]  /*1a120*/  LDL R6, [R1+0x950] ;  /* 0x0009500001067983 */ /* 0x000e280000100800 */
[----:B------:R-:W0:Y:S01]  /*1a130*/  LDL R7, [R1+0x954] ;  /* 0x0009540001077983 */ /* 0x000e220000100800 */
[----:B------:R-:W-:Y:S02]  /*1a140*/  ISETP.GT.AND P0, PT, R5, 0x68, PT ;  /* 0x000000680500780c */ /* 0x000fe40003f04270 */
[----:B------:R-:W-:-:S11]  /*1a150*/  PRMT R23, RZ, 0x7610, R23 ;  /* 0x00007610ff177816 */ /* 0x000fd60000000017 */
[----:B0-----:R-:W-:-:S04]  /*1a160*/  @P0 LOP3.LUT R7, R7, R6, RZ, 0x3c, !PT ;  /* 0x0000000607070212 */ /* 0x001fc800078e3cff */
[----:B------:R-:W-:-:S04]  /*1a170*/  @P0 LOP3.LUT R6, R7, R6, RZ, 0x3c, !PT ;  /* 0x0000000607060212 */ /* 0x000fc800078e3cff */
[----:B------:R-:W-:-:S05]  /*1a180*/  @P0 LOP3.LUT R7, R7, R6, RZ, 0x3c, !PT ;  /* 0x0000000607070212 */ /* 0x000fca00078e3cff */
[----:B------:R-:W3:Y:S04]  /*1a190*/  @P0 LDG.E.U8 R23, desc[UR8][R6.64] ;  /* 0x0000000806170981 */ /* 0x000ee8000c1e1100 */
[----:B--2---:R0:W-:Y:S04]  /*1a1a0*/  STL [R1+0x18], R17 ;  /* 0x0000181101007387 */ /* 0x0041e80000100800 */
[----:B0-----:R-:W2:Y:S04]  /*1a1b0*/  LDL R17, [R1+0x8cc] ;  /* 0x0008cc0001117983 */ /* 0x001ea80000100800 */
[----:B---3--:R0:W-:Y:S04]  /*1a1c0*/  STL [R1+0x14], R23 ;  /* 0x0000141701007387 */ /* 0x0081e80000100800 */
[----:B0-----:R-:W3:Y:S04]  /*1a1d0*/  LDL.LU R23, [R1+0x2800] ;  /* 0x0028000001177983 */ /* 0x001ee80000300800 */
        /* <DEDUP_REMOVED lines=8> */
[C---:B------:R-:W-:Y:S02]  /*1a260*/  ISETP.GT.AND P2, PT, R5.reuse, 0x78, PT ;  /* 0x000000780500780c */ /* 0x040fe40003f44270 */
[----:B------:R-:W-:Y:S01]  /*1a270*/  PRMT R0, RZ, 0x7610, R0 ;  /* 0x00007610ff007816 */ /* 0x000fe20000000000 */
[----:B----4-:R0:W-:Y:S04]  /*1a280*/  STL [R1+0x10], R20 ;  /* 0x0000101401007387 */ /* 0x0101e80000100800 */
[----:B0-----:R-:W4:Y:S04]  /*1a290*/  LDL.LU R20, [R1+0x27fc] ;  /* 0x0027fc0001147983 */ /* 0x001f280000300800 */
[----:B------:R-:W5:Y:S02]  /*1a2a0*/  LDL R7, [R1+0x8d0] ;  /* 0x0008d00001077983 */ /* 0x000f640000100800 */
[----:B------:R-:W-:Y:S01]  /*1a2b0*/  @P2 IMAD.MOV.U32 R6, RZ, RZ, R3 ;  /* 0x000000ffff062224 */ /* 0x000fe200078e0003 */
[----:B------:R-:W-:-:S02]  /*1a2c0*/  ISETP.GT.AND P3, PT, R5, 0x79, PT ;  /* 0x000000790500780c */ /* 0x000fc40003f64270 */
[----:B------:R-:W-:Y:S01]  /*1a2d0*/  PRMT R16, RZ, 0x7610, R16 ;  /* 0x00007610ff107816 */ /* 0x000fe20000000010 */
[----:B------:R-:W3:Y:S04]  /*1a2e0*/  LDL R3, [R1+0x8c0] ;  /* 0x0008c00001037983 */ /* 0x000ee80000100800 */
[----:B-----5:R2:W5:Y:S04]  /*1a2f0*/  @P2 LDG.E.U8 R0, desc[UR8][R6.64] ;  /* 0x0000000806002981 */ /* 0x020568000c1e1100 */
[----:B------:R-:W4:Y:S02]  /*1a300*/  LDL R7, [R1+0x8c8] ;  /* 0x0008c80001077983 */ /* 0x000f240000100800 */
[----:B--2---:R-:W-:Y:S01]  /*1a310*/  @P3 IMAD.MOV.U32 R6, RZ, RZ, R17 ;  /* 0x000000ffff063224 */ /* 0x004fe200078e0011 */
[----:B------:R-:W-:Y:S01]  /*1a320*/  ISETP.GT.AND P0, PT, R5, 0x6a, PT ;  /* 0x0000006a0500780c */ /* 0x000fe20003f04270 */
[----:B-----5:R0:W-:Y:S01]  /*1a330*/  STL [R1+0xc], R0 ;  /* 0x00000c0001007387 */ /* 0x0201e20000100800 */
[----:B------:R-:W-:-:S03]  /*1a340*/  PRMT R21, RZ, 0x7610, R21 ;  /* 0x00007610ff157816 */ /* 0x000fc60000000015 */
[----:B------:R-:W2:Y:S04]  /*1a350*/  LDL R17, [R1+0x8b8] ;  /* 0x0008b80001117983 */ /* 0x000ea80000100800 */
[----:B----4-:R1:W4:Y:S04]  /*1a360*/  @P3 LDG.E.U8 R16, desc[UR8][R6.64] ;  /* 0x0000000806103981 */ /* 0x010328000c1e1100 */
[----:B0-----:R-:W5:Y:S04]  /*1a370*/  LDL R0, [R1+0x8c4] ;  /* 0x0008c40001007983 */ /* 0x001f680000100800 */
[----:B------:R-:W1:Y:S04]  /*1a380*/  LDL R6, [R1+0x940] ;  /* 0x0009400001067983 */ /* 0x000e680000100800 */
[----:B------:R-:W1:Y:S02]  /*1a390*/  LDL R7, [R1+0x944] ;  /* 0x0009440001077983 */ /* 0x000e640000100800 */
[----:B-1----:R-:W-:-:S04]  /*1a3a0*/  @P0 LOP3.LUT R7, R7, R6, RZ, 0x3c, !PT ;  /* 0x0000000607070212 */ /* 0x002fc800078e3cff */
[----:B------:R-:W-:-:S04]  /*1a3b0*/  @P0 LOP3.LUT R6, R7, R6, RZ, 0x3c, !PT ;  /* 0x0000000607060212 */ /* 0x000fc800078e3cff */
[----:B------:R-:W-:-:S05]  /*1a3c0*/  @P0 LOP3.LUT R7, R7, R6, RZ, 0x3c, !PT ;  /* 0x0000000607070212 */ /* 0x000fca00078e3cff */
[----:B------:R-:W3:Y:S04]  /*1a3d0*/  @P0 LDG.E.U8 R21, desc[UR8][R6.64] ;  /* 0x0000000806150981 */ /* 0x000ee8000c1e1100 */
[----:B----4-:R0:W-:Y:S04]  /*1a3e0*/  STL [R1+0x8], R16 ;  /* 0x0000081001007387 */ /* 0x0101e80000100800 */
[----:B0-----:R-:W4:Y:S04]  /*1a3f0*/  LDL R16, [R1+0x8bc] ;  /* 0x0008bc0001107983 */ /* 0x001f280000100800 */
[----:B---3--:R0:W-:Y:S04]  /*1a400*/  STL [R1+0x4], R21 ;  /* 0x0000041501007387 */ /* 0x0081e80000100800 */
[----:B0-----:R-:W3:Y:S04]  /*1a410*/  LDL.LU R21, [R1+0x27f8] ;  /* 0x0027f80001157983 */ /* 0x001ee80000300800 */
[----:B------:R-:W2:Y:S04]  /*1a420*/  LDL R6, [R1+0x938] ;  /* 0x0009380001067983 */ /* 0x000ea80000100800 */
[----:B------:R-:W2:Y:S01]  /*1a430*/  LDL R7, [R1+0x93c] ;  /* 0x00093c0001077983 */ /* 0x000ea20000100800 */
[----:B------:R-:W-:-:S02]  /*1a440*/  ISETP.GT.AND P1, PT, R5, 0x6b, PT ;  /* 0x0000006b0500780c */ /* 0x000fc40003f24270 */
[----:B------:R-:W-:Y:S02]  /*1a450*/  ISETP.GT.AND P2, PT, R5, 0x7a, PT ;  /* 0x0000007a0500780c */ /* 0x000fe40003f44270 */
[----:B------:R-:W-:Y:S02]  /*1a460*/  PRMT R22, RZ, 0x7610, R22 ;  /* 0x00007610ff167816 */ /* 0x000fe40000000016 */
[----:B------:R-:W-:-:S07]  /*1a470*/  PRMT R29, RZ, 0x7610, R29 ;  /* 0x00007610ff1d7816 */ /* 0x000fce000000001d */
[----:B--2---:R-:W-:-:S04]  /*1a480*/  @P1 LOP3.LUT R7, R7, R6, RZ, 0x3c, !PT ;  /* 0x0000000607071212 */ /* 0x004fc800078e3cff */
[----:B------:R-:W-:-:S04]  /*1a490*/  @P1 LOP3.LUT R6, R7, R6, RZ, 0x3c, !PT ;  /* 0x0000000607061212 */ /* 0x000fc800078e3cff */
[----:B------:R-:W-:-:S05]  /*1a4a0*/  @P1 LOP3.LUT R7, R7, R6, RZ, 0x3c, !PT ;  /* 0x0000000607071212 */ /* 0x000fca00078e3cff */
[----:B------:R5:W2:Y:S02]  /*1a4b0*/  @P1 LDG.E.U8 R22, desc[UR8][R6.64] ;  /* 0x0000000806161981 */ /* 0x000aa4000c1e1100 */
[----:B-----5:R-:W-:Y:S02]  /*1a4c0*/  @P2 IMAD.MOV.U32 R6, RZ, RZ, R0 ;  /* 0x000000ffff062224 */ /* 0x020fe400078e0000 */
[----:B------:R-:W-:-:S05]  /*1a4d0*/  @P2 IMAD.MOV.U32 R7, RZ, RZ, R3 ;  /* 0x000000ffff072224 */ /* 0x000fca00078e0003 */
[----:B------:R4:W5:Y:S01]  /*1a4e0*/  @P2 LDG.E.U8 R29, desc[UR8][R6.64] ;  /* 0x00000008061d2981 */ /* 0x000962000c1e1100 */
[----:B------:R-:W-:Y:S02]  /*1a4f0*/  ISETP.GT.AND P3, PT, R5, 0x7b, PT ;  /* 0x0000007b0500780c */ /* 0x000fe40003f64270 */
[----:B------:R-:W-:-:S11]  /*1a500*/  PRMT R28, RZ, 0x7610, R28 ;  /* 0x00007610ff1c7816 */ /* 0x000fd6000000001c */
[----:B----4-:R-:W-:Y:S02]  /*1a510*/  @P3 IMAD.MOV.U32 R6, RZ, RZ, R16 ;  /* 0x000000ffff063224 */ /* 0x010fe400078e0010 */
[----:B------:R-:W-:-:S05]  /*1a520*/  @P3 IMAD.MOV.U32 R7, RZ, RZ, R17 ;  /* 0x000000ffff073224 */ /* 0x000fca00078e0011 */
[----:B------:R0:W4:Y:S04]  /*1a530*/  @P3 LDG.E.U8 R28, desc[UR8][R6.64] ;  /* 0x00000008061c3981 */ /* 0x000128000c1e1100 */
[----:B--2---:R1:W-:Y:S04]  /*1a540*/  STL [R1], R22 ;  /* 0x0000001601007387 */ /* 0x0043e80000100800 */
[----:B-1----:R-:W2:Y:S04]  /*1a550*/  LDL.LU R22, [R1+0x27f4] ;  /* 0x0027f40001167983 */ /* 0x002ea80000300800 */
[----:B------:R-:W3:Y:S04]  /*1a560*/  LDL R3, [R1+0x928] ;  /* 0x0009280001037983 */ /* 0x000ee80000100800 */
[----:B------:R-:W4:Y:S04]  /*1a570*/  LDL R0, [R1+0x92c] ;  /* 0x00092c0001007983 */ /* 0x000f280000100800 */
[----:B-----5:R1:W-:Y:S04]  /*1a580*/  STL [R1+0x27f0], R29 ;  /* 0x0027f01d01007387 */ /* 0x0203e80000100800 */
[----:B------:R-:W0:Y:S04]  /*1a590*/  LDL R6, [R1+0x930] ;  /* 0x0009300001067983 */ /* 0x000e280000100800 */
[----:B------:R-:W0:Y:S01]  /*1a5a0*/  LDL R7, [R1+0x934] ;  /* 0x0009340001077983 */ /* 0x000e220000100800 */
[----:B------:R-:W-:-:S02]  /*1a5b0*/  ISETP.GT.AND P0, PT, R5, 0x6c, PT ;  /* 0x0000006c0500780c */ /* 0x000fc40003f04270 */
[----:B------:R-:W-:Y:S01]  /*1a5c0*/  PRMT R27, RZ, 0x7610, R27 ;  /* 0x00007610ff1b7816 */ /* 0x000fe2000000001b */
[----:B-1----:R-:W5:Y:S04]  /*1a5d0*/  LDL R29, [R1+0x8b4] ;  /* 0x0008b400011d7983 */ /* 0x002f680000100800 */
[----:B------:R-:W2:Y:S04]  /*1a5e0*/  LDL R17, [R1+0x8a8] ;  /* 0x0008a80001117983 */ /* 0x000ea80000100800 */
[----:B------:R-:W2:Y:S02]  /*1a5f0*/  LDL R16, [R1+0x8ac] ;  /* 0x0008ac0001107983 */ /* 0x000ea40000100800 */
[----:B0-----:R-:W-:-:S04]  /*1a600*/  @P0 LOP3.LUT R7, R7, R6, RZ, 0x3c, !PT ;  /* 0x0000000607070212 */ /* 0x001fc800078e3cff */
[----:B------:R-:W-:-:S04]  /*1a610*/  @P0 LOP3.LUT R6, R7, R6, RZ, 0x3c, !PT ;  /* 0x0000000607060212 */ /* 0x000fc800078e3cff */
[----:B------:R-:W-:-:S05]  /*1a620*/  @P0 LOP3.LUT R7, R7, R6, RZ, 0x3c, !PT ;  /* 0x0000000607070212 */ /* 0x000fca00078e3cff */
[----:B------:R4:W5:Y:S01]  /*1a630*/  @P0 LDG.E.U8 R27, desc[UR8][R6.64] ;  /* 0x00000008061b0981 */ /* 0x000962000c1e1100 */
[----:B------:R-:W-:-:S13]  /*1a640*/  ISETP.GT.AND P1, PT, R5, 0x6d, PT ;  /* 0x0000006d0500780c */ /* 0x000fda0003f24270 */
[----:B----4-:R-:W-:Y:S02]  /*1a650*/  @P1 IMAD.MOV.U32 R6, RZ, RZ, R0 ;  /* 0x000000ffff061224 */ /* 0x010fe400078e0000 */
[----:B---3--:R-:W-:Y:S01]  /*1a660*/  @P1 IMAD.MOV.U32 R7, RZ, RZ, R3 ;  /* 0x000000ffff071224 */ /* 0x008fe200078e0003 */
[----:B-----5:R0:W-:Y:S04]  /*1a670*/  STL [R1+0x27c8], R27 ;  /* 0x0027c81b01007387 */ /* 0x0201e80000100800 */
[----:B------:R-:W3:Y:S04]  /*1a680*/  LDL R3, [R1+0x9a0] ;  /* 0x0009a00001037983 */ /* 0x000ee80000100800 */
[----:B------:R-:W4:Y:S04]  /*1a690*/  LDL R0, [R1+0x9a4] ;  /* 0x0009a40001007983 */ /* 0x000f280000100800 */
[----:B0-----:R-:W5:Y:S01]  /*1a6a0*/  LDL R27, [R1+0x8b0] ;  /* 0x0008b000011b7983 */ /* 0x001f620000100800 */
[----:B------:R-:W-:-:S02]  /*1a6b0*/  ISETP.GT.AND P2, PT, R5, 0x7c, PT ;  /* 0x0000007c0500780c */ /* 0x000fc40003f44270 */
[----:B------:R-:W-:Y:S02]  /*1a6c0*/  ISETP.GT.AND P3, PT, R5, 0x7d, PT ;  /* 0x0000007d0500780c */ /* 0x000fe40003f64270 */
[----:B------:R-:W-:Y:S02]  /*1a6d0*/  PRMT R26, RZ, 0x7610, R26 ;  /* 0x00007610ff1a7816 */ /* 0x000fe4000000001a */
[----:B------:R-:W-:-:S04]  /*1a6e0*/  PRMT R25, RZ, 0x7610, R25 ;  /* 0x00007610ff197816 */ /* 0x000fc80000000019 */
[----:B------:R0:W3:Y:S01]  /*1a6f0*/  @P1 LDG.E.U8 R26, desc[UR8][R6.64] ;  /* 0x00000008061a1981 */ /* 0x0000e2000c1e1100 */
[----:B------:R-:W-:Y:S02]  /*1a700*/  PRMT R24, RZ, 0x7610, R24 ;  /* 0x00007610ff187816 */ /* 0x000fe40000000018 */
[----:B------:R-:W-:Y:S01]  /*1a710*/  ISETP.GT.AND P0, PT, R5, 0x5e, PT ;  /* 0x0000005e0500780c */ /* 0x000fe20003f04270 */
[----:B0-----:R-:W-:Y:S01]  /*1a720*/  @P2 IMAD.MOV.U32 R6, RZ, RZ, R29 ;  /* 0x000000ffff062224 */ /* 0x001fe200078e001d */
[----:B------:R-:W-:Y:S01]  /*1a730*/  PRMT R23, RZ, 0x7610, R23 ;  /* 0x00007610ff177816 */ /* 0x000fe20000000017 */
[----:B-----5:R-:W-:-:S05]  /*1a740*/  @P2 IMAD.MOV.U32 R7, RZ, RZ, R27 ;  /* 0x000000ffff072224 */ /* 0x020fca00078e001b */
[----:B------:R2:W5:Y:S02]  /*1a750*/  @P2 LDG.E.U8 R25, desc[UR8][R6.64] ;  /* 0x0000000806192981 */ /* 0x000564000c1e1100 */
[----:B--2---:R-:W-:Y:S02]  /*1a760*/  @P3 IMAD.MOV.U32 R6, RZ, RZ, R16 ;  /* 0x000000ffff063224 */ /* 0x004fe400078e0010 */
[----:B------:R-:W-:-:S05]  /*1a770*/  @P3 IMAD.MOV.U32 R7, RZ, RZ, R17 ;  /* 0x000000ffff073224 */ /* 0x000fca00078e0011 */
[----:B------:R-:W2:Y:S01]  /*1a780*/  @P3 LDG.E.U8 R24, desc[UR8][R6.64] ;  /* 0x0000000806183981 */ /* 0x000ea2000c1e1100 */
[----:B----4-:R-:W-:Y:S02]  /*1a790*/  @P0 IMAD.MOV.U32 R16, RZ, RZ, R0 ;  /* 0x000000ffff100224 */ /* 0x010fe400078e0000 */
[----:B---3--:R-:W-:-:S05]  /*1a7a0*/  @P0 IMAD.MOV.U32 R17, RZ, RZ, R3 ;  /* 0x000000ffff110224 */ /* 0x008fca00078e0003 */
[----:B------:R-:W3:Y:S04]  /*1a7b0*/  @P0 LDG.E.U8 R23, desc[UR8][R16.64] ;  /* 0x0000000810170981 */ /* 0x000ee8000c1e1100 */
[----:B------:R0:W-:Y:S04]  /*1a7c0*/  STL [R1+0x27cc], R26 ;  /* 0x0027cc1a01007387 */ /* 0x0001e80000100800 */
[----:B-----5:R1:W-:Y:S04]  /*1a7d0*/  STL [R1+0x27d0], R25 ;  /* 0x0027d01901007387 */ /* 0x0203e80000100800 */
[----:B------:R-:W4:Y:S04]  /*1a7e0*/  LDL R29, [R1+0x924] ;  /* 0x00092400011d7983 */ /* 0x000f280000100800 */
[----:B--2---:R2:W-:Y:S04]  /*1a7f0*/  STL [R1+0x27d4], R24 ;  /* 0x0027d41801007387 */ /* 0x0045e80000100800 */
[----:B------:R-:W5:Y:S04]  /*1a800*/  LDL R16, [R1+0x998] ;  /* 0x0009980001107983 */ /* 0x000f680000100800 */
[----:B------:R-:W5:Y:S04]  /*1a810*/  LDL R17, [R1+0x99c] ;  /* 0x00099c0001117983 */ /* 0x000f680000100800 */
[----:B------:R-:W4:Y:S04]  /*1a820*/  LDL R27, [R1+0x918] ;  /* 0x00091800011b7983 */ /* 0x000f280000100800 */
[----:B0-----:R-:W4:Y:S04]  /*1a830*/  LDL R26, [R1+0x91c] ;  /* 0x00091c00011a7983 */ /* 0x001f280000100800 */
[----:B-1----:R-:W4:Y:S04]  /*1a840*/  LDL R25, [R1+0x8a0] ;  /* 0x0008a00001197983 */ /* 0x002f280000100800 */
[----:B--2---:R-:W2:Y:S04]  /*1a850*/  LDL R24, [R1+0x8a4] ;  /* 0x0008a40001187983 */ /* 0x004ea80000100800 */
[----:B------:R-:W2:Y:S04]  /*1a860*/  LDL R3, [R1+0x898] ;  /* 0x0008980001037983 */ /* 0x000ea80000100800 */
[----:B------:R-:W2:Y:S04]  /*1a870*/  LDL R0, [R1+0x89c] ;  /* 0x00089c0001007983 */ /* 0x000ea80000100800 */
[----:B---3--:R0:W-:Y:S04]  /*1a880*/  STL [R1+0x27a0], R23 ;  /* 0x0027a01701007387 */ /* 0x0081e80000100800 */
[----:B0-----:R-:W3:Y:S01]  /*1a890*/  LDL R23, [R1+0x920] ;  /* 0x0009200001177983 */ /* 0x001ee20000100800 */
[----:B------:R-:W-:-:S02]  /*1a8a0*/  ISETP.GT.AND P1, PT, R5, 0x5f, PT ;  /* 0x0000005f0500780c */ /* 0x000fc40003f24270 */
[C---:B------:R-:W-:Y:S02]  /*1a8b0*/  ISETP.GT.AND P2, PT, R5.reuse, 0x6e, PT ;  /* 0x0000006e0500780c */ /* 0x040fe40003f44270 */
[----:B------:R-:W-:Y:S02]  /*1a8c0*/  PRMT R6, RZ, 0x7610, R6 ;  /* 0x00007610ff067816 */ /* 0x000fe40000000006 */
[C---:B------:R-:W-:Y:S02]  /*1a8d0*/  ISETP.GT.AND P3, PT, R5.reuse, 0x6f, PT ;  /* 0x0000006f0500780c */ /* 0x040fe40003f64270 */
[C---:B------:R-:W-:Y:S02]  /*1a8e0*/  ISETP.GT.AND P4, PT, R5.reuse, 0x7e, PT ;  /* 0x0000007e0500780c */ /* 0x040fe40003f84270 */
[----:B------:R-:W-:Y:S02]  /*1a8f0*/  PRMT R7, RZ, 0x7610, R7 ;  /* 0x00007610ff077816 */ /* 0x000fe40000000007 */
[----:B------:R-:W-:-:S02]  /*1a900*/  ISETP.GT.AND P0, PT, R5, 0x7f, PT ;  /* 0x0000007f0500780c */ /* 0x000fc40003f04270 */
[----:B------:R-:W-:Y:S02]  /*1a910*/  PRMT R20, RZ, 0x7610, R20 ;  /* 0x00007610ff147816 */ /* 0x000fe40000000014 */
[----:B------:R-:W-:Y:S02]  /*1a920*/  PRMT R21, RZ, 0x7610, R21 ;  /* 0x00007610ff157816 */ /* 0x000fe40000000015 */
[----:B------:R-:W-:Y:S02]  /*1a930*/  PRMT R22, RZ, 0x7610, R22 ;  /* 0x00007610ff167816 */ /* 0x000fe40000000016 */
[----:B-----5:R-:W-:-:S04]  /*1a940*/  @P1 LOP3.LUT R17, R17, R16, RZ, 0x3c, !PT ;  /* 0x0000001011111212 */ /* 0x020fc800078e3cff */
[----:B------:R-:W-:-:S04]  /*1a950*/  @P1 LOP3.LUT R16, R17, R16, RZ, 0x3c, !PT ;  /* 0x0000001011101212 */ /* 0x000fc800078e3cff */
[----:B------:R-:W-:-:S05]  /*1a960*/  @P1 LOP3.LUT R17, R17, R16, RZ, 0x3c, !PT ;  /* 0x0000001011111212 */ /* 0x000fca00078e3cff */
[----:B------:R4:W5:Y:S02]  /*1a970*/  @P1 LDG.E.U8 R6, desc[UR8][R16.64] ;  /* 0x0000000810061981 */ /* 0x000964000c1e1100 */
[----:B----4-:R-:W-:Y:S02]  /*1a980*/  @P2 IMAD.MOV.U32 R16, RZ, RZ, R29 ;  /* 0x000000ffff102224 */ /* 0x010fe400078e001d */
[----:B---3--:R-:W-:-:S05]  /*1a990*/  @P2 IMAD.MOV.U32 R17, RZ, RZ, R23 ;  /* 0x000000ffff112224 */ /* 0x008fca00078e0017 */
[----:B------:R0:W3:Y:S02]  /*1a9a0*/  @P2 LDG.E.U8 R7, desc[UR8][R16.64] ;  /* 0x0000000810072981 */ /* 0x0000e4000c1e1100 */
[----:B0-----:R-:W-:Y:S02]  /*1a9b0*/  @P3 IMAD.MOV.U32 R16, RZ, RZ, R26 ;  /* 0x000000ffff103224 */ /* 0x001fe400078e001a */
[----:B------:R-:W-:-:S05]  /*1a9c0*/  @P3 IMAD.MOV.U32 R17, RZ, RZ, R27 ;  /* 0x000000ffff113224 */ /* 0x000fca00078e001b */
[----:B------:R2:W4:Y:S02]  /*1a9d0*/  @P3 LDG.E.U8 R20, desc[UR8][R16.64] ;  /* 0x0000000810143981 */ /* 0x000524000c1e1100 */
[----:B--2---:R-:W-:Y:S02]  /*1a9e0*/  @P4 IMAD.MOV.U32 R16, RZ, RZ, R24 ;  /* 0x000000ffff104224 */ /* 0x004fe400078e0018 */
[----:B------:R-:W-:-:S05]  /*1a9f0*/  @P4 IMAD.MOV.U32 R17, RZ, RZ, R25 ;  /* 0x000000ffff114224 */ /* 0x000fca00078e0019 */
[----:B------:R0:W2:Y:S02]  /*1aa00*/  @P4 LDG.E.U8 R21, desc[UR8][R16.64] ;  /* 0x0000000810154981 */ /* 0x0000a4000c1e1100 */
[----:B0-----:R-:W-:Y:S02]  /*1aa10*/  @P0 IMAD.MOV.U32 R16, RZ, RZ, R0 ;  /* 0x000000ffff100224 */ /* 0x001fe400078e0000 */
[----:B------:R-:W-:-:S05]  /*1aa20*/  @P0 IMAD.MOV.U32 R17, RZ, RZ, R3 ;  /* 0x000000ffff110224 */ /* 0x000fca00078e0003 */
[----:B------:R0:W2:Y:S01]  /*1aa30*/  @P0 LDG.E.U8 R22, desc[UR8][R16.64] ;  /* 0x0000000810160981 */ /* 0x0000a2000c1e1100 */
[----:B------:R-:W1:Y:S02]  /*1aa40*/  S2R R0, SR_TID.X ;  /* 0x0000000000007919 */ /* 0x000e640000002100 */
[----:B-1----:R-:W-:Y:S02]  /*1aa50*/  LOP3.LUT R3, R0, 0x3, RZ, 0xc0, !PT ;  /* 0x0000000300037812 */ /* 0x002fe400078ec0ff */
[----:B0-----:R-:W-:-:S03]  /*1aa60*/  SHF.R.U32.HI R16, RZ, 0x2, R0 ;  /* 0x00000002ff107819 */ /* 0x001fc60000011600 */
[----:B------:R-:W-:Y:S01]  /*1aa70*/  IMAD R3, R3, 0x110, RZ ;  /* 0x0000011003037824 */ /* 0x000fe200078e02ff */
[----:B------:R-:W-:-:S04]  /*1aa80*/  SGXT.U32 R16, R16, 0x3 ;  /* 0x000000031010781a */ /* 0x000fc80000000000 */
[----:B------:R-:W-:Y:S01]  /*1aa90*/  LOP3.LUT R3, R3, R16, RZ, 0xfc, !PT ;  /* 0x0000001003037212 */ /* 0x000fe200078efcff */
[----:B-----5:R0:W-:Y:S04]  /*1aaa0*/  STL [R1+0x27a4], R6 ;  /* 0x0027a40601007387 */ /* 0x0201e80000100800 */
[----:B---3--:R-:W-:Y:S04]  /*1aab0*/  STL [R1+0x27a8], R7 ;  /* 0x0027a80701007387 */ /* 0x008fe80000100800 */
[----:B----4-:R-:W-:Y:S04]  /*1aac0*/  STL [R1+0x27ac], R20 ;  /* 0x0027ac1401007387 */ /* 0x010fe80000100800 */
[----:B--2---:R-:W-:Y:S04]  /*1aad0*/  STL [R1+0x27b0], R21 ;  /* 0x0027b01501007387 */ /* 0x004fe80000100800 */
[----:B------:R1:W-:Y:S04]  /*1aae0*/  STL [R1+0x27b4], R22 ;  /* 0x0027b41601007387 */ /* 0x0003e80000100800 */
[----:B------:R-:W2:Y:S04]  /*1aaf0*/  LDL.LU R29, [R1+0x58] ;  /* 0x00005800011d7983 */ /* 0x000ea80000300800 */
[----:B------:R-:W3:Y:S04]  /*1ab00*/  LDL.LU R27, [R1+0x54] ;  /* 0x00005400011b7983 */ /* 0x000ee80000300800 */
[----:B0-----:R-:W4:Y:S04]  /*1ab10*/  LDL.LU R6, [R1+0xc8] ;  /* 0x0000c80001067983 */ /* 0x001f280000300800 */
[----:B------:R-:W5:Y:S04]  /*1ab20*/  LDL.LU R23, [R1+0xc4] ;  /* 0x0000c40001177983 */ /* 0x000f680000300800 */
[----:B-1----:R-:W5:Y:S04]  /*1ab30*/  LDL.LU R22, [R1+0xc0] ;  /* 0x0000c00001167983 */ /* 0x002f680000300800 */
[----:B------:R-:W5:Y:S04]  /*1ab40*/  LDL.LU R21, [R1+0x8c] ;  /* 0x00008c0001157983 */ /* 0x000f680000300800 */
[----:B------:R-:W5:Y:S04]  /*1ab50*/  LDL.LU R20, [R1+0x88] ;  /* 0x0000880001147983 */ /* 0x000f680000300800 */
[----:B------:R-:W5:Y:S04]  /*1ab60*/  LDL.LU R7, [R1+0x84] ;  /* 0x0000840001077983 */ /* 0x000f680000300800 */
[----:B------:R-:W5:Y:S04]  /*1ab70*/  LDL.LU R24, [R1+0x80] ;  /* 0x0000800001187983 */ /* 0x000f680000300800 */
[----:B------:R-:W5:Y:S04]  /*1ab80*/  LDL.LU R25, [R1+0x48] ;  /* 0x0000480001197983 */ /* 0x000f680000300800 */
        /* <DEDUP_REMOVED lines=110> */
[----:B------:R0:W-:Y:S04]  /*1b270*/  STL [R1+0x27b8], R3 ;  /* 0x0027b80301007387 */ /* 0x0001e80000100800 */
[----:B0-----:R-:W5:Y:S04]  /*1b280*/  LDL.LU R3, [R1+0xcc] ;  /* 0x0000cc0001037983 */ /* 0x001f680000300800 */
        /* <DEDUP_REMOVED lines=78> */
[----:B------:R-:W0:Y:S03]  /*1b770*/  S2UR UR5, SR_CgaCtaId ;  /* 0x00000000000579c3 */ /* 0x000e260000008800 */
        /* <DEDUP_REMOVED lines=22> */
[----:B------:R-:W-:-:S03]  /*1b8e0*/  UMOV UR4, 0x400 ;  /* 0x0000040000047882 */ /* 0x000fc60000000000 */
[----:B------:R-:W-:Y:S01]  /*1b8f0*/  STL [R1+0x2754], R16 ;  /* 0x0027541001007387 */ /* 0x000fe20000100800 */
[----:B------:R-:W-:-:S03]  /*1b900*/  LOP3.LUT R0, R0, 0x3f, RZ, 0xc0, !PT ;  /* 0x0000003f00007812 */ /* 0x000fc600078ec0ff */
[----:B------:R-:W-:Y:S01]  /*1b910*/  STL [R1+0x275c], R16 ;  /* 0x00275c1001007387 */ /* 0x000fe20000100800 */
[----:B0-----:R-:W-:Y:S01]  /*1b920*/  ULEA UR4, UR5, UR4, 0x18 ;  /* 0x0000000405047291 */ /* 0x001fe2000f8ec03f */
[----:B------:R-:W-:Y:S01]  /*1b930*/  BAR.SYNC.DEFER_BLOCKING 0x0 ;  /* 0x0000000000007b1d */ /* 0x000fe20000010000 */
[----:B------:R-:W-:-:S05]  /*1b940*/  LOP3.LUT R17, R0, 0x40, RZ, 0xfc, !PT ;  /* 0x0000004000117812 */ /* 0x000fca00078efcff */
[----:B------:R-:W-:Y:S04]  /*1b950*/  STL [R1+0x2764], R16 ;  /* 0x0027641001007387 */ /* 0x000fe80000100800 */
[----:B------:R-:W-:Y:S04]  /*1b960*/  STL [R1+0x276c], R16 ;  /* 0x00276c1001007387 */ /* 0x000fe80000100800 */
[----:B------:R-:W-:Y:S04]  /*1b970*/  STL [R1+0x2774], R16 ;  /* 0x0027741001007387 */ /* 0x000fe80000100800 */
[----:B------:R-:W-:Y:S04]  /*1b980*/  STL [R1+0x277c], R16 ;  /* 0x00277c1001007387 */ /* 0x000fe80000100800 */
[----:B------:R-:W-:Y:S04]  /*1b990*/  STL [R1+0x2784], R16 ;  /* 0x0027841001007387 */ /* 0x000fe80000100800 */
[----:B------:R-:W-:Y:S01]  /*1b9a0*/  STL [R1+0x278c], R16 ;  /* 0x00278c1001007387 */ /* 0x000fe20000100800 */
[----:B------:R-:W-:-:S03]  /*1b9b0*/  ISETP.GE.AND P0, PT, R0, R5, PT ;  /* 0x000000050000720c */ /* 0x000fc60003f06270 */
[----:B------:R-:W-:Y:S01]  /*1b9c0*/  STL [R1+0x2794], R16 ;  /* 0x0027941001007387 */ /* 0x000fe20000100800 */
[----:B------:R-:W-:-:S03]  /*1b9d0*/  ISETP.GE.AND P1, PT, R17, R5, PT ;  /* 0x000000051100720c */ /* 0x000fc60003f26270 */
[----:B------:R-:W-:Y:S04]  /*1b9e0*/  STL [R1+0x279c], R16 ;  /* 0x00279c1001007387 */ /* 0x000fe80000100800 */
[----:B------:R0:W-:Y:S04]  /*1b9f0*/  STL [R1+0x27bc], R16 ;  /* 0x0027bc1001007387 */ /* 0x0001e80000100800 */
[----:B------:R-:W-:Y:S04]  /*1ba00*/  STS.U8 [R0+UR4+0x40], R4 ;  /* 0x0000400400007988 */ /* 0x000fe80008000004 */
[----:B0-----:R-:W5:Y:S04]  /*1ba10*/  LDL.LU R16, [R1+0x100] ;  /* 0x0001000001107983 */ /* 0x001f680000300800 */
[----:B------:R-:W5:Y:S04]  /*1ba20*/  LDL.LU R5, [R1+0x104] ;  /* 0x0001040001057983 */ /* 0x000f680000300800 */
[----:B------:R0:W-:Y:S04]  /*1ba30*/  STL [R1+0x27c0], R17 ;  /* 0x0027c01101007387 */ /* 0x0001e80000100800 */
[----:B------:R-:W-:Y:S04]  /*1ba40*/  STS.U8 [R0+UR4+0x400], R19 ;  /* 0x0004001300007988 */ /* 0x000fe80008000004 */
[----:B0-----:R-:W5:Y:S04]  /*1ba50*/  LDL.LU R17, [R1+0x108] ;  /* 0x0001080001117983 */ /* 0x001f680000300800 */
[----:B------:R-:W5:Y:S04]  /*1ba60*/  LDL.LU R4, [R1+0x10c] ;  /* 0x00010c0001047983 */ /* 0x000f680000300800 */
[----:B------:R0:W-:Y:S04]  /*1ba70*/  STL [R1+0x27c4], R19 ;  /* 0x0027c41301007387 */ /* 0x0001e80000100800 */
[----:B------:R-:W-:Y:S04]  /*1ba80*/  STS.U8 [R0+UR4+0x440], R18 ;  /* 0x0004401200007988 */ /* 0x000fe80008000004 */
[----:B0-----:R-:W4:Y:S04]  /*1ba90*/  LDL.LU R19, [R1+0x4c] ;  /* 0x00004c0001137983 */ /* 0x001f280000300800 */
[----:B------:R0:W-:Y:S04]  /*1baa0*/  STL [R1+0x27d8], R18 ;  /* 0x0027d81201007387 */ /* 0x0001e80000100800 */
[----:B0-----:R-:W5:Y:S04]  /*1bab0*/  LDL.LU R18, [R1+0x50] ;  /* 0x0000500001127983 */ /* 0x001f680000300800 */
[----:B------:R-:W-:Y:S04]  /*1bac0*/  STL [R1+0x27dc], R15 ;  /* 0x0027dc0f01007387 */ /* 0x000fe80000100800 */
[----:B------:R-:W-:Y:S04]  /*1bad0*/  STL [R1+0x27e0], R14 ;  /* 0x0027e00e01007387 */ /* 0x000fe80000100800 */
[----:B------:R-:W-:Y:S04]  /*1bae0*/  STL [R1+0x27e4], R13 ;  /* 0x0027e40d01007387 */ /* 0x000fe80000100800 */
[----:B------:R-:W-:Y:S04]  /*1baf0*/  STL [R1+0x27e8], R12 ;  /* 0x0027e80c01007387 */ /* 0x000fe80000100800 */
[----:B------:R-:W-:Y:S04]  /*1bb00*/  STL [R1+0x27ec], R11 ;  /* 0x0027ec0b01007387 */ /* 0x000fe80000100800 */
[----:B--2---:R0:W-:Y:S04]  /*1bb10*/  STS.U8 [R0+UR4+0x1800], R29 ;  /* 0x0018001d00007988 */ /* 0x0041e80008000004 */
[----:B------:R-:W2:Y:S04]  /*1bb20*/  LDL.LU R26, [R1+0x44] ;  /* 0x00004400011a7983 */ /* 0x000ea80000300800 */
[----:B---3--:R1:W-:Y:S04]  /*1bb30*/  STS.U8 [R0+UR4+0x1840], R27 ;  /* 0x0018401b00007988 */ /* 0x0083e80008000004 */
[----:B0-----:R-:W3:Y:S04]  /*1bb40*/  LDL.LU R29, [R1+0x40] ;  /* 0x00004000011d7983 */ /* 0x001ee80000300800 */
[----:B-1----:R-:W2:Y:S04]  /*1bb50*/  LDL.LU R27, [R1+0x3c] ;  /* 0x00003c00011b7983 */ /* 0x002ea80000300800 */
[----:B------:R0:W-:Y:S04]  /*1bb60*/  STS.U8 [R0+UR4], R2 ;  /* 0x0000000200007988 */ /* 0x0001e80008000004 */
[----:B------:R-:W-:Y:S01]  /*1bb70*/  STS.U8 [R0+UR4+0x800], R15 ;  /* 0x0008000f00007988 */ /* 0x000fe20008000004 */
[----:B0-----:R-:W-:-:S03]  /*1bb80*/  LOP3.LUT R2, R0, 0x8, RZ, 0x3c, !PT ;  /* 0x0000000800027812 */ /* 0x001fc600078e3cff */
[----:B------:R-:W-:Y:S04]  /*1bb90*/  STS.U8 [R0+UR4+0x840], R14 ;  /* 0x0008400e00007988 */ /* 0x000fe80008000004 */
[----:B------:R-:W-:Y:S04]  /*1bba0*/  STS.U8 [R0+UR4+0xc00], R13 ;  /* 0x000c000d00007988 */ /* 0x000fe80008000004 */
[----:B------:R-:W-:Y:S04]  /*1bbb0*/  STS.U8 [R0+UR4+0xc40], R12 ;  /* 0x000c400c00007988 */ /* 0x000fe80008000004 */
[----:B------:R-:W-:Y:S04]  /*1bbc0*/  STS.U8 [R0+UR4+0x1000], R11 ;  /* 0x0010000b00007988 */ /* 0x000fe80008000004 */
[----:B------:R-:W-:Y:S04]  /*1bbd0*/  STS.U8 [R0+UR4+0x1040], R10 ;  /* 0x0010400a00007988 */ /* 0x000fe80008000004 */
[----:B------:R-:W-:Y:S04]  /*1bbe0*/  STS.U8 [R0+UR4+0x1400], R9 ;  /* 0x0014000900007988 */ /* 0x000fe80008000004 */
[----:B------:R-:W-:Y:S04]  /*1bbf0*/  STS.U8 [R0+UR4+0x1440], R8 ;  /* 0x0014400800007988 */ /* 0x000fe80008000004 */
[----:B----4-:R-:W-:Y:S04]  /*1bc00*/  STS.U8 [R0+UR4+0x1c40], R19 ;  /* 0x001c401300007988 */ /* 0x010fe80008000004 */
[----:B-----5:R-:W-:Y:S04]  /*1bc10*/  STS.U8 [R0+UR4+0x1c00], R18 ;  /* 0x001c001200007988 */ /* 0x020fe80008000004 */
[----:B------:R0:W-:Y:S04]  /*1bc20*/  STS.U8 [R2+UR4+0x8c0], R6 ;  /* 0x0008c00602007988 */ /* 0x0001e80008000004 */
[----:B------:R1:W-:Y:S04]  /*1bc30*/  STS.U8 [R2+UR4+0xc80], R23 ;  /* 0x000c801702007988 */ /* 0x0003e80008000004 */
[----:B0-----:R-:W4:Y:S04]  /*1bc40*/  LDL.LU R6, [R1+0x14c] ;  /* 0x00014c0001067983 */ /* 0x001f280000300800 */
[----:B-1----:R-:W5:Y:S04]  /*1bc50*/  LDL.LU R23, [R1+0x148] ;  /* 0x0001480001177983 */ /* 0x002f680000300800 */
[----:B------:R-:W5:Y:S04]  /*1bc60*/  LDL.LU R8, [R1+0x140] ;  /* 0x0001400001087983 */ /* 0x000f680000300800 */
[----:B------:R-:W5:Y:S04]  /*1bc70*/  LDL.LU R11, [R1+0x13c] ;  /* 0x00013c00010b7983 */ /* 0x000f680000300800 */
[----:B------:R-:W5:Y:S04]  /*1bc80*/  LDL.LU R12, [R1+0x138] ;  /* 0x00013800010c7983 */ /* 0x000f680000300800 */
[----:B------:R-:W5:Y:S04]  /*1bc90*/  LDL.LU R13, [R1+0xfc] ;  /* 0x0000fc00010d7983 */ /* 0x000f680000300800 */
[----:B------:R0:W-:Y:S04]  /*1bca0*/  STS.U8 [R2+UR4+0x1080], R21 ;  /* 0x0010801502007988 */ /* 0x0001e80008000004 */
[----:B------:R-:W5:Y:S04]  /*1bcb0*/  LDL.LU R14, [R1+0xf8] ;  /* 0x0000f800010e7983 */ /* 0x000f680000300800 */
[----:B------:R1:W-:Y:S04]  /*1bcc0*/  STS.U8 [R2+UR4+0x14c0], R24 ;  /* 0x0014c01802007988 */ /* 0x0003e80008000004 */
[----:B0-----:R-:W5:Y:S04]  /*1bcd0*/  LDL.LU R21, [R1+0xbc] ;  /* 0x0000bc0001157983 */ /* 0x001f680000300800 */
[----:B------:R0:W-:Y:S04]  /*1bce0*/  STS.U8 [R2+UR4+0x480], R5 ;  /* 0x0004800502007988 */ /* 0x0001e80008000004 */
[----:B-1----:R-:W5:Y:S04]  /*1bcf0*/  LDL.LU R24, [R1+0xb8] ;  /* 0x0000b80001187983 */ /* 0x002f680000300800 */
[----:B------:R1:W-:Y:S04]  /*1bd00*/  STS.U8 [R2+UR4+0x1880], R25 ;  /* 0x0018801902007988 */ /* 0x0003e80008000004 */
[----:B0-----:R-:W5:Y:S04]  /*1bd10*/  LDL.LU R5, [R1+0x7c] ;  /* 0x00007c0001057983 */ /* 0x001f680000300800 */
[----:B---3--:R0:W-:Y:S04]  /*1bd20*/  STS.U8 [R2+UR4+0x1c80], R29 ;  /* 0x001c801d02007988 */ /* 0x0081e80008000004 */
[----:B-1----:R-:W3:Y:S04]  /*1bd30*/  LDL.LU R25, [R1+0x78] ;  /* 0x0000780001197983 */ /* 0x002ee80000300800 */
[----:B------:R-:W-:Y:S04]  /*1bd40*/  STS.U8 [R2+UR4+0x80], R4 ;  /* 0x0000800402007988 */ /* 0x000fe80008000004 */
[----:B------:R-:W-:Y:S04]  /*1bd50*/  STS.U8 [R2+UR4+0xc0], R17 ;  /* 0x0000c01102007988 */ /* 0x000fe80008000004 */
[----:B------:R-:W-:Y:S04]  /*1bd60*/  STS.U8 [R2+UR4+0x4c0], R16 ;  /* 0x0004c01002007988 */ /* 0x000fe80008000004 */
[----:B------:R-:W-:Y:S04]  /*1bd70*/  STS.U8 [R2+UR4+0x880], R3 ;  /* 0x0008800302007988 */ /* 0x000fe80008000004 */
[----:B------:R-:W-:Y:S04]  /*1bd80*/  STS.U8 [R2+UR4+0xcc0], R22 ;  /* 0x000cc01602007988 */ /* 0x000fe80008000004 */
[----:B------:R-:W-:Y:S04]  /*1bd90*/  STS.U8 [R2+UR4+0x10c0], R20 ;  /* 0x0010c01402007988 */ /* 0x000fe80008000004 */
[----:B------:R-:W-:Y:S04]  /*1bda0*/  STS.U8 [R2+UR4+0x1480], R7 ;  /* 0x0014800702007988 */ /* 0x000fe80008000004 */
[----:B--2---:R-:W-:Y:S04]  /*1bdb0*/  STS.U8 [R2+UR4+0x18c0], R26 ;  /* 0x0018c01a02007988 */ /* 0x004fe80008000004 */
[----:B0-----:R-:W2:Y:S04]  /*1bdc0*/  LDL.LU R29, [R1+0x38] ;  /* 0x00003800011d7983 */ /* 0x001ea80000300800 */
[----:B------:R0:W-:Y:S04]  /*1bdd0*/  STS.U8 [R2+UR4+0x1cc0], R27 ;  /* 0x001cc01b02007988 */ /* 0x0001e80008000004 */
[----:B0-----:R-:W2:Y:S04]  /*1bde0*/  LDL.LU R2, [R1+0x144] ;  /* 0x0001440001027983 */ /* 0x001ea80000300800 */
[----:B------:R-:W2:Y:S04]  /*1bdf0*/  LDL.LU R15, [R1+0x34] ;  /* 0x00003400010f7983 */ /* 0x000ea80000300800 */
[----:B------:R-:W2:Y:S04]  /*1be00*/  LDL.LU R18, [R1+0x30] ;  /* 0x0000300001127983 */ /* 0x000ea80000300800 */
[----:B------:R-:W2:Y:S04]  /*1be10*/  LDL.LU R19, [R1+0x28] ;  /* 0x0000280001137983 */ /* 0x000ea80000300800 */
[----:B------:R-:W2:Y:S04]  /*1be20*/  LDL.LU R17, [R1+0x17c] ;  /* 0x00017c0001117983 */ /* 0x000ea80000300800 */
[----:B------:R-:W2:Y:S04]  /*1be30*/  LDL.LU R16, [R1+0x178] ;  /* 0x0001780001107983 */ /* 0x000ea80000300800 */
[----:B------:R-:W2:Y:S04]  /*1be40*/  LDL.LU R3, [R1+0x174] ;  /* 0x0001740001037983 */ /* 0x000ea80000300800 */
[----:B------:R-:W2:Y:S04]  /*1be50*/  LDL.LU R26, [R1+0x170] ;  /* 0x00017000011a7983 */ /* 0x000ea80000300800 */
[----:B------:R-:W2:Y:S01]  /*1be60*/  LDL.LU R27, [R1+0x134] ;  /* 0x00013400011b7983 */ /* 0x000ea20000300800 */
[----:B------:R-:W-:-:S03]  /*1be70*/  LOP3.LUT R4, R0, 0x10, RZ, 0x3c, !PT ;  /* 0x0000001000047812 */ /* 0x000fc600078e3cff */
[----:B------:R-:W2:Y:S04]  /*1be80*/  LDL.LU R22, [R1+0x130] ;  /* 0x0001300001167983 */ /* 0x000ea80000300800 */
[----:B------:R-:W2:Y:S04]  /*1be90*/  LDL.LU R20, [R1+0xf4] ;  /* 0x0000f40001147983 */ /* 0x000ea80000300800 */
[----:B------:R-:W2:Y:S04]  /*1bea0*/  LDL.LU R7, [R1+0xf0] ;  /* 0x0000f00001077983 */ /* 0x000ea80000300800 */
[----:B----4-:R0:W-:Y:S04]  /*1beb0*/  STS.U8 [R4+UR4+0x100], R6 ;  /* 0x0001000604007988 */ /* 0x0101e80008000004 */
[----:B-----5:R1:W-:Y:S04]  /*1bec0*/  STS.U8 [R4+UR4+0x140], R23 ;  /* 0x0001401704007988 */ /* 0x0203e80008000004 */
[----:B0-----:R-:W4:Y:S04]  /*1bed0*/  LDL.LU R6, [R1+0xb4] ;  /* 0x0000b40001067983 */ /* 0x001f280000300800 */
[----:B-1----:R-:W5:Y:S04]  /*1bee0*/  LDL.LU R23, [R1+0xb0] ;  /* 0x0000b00001177983 */ /* 0x002f680000300800 */
[----:B------:R-:W-:Y:S04]  /*1bef0*/  STS.U8 [R4+UR4+0x540], R8 ;  /* 0x0005400804007988 */ /* 0x000fe80008000004 */
[----:B------:R-:W-:Y:S04]  /*1bf00*/  STS.U8 [R4+UR4+0x900], R11 ;  /* 0x0009000b04007988 */ /* 0x000fe80008000004 */
[----:B------:R-:W-:Y:S04]  /*1bf10*/  STS.U8 [R4+UR4+0x940], R12 ;  /* 0x0009400c04007988 */ /* 0x000fe80008000004 */
[----:B------:R-:W-:Y:S04]  /*1bf20*/  STS.U8 [R4+UR4+0xd00], R13 ;  /* 0x000d000d04007988 */ /* 0x000fe80008000004 */
[----:B------:R0:W-:Y:S04]  /*1bf30*/  STS.U8 [R4+UR4+0x1100], R21 ;  /* 0x0011001504007988 */ /* 0x0001e80008000004 */
[----:B------:R-:W-:Y:S04]  /*1bf40*/  STS.U8 [R4+UR4+0xd40], R14 ;  /* 0x000d400e04007988 */ /* 0x000fe80008000004 */
[----:B------:R1:W-:Y:S04]  /*1bf50*/  STS.U8 [R4+UR4+0x1140], R24 ;  /* 0x0011401804007988 */ /* 0x0003e80008000004 */
[----:B0-----:R-:W5:Y:S04]  /*1bf60*/  LDL.LU R21, [R1+0x74] ;  /* 0x0000740001157983 */ /* 0x001f680000300800 */
[----:B------:R0:W-:Y:S04]  /*1bf70*/  STS.U8 [R4+UR4+0x1500], R5 ;  /* 0x0015000504007988 */ /* 0x0001e80008000004 */
[----:B-1----:R-:W5:Y:S01]  /*1bf80*/  LDL.LU R24, [R1+0x70] ;  /* 0x0000700001187983 */ /* 0x002f620000300800 */
[----:B0-----:R-:W-:-:S03]  /*1bf90*/  LOP3.LUT R5, R0, 0x18, RZ, 0x3c, !PT ;  /* 0x0000001800057812 */ /* 0x001fc600078e3cff */
[----:B---3--:R0:W-:Y:S04]  /*1bfa0*/  STS.U8 [R4+UR4+0x1540], R25 ;  /* 0x0015401904007988 */ /* 0x0081e80008000004 */
[----:B0-----:R-:W3:Y:S04]  /*1bfb0*/  LDL.LU R25, [R1+0x24] ;  /* 0x0000240001197983 */ /* 0x001ee80000300800 */
[----:B--2---:R0:W-:Y:S04]  /*1bfc0*/  STS.U8 [R4+UR4+0x1900], R29 ;  /* 0x0019001d04007988 */ /* 0x0041e80008000004 */
[----:B0-----:R-:W2:Y:S04]  /*1bfd0*/  LDL.LU R29, [R1+0x20] ;  /* 0x00002000011d7983 */ /* 0x001ea80000300800 */
[----:B------:R-:W-:Y:S04]  /*1bfe0*/  STS.U8 [R4+UR4+0x500], R2 ;  /* 0x0005000204007988 */ /* 0x000fe80008000004 */
[----:B------:R-:W-:Y:S04]  /*1bff0*/  STS.U8 [R4+UR4+0x1940], R15 ;  /* 0x0019400f04007988 */ /* 0x000fe80008000004 */
[----:B------:R-:W-:Y:S04]  /*1c000*/  STS.U8 [R4+UR4+0x1d00], R18 ;  /* 0x001d001204007988 */ /* 0x000fe80008000004 */
[----:B------:R-:W-:Y:S04]  /*1c010*/  STS.U8 [R4+UR4+0x1d40], R19 ;  /* 0x001d401304007988 */ /* 0x000fe80008000004 */
[----:B------:R0:W-:Y:S04]  /*1c020*/  STS.U8 [R5+UR4+0x5c0], R26 ;  /* 0x0005c01a05007988 */ /* 0x0001e80008000004 */
[----:B------:R1:W-:Y:S04]  /*1c030*/  STS.U8 [R5+UR4+0x980], R27 ;  /* 0x0009801b05007988 */ /* 0x0003e80008000004 */
[----:B0-----:R-:W2:Y:S04]  /*1c040*/  LDL.LU R26, [R1+0x1c] ;  /* 0x00001c00011a7983 */ /* 0x001ea80000300800 */
[----:B-1----:R-:W2:Y:S04]  /*1c050*/  LDL.LU R27, [R1+0x18] ;  /* 0x00001800011b7983 */ /* 0x002ea80000300800 */
[----:B------:R-:W2:Y:S04]  /*1c060*/  LDL.LU R8, [R1+0x16c] ;  /* 0x00016c0001087983 */ /* 0x000ea80000300800 */
[----:B------:R-:W2:Y:S04]  /*1c070*/  LDL.LU R11, [R1+0x168] ;  /* 0x00016800010b7983 */ /* 0x000ea80000300800 */
[----:B------:R-:W2:Y:S04]  /*1c080*/  LDL.LU R12, [R1+0x12c] ;  /* 0x00012c00010c7983 */ /* 0x000ea80000300800 */
[----:B------:R0:W-:Y:S04]  /*1c090*/  STS.U8 [R5+UR4+0xd80], R20 ;  /* 0x000d801405007988 */ /* 0x0001e80008000004 */
[----:B------:R-:W2:Y:S01]  /*1c0a0*/  LDL.LU R13, [R1+0x128] ;  /* 0x00012800010d7983 */ /* 0x000ea20000300800 */
[----:B------:R-:W-:-:S03]  /*1c0b0*/  LOP3.LUT R2, R0, 0x20, RZ, 0x3c, !PT ;  /* 0x0000002000027812 */ /* 0x000fc600078e3cff */
[----:B------:R1:W-:Y:S04]  /*1c0c0*/  STS.U8 [R5+UR4+0xdc0], R7 ;  /* 0x000dc00705007988 */ /* 0x0003e80008000004 */
[----:B0-----:R-:W2:Y:S04]  /*1c0d0*/  LDL.LU R20, [R1+0xec] ;  /* 0x0000ec0001147983 */ /* 0x001ea80000300800 */
[----:B-1----:R-:W2:Y:S04]  /*1c0e0*/  LDL.LU R7, [R1+0xe8] ;  /* 0x0000e80001077983 */ /* 0x002ea80000300800 */
[----:B------:R-:W-:Y:S04]  /*1c0f0*/  STS.U8 [R5+UR4+0x180], R17 ;  /* 0x0001801105007988 */ /* 0x000fe80008000004 */
[----:B------:R-:W-:Y:S04]  /*1c100*/  STS.U8 [R5+UR4+0x1c0], R16 ;  /* 0x0001c01005007988 */ /* 0x000fe80008000004 */
[----:B------:R-:W-:Y:S04]  /*1c110*/  STS.U8 [R5+UR4+0x580], R3 ;  /* 0x0005800305007988 */ /* 0x000fe80008000004 */
[----:B------:R-:W-:Y:S04]  /*1c120*/  STS.U8 [R5+UR4+0x9c0], R22 ;  /* 0x0009c01605007988 */ /* 0x000fe80008000004 */
[----:B----4-:R0:W-:Y:S04]  /*1c130*/  STS.U8 [R5+UR4+0x1180], R6 ;  /* 0x0011800605007988 */ /* 0x0101e80008000004 */
[----:B-----5:R1:W-:Y:S04]  /*1c140*/  STS.U8 [R5+UR4+0x11c0], R23 ;  /* 0x0011c01705007988 */ /* 0x0203e80008000004 */
[----:B0-----:R-:W4:Y:S04]  /*1c150*/  LDL.LU R6, [R1+0xac] ;  /* 0x0000ac0001067983 */ /* 0x001f280000300800 */
[----:B-1----:R-:W5:Y:S04]  /*1c160*/  LDL.LU R23, [R1+0xa8] ;  /* 0x0000a80001177983 */ /* 0x002f680000300800 */
        /* <DEDUP_REMOVED lines=8> */
[----:B------:R0:W-:Y:S04]  /*1c1f0*/  STS.U8 [R5+UR4+0x1580], R21 ;  /* 0x0015801505007988 */ /* 0x0001e80008000004 */
[----:B------:R-:W5:Y:S04]  /*1c200*/  LDL.LU R22, [R1+0x188] ;  /* 0x0001880001167983 */ /* 0x000f680000300800 */
[----:B------:R-:W-:Y:S04]  /*1c210*/  STS.U8 [R5+UR4+0x15c0], R24 ;  /* 0x0015c01805007988 */ /* 0x000fe80008000004 */
[----:B0-----:R-:W5:Y:S04]  /*1c220*/  LDL.LU R21, [R1+0x164] ;  /* 0x0001640001157983 */ /* 0x001f680000300800 */
[----:B---3--:R-:W-:Y:S04]  /*1c230*/  STS.U8 [R5+UR4+0x1980], R25 ;  /* 0x0019801905007988 */ /* 0x008fe80008000004 */
[----:B--2---:R0:W-:Y:S04]  /*1c240*/  STS.U8 [R5+UR4+0x19c0], R29 ;  /* 0x0019c01d05007988 */ /* 0x0041e80008000004 */
[----:B0-----:R-:W2:Y:S04]  /*1c250*/  LDL.LU R29, [R1+0x160] ;  /* 0x00016000011d7983 */ /* 0x001ea80000300800 */
[----:B------:R-:W-:Y:S04]  /*1c260*/  STS.U8 [R5+UR4+0x1d80], R26 ;  /* 0x001d801a05007988 */ /* 0x000fe80008000004 */
[----:B------:R0:W-:Y:S04]  /*1c270*/  STS.U8 [R5+UR4+0x1dc0], R27 ;  /* 0x001dc01b05007988 */ /* 0x0001e80008000004 */
[----:B0-----:R-:W3:Y:S04]  /*1c280*/  LDL.LU R5, [R1+0x180] ;  /* 0x0001800001057983 */ /* 0x001ee80000300800 */
[----:B------:R-:W2:Y:S04]  /*1c290*/  LDL.LU R24, [R1+0x124] ;  /* 0x0001240001187983 */ /* 0x000ea80000300800 */
[----:B------:R-:W2:Y:S04]  /*1c2a0*/  LDL.LU R25, [R1+0x120] ;  /* 0x0001200001197983 */ /* 0x000ea80000300800 */
[----:B------:R-:W2:Y:S04]  /*1c2b0*/  LDL.LU R26, [R1+0xe4] ;  /* 0x0000e400011a7983 */ /* 0x000ea80000300800 */
[----:B------:R-:W2:Y:S04]  /*1c2c0*/  LDL.LU R27, [R1+0xe0] ;  /* 0x0000e000011b7983 */ /* 0x000ea80000300800 */
[----:B------:R-:W-:Y:S04]  /*1c2d0*/  STS.U8 [R2+UR4+0x600], R8 ;  /* 0x0006000802007988 */ /* 0x000fe80008000004 */
[----:B------:R0:W-:Y:S04]  /*1c2e0*/  STS.U8 [R2+UR4+0xe00], R20 ;  /* 0x000e001402007988 */ /* 0x0001e80008000004 */
[----:B------:R1:W-:Y:S04]  /*1c2f0*/  STS.U8 [R2+UR4+0xe40], R7 ;  /* 0x000e400702007988 */ /* 0x0003e80008000004 */
[----:B0-----:R-:W2:Y:S04]  /*1c300*/  LDL.LU R20, [R1+0xa4] ;  /* 0x0000a40001147983 */ /* 0x001ea80000300800 */
[----:B-1----:R-:W2:Y:S04]  /*1c310*/  LDL.LU R7, [R1+0xa0] ;  /* 0x0000a00001077983 */ /* 0x002ea80000300800 */
[----:B------:R-:W-:Y:S04]  /*1c320*/  STS.U8 [R2+UR4+0x640], R11 ;  /* 0x0006400b02007988 */ /* 0x000fe80008000004 */
[----:B------:R-:W-:Y:S04]  /*1c330*/  STS.U8 [R2+UR4+0xa00], R12 ;  /* 0x000a000c02007988 */ /* 0x000fe80008000004 */
[----:B------:R-:W-:Y:S04]  /*1c340*/  STS.U8 [R2+UR4+0xa40], R13 ;  /* 0x000a400d02007988 */ /* 0x000fe80008000004 */
[----:B----4-:R0:W-:Y:S02]  /*1c350*/  STS.U8 [R2+UR4+0x200], R0 ;  /* 0x0002000002007988 */ /* 0x0101e40008000004 */
[----:B0-----:R-:W0:Y:S02]  /*1c360*/  S2R R0, SR_TID.X ;  /* 0x0000000000007919 */ /* 0x001e240000002100 */
[----:B------:R1:W-:Y:S04]  /*1c370*/  STS.U8 [R2+UR4+0x1200], R6 ;  /* 0x0012000602007988 */ /* 0x0003e80008000004 */
[----:B-----5:R4:W-:Y:S04]  /*1c380*/  STS.U8 [R2+UR4+0x1240], R23 ;  /* 0x0012401702007988 */ /* 0x0209e80008000004 */
[----:B------:R-:W-:Y:S04]  /*1c390*/  STS.U8 [R2+UR4+0x1600], R14 ;  /* 0x0016000e02007988 */ /* 0x000fe80008000004 */
[----:B-1----:R-:W5:Y:S04]  /*1c3a0*/  LDL.LU R6, [R1+0x64] ;  /* 0x0000640001067983 */ /* 0x002f680000300800 */
[----:B----4-:R-:W4:Y:S04]  /*1c3b0*/  LDL.LU R23, [R1+0x60] ;  /* 0x0000600001177983 */ /* 0x010f280000300800 */
[----:B------:R-:W-:Y:S01]  /*1c3c0*/  STS.U8 [R2+UR4+0x1640], R15 ;  /* 0x0016400f02007988 */ /* 0x000fe20008000004 */
[----:B0-----:R-:W-:-:S04]  /*1c3d0*/  LOP3.LUT R0, R0, 0x3f, RZ, 0xc0, !PT ;  /* 0x0000003f00007812 */ /* 0x001fc800078ec0ff */
[----:B------:R-:W-:Y:S01]  /*1c3e0*/  LOP3.LUT R8, R0, 0x28, RZ, 0x3c, !PT ;  /* 0x0000002800087812 */ /* 0x000fe200078e3cff */
[----:B------:R-:W-:Y:S04]  /*1c3f0*/  STS.U8 [R2+UR4+0x1a00], R18 ;  /* 0x001a001202007988 */ /* 0x000fe80008000004 */
[----:B------:R-:W-:Y:S04]  /*1c400*/  STS.U8 [R2+UR4+0x1a40], R19 ;  /* 0x001a401302007988 */ /* 0x000fe80008000004 */
[----:B------:R-:W-:Y:S04]  /*1c410*/  STS.U8 [R2+UR4+0x1e00], R17 ;  /* 0x001e001102007988 */ /* 0x000fe80008000004 */
[----:B------:R-:W-:Y:S04]  /*1c420*/  STS.U8 [R2+UR4+0x1e40], R16 ;  /* 0x001e401002007988 */ /* 0x000fe80008000004 */
[----:B---3--:R-:W-:Y:S04]  /*1c430*/  STS.U8 [R2+UR4+0x240], R5 ;  /* 0x0002400502007988 */ /* 0x008fe80008000004 */
[----:B--2---:R0:W-:Y:S04]  /*1c440*/  STS.U8 [R8+UR4+0x6c0], R29 ;  /* 0x0006c01d08007988 */ /* 0x0041e80008000004 */
[----:B0-----:R-:W2:Y:S04]  /*1c450*/  LDL.LU R29, [R1+0x4] ;  /* 0x00000400011d7983 */ /* 0x001ea80000300800 */
[----:B------:R-:W3:Y:S04]  /*1c460*/  LDL.LU R5, [R1] ;  /* 0x0000000001057983 */ /* 0x000ee80000300800 */
[----:B------:R-:W3:Y:S04]  /*1c470*/  LDL.LU R11, [R1+0x19c] ;  /* 0x00019c00010b7983 */ /* 0x000ee80000300800 */
[----:B------:R-:W3:Y:S04]  /*1c480*/  LDL.LU R12, [R1+0x198] ;  /* 0x00019800010c7983 */ /* 0x000ee80000300800 */
[----:B------:R-:W3:Y:S04]  /*1c490*/  LDL.LU R13, [R1+0x15c] ;  /* 0x00015c00010d7983 */ /* 0x000ee80000300800 */
[----:B------:R-:W3:Y:S04]  /*1c4a0*/  LDL.LU R14, [R1+0x158] ;  /* 0x00015800010e7983 */ /* 0x000ee80000300800 */
[----:B------:R-:W3:Y:S04]  /*1c4b0*/  LDL.LU R15, [R1+0x11c] ;  /* 0x00011c00010f7983 */ /* 0x000ee80000300800 */
[----:B------:R0:W-:Y:S04]  /*1c4c0*/  STS.U8 [R8+UR4+0xa80], R24 ;  /* 0x000a801808007988 */ /* 0x0001e80008000004 */
[----:B------:R-:W3:Y:S04]  /*1c4d0*/  LDL.LU R18, [R1+0x118] ;  /* 0x0001180001127983 */ /* 0x000ee80000300800 */
[----:B------:R1:W-:Y:S04]  /*1c4e0*/  STS.U8 [R8+UR4+0xac0], R25 ;  /* 0x000ac01908007988 */ /* 0x0003e80008000004 */
[----:B0-----:R-:W3:Y:S04]  /*1c4f0*/  LDL.LU R24, [R1+0xdc] ;  /* 0x0000dc0001187983 */ /* 0x001ee80000300800 */
[----:B------:R0:W-:Y:S04]  /*1c500*/  STS.U8 [R8+UR4+0xe80], R26 ;  /* 0x000e801a08007988 */ /* 0x0001e80008000004 */
[----:B-1----:R-:W3:Y:S04]  /*1c510*/  LDL.LU R25, [R1+0xd8] ;  /* 0x0000d80001197983 */ /* 0x002ee80000300800 */
[----:B------:R1:W-:Y:S04]  /*1c520*/  STS.U8 [R8+UR4+0xec0], R27 ;  /* 0x000ec01b08007988 */ /* 0x0003e80008000004 */
[----:B0-----:R-:W3:Y:S04]  /*1c530*/  LDL.LU R26, [R1+0x9c] ;  /* 0x00009c00011a7983 */ /* 0x001ee80000300800 */
[----:B-1----:R-:W3:Y:S04]  /*1c540*/  LDL.LU R27, [R1+0x98] ;  /* 0x00009800011b7983 */ /* 0x002ee80000300800 */
        /* <DEDUP_REMOVED lines=10> */
[----:B------:R0:W-:Y:S04]  /*1c5f0*/  STS.U8 [R8+UR4+0x12c0], R7 ;  /* 0x0012c00708007988 */ /* 0x0001e80008000004 */
[----:B-1----:R-:W3:Y:S04]  /*1c600*/  LDL.LU R20, [R1+0xd4] ;  /* 0x0000d40001147983 */ /* 0x002ee80000300800 */
[----:B0-----:R-:W3:Y:S04]  /*1c610*/  LDL.LU R7, [R1+0xd0] ;  /* 0x0000d00001077983 */ /* 0x001ee80000300800 */
[----:B-----5:R0:W-:Y:S04]  /*1c620*/  STS.U8 [R8+UR4+0x1680], R6 ;  /* 0x0016800608007988 */ /* 0x0201e80008000004 */
[----:B----4-:R1:W-:Y:S04]  /*1c630*/  STS.U8 [R8+UR4+0x16c0], R23 ;  /* 0x0016c01708007988 */ /* 0x0103e80008000004 */
[----:B0-----:R-:W4:Y:S04]  /*1c640*/  LDL.LU R6, [R1+0x94] ;  /* 0x0000940001067983 */ /* 0x001f280000300800 */
[----:B-1----:R-:W5:Y:S04]  /*1c650*/  LDL.LU R23, [R1+0x90] ;  /* 0x0000900001177983 */ /* 0x002f680000300800 */
[----:B------:R-:W4:Y:S04]  /*1c660*/  LDL.LU R0, [R1+0x5c] ;  /* 0x00005c0001007983 */ /* 0x000f280000300800 */
[----:B--2---:R0:W-:Y:S04]  /*1c670*/  STS.U8 [R8+UR4+0x1a80], R29 ;  /* 0x001a801d08007988 */ /* 0x0041e80008000004 */
[----:B0-----:R-:W2:Y:S04]  /*1c680*/  LDL.LU R29, [R1+0x27f0] ;  /* 0x0027f000011d7983 */ /* 0x001ea80000300800 */
[----:B---3--:R0:W-:Y:S02]  /*1c690*/  STS.U8 [R8+UR4+0x1ac0], R5 ;  /* 0x001ac00508007988 */ /* 0x0081e40008000004 */
[----:B0-----:R-:W0:Y:S02]  /*1c6a0*/  S2R R5, SR_TID.X ;  /* 0x0000000000057919 */ /* 0x001e240000002100 */
[----:B------:R-:W-:Y:S01]  /*1c6b0*/  STS.U8 [R8+UR4+0x1ec0], R28 ;  /* 0x001ec01c08007988 */ /* 0x000fe20008000004 */
[----:B0-----:R-:W-:-:S04]  /*1c6c0*/  LOP3.LUT R5, R5, 0x3f, RZ, 0xc0, !PT ;  /* 0x0000003f05057812 */ /* 0x001fc800078ec0ff */
[----:B------:R-:W-:Y:S01]  /*1c6d0*/  LOP3.LUT R5, R5, 0x30, RZ, 0x3c, !PT ;  /* 0x0000003005057812 */ /* 0x000fe200078e3cff */
[----:B--2---:R0:W-:Y:S04]  /*1c6e0*/  STS.U8 [R8+UR4+0x1e80], R29 ;  /* 0x001e801d08007988 */ /* 0x0041e80008000004 */
[----:B------:R1:W-:Y:S04]  /*1c6f0*/  STS.U8 [R5+UR4+0x300], R11 ;  /* 0x0003000b05007988 */ /* 0x0003e80008000004 */
[----:B------:R2:W-:Y:S04]  /*1c700*/  STS.U8 [R5+UR4+0x340], R12 ;  /* 0x0003400c05007988 */ /* 0x0005e80008000004 */
[----:B0-----:R-:W3:Y:S04]  /*1c710*/  LDL.LU R8, [R1+0x2c] ;  /* 0x00002c0001087983 */ /* 0x001ee80000300800 */
[----:B-1----:R-:W5:Y:S04]  /*1c720*/  LDL.LU R11, [R1+0x27ec] ;  /* 0x0027ec00010b7983 */ /* 0x002f680000300800 */
[----:B--2---:R-:W2:Y:S04]  /*1c730*/  LDL.LU R12, [R1+0x27e8] ;  /* 0x0027e800010c7983 */ /* 0x004ea80000300800 */
[----:B------:R0:W-:Y:S04]  /*1c740*/  STS.U8 [R5+UR4+0x700], R13 ;  /* 0x0007000d05007988 */ /* 0x0001e80008000004 */
[----:B------:R1:W-:Y:S04]  /*1c750*/  STS.U8 [R5+UR4+0x740], R14 ;  /* 0x0007400e05007988 */ /* 0x0003e80008000004 */
[----:B------:R4:W-:Y:S04]  /*1c760*/  STS.U8 [R5+UR4+0xb00], R15 ;  /* 0x000b000f05007988 */ /* 0x0009e80008000004 */
[----:B0-----:R-:W2:Y:S04]  /*1c770*/  LDL.LU R13, [R1+0x27e4] ;  /* 0x0027e400010d7983 */ /* 0x001ea80000300800 */
[----:B-1----:R-:W2:Y:S04]  /*1c780*/  LDL.LU R14, [R1+0x27e0] ;  /* 0x0027e000010e7983 */ /* 0x002ea80000300800 */
[----:B----4-:R-:W4:Y:S04]  /*1c790*/  LDL.LU R15, [R1+0x27dc] ;  /* 0x0027dc00010f7983 */ /* 0x010f280000300800 */
[----:B------:R0:W-:Y:S04]  /*1c7a0*/  STS.U8 [R5+UR4+0xb40], R18 ;  /* 0x000b401205007988 */ /* 0x0001e80008000004 */
[----:B------:R1:W-:Y:S04]  /*1c7b0*/  STS.U8 [R5+UR4+0xf00], R24 ;  /* 0x000f001805007988 */ /* 0x0003e80008000004 */
[----:B------:R1:W-:Y:S04]  /*1c7c0*/  STS.U8 [R5+UR4+0xf40], R25 ;  /* 0x000f401905007988 */ /* 0x0003e80008000004 */
[----:B0-----:R-:W4:Y:S04]  /*1c7d0*/  LDL.LU R18, [R1+0x27d8] ;  /* 0x0027d80001127983 */ /* 0x001f280000300800 */
[----:B-1----:R-:W5:Y:S04]  /*1c7e0*/  LDL.LU R24, [R1+0x27d4] ;  /* 0x0027d40001187983 */ /* 0x002f680000300800 */
[----:B------:R-:W2:Y:S04]  /*1c7f0*/  LDL.LU R25, [R1+0x27d0] ;  /* 0x0027d00001197983 */ /* 0x000ea80000300800 */
[----:B------:R0:W-:Y:S04]  /*1c800*/  STS.U8 [R5+UR4+0x1300], R26 ;  /* 0x0013001a05007988 */ /* 0x0001e80008000004 */
[----:B------:R1:W-:Y:S04]  /*1c810*/  STS.U8 [R5+UR4+0x1340], R27 ;  /* 0x0013401b05007988 */ /* 0x0003e80008000004 */
[----:B0-----:R-:W4:Y:S04]  /*1c820*/  LDL.LU R26, [R1+0x27cc] ;  /* 0x0027cc00011a7983 */ /* 0x001f280000300800 */
[----:B-1----:R-:W4:Y:S04]  /*1c830*/  LDL.LU R27, [R1+0x27c8] ;  /* 0x0027c800011b7983 */ /* 0x002f280000300800 */
[----:B------:R0:W-:Y:S02]  /*1c840*/  STS.U8 [R5+UR4+0x1700], R0 ;  /* 0x0017000005007988 */ /* 0x0001e40008000004 */
[----:B0-----:R-:W0:Y:S02]  /*1c850*/  S2R R0, SR_TID.X ;  /* 0x0000000000007919 */ /* 0x001e240000002100 */
[----:B0-----:R-:W-:Y:S01]  /*1c860*/  LOP3.LUT R0, R0, 0x3f, RZ, 0xc0, !PT ;  /* 0x0000003f00007812 */ /* 0x001fe200078ec0ff */
[----:B---3--:R0:W-:Y:S03]  /*1c870*/  STS.U8 [R5+UR4+0x1740], R8 ;  /* 0x0017400805007988 */ /* 0x0081e60008000004 */
[----:B0-----:R-:W-:Y:S01]  /*1c880*/  LOP3.LUT R8, R0, 0x38, RZ, 0x3c, !PT ;  /* 0x0000003800087812 */ /* 0x001fe200078e3cff */
[----:B-----5:R-:W-:Y:S04]  /*1c890*/  STS.U8 [R5+UR4+0x1f40], R24 ;  /* 0x001f401805007988 */ /* 0x020fe80008000004 */
[----:B--2---:R-:W-:Y:S04]  /*1c8a0*/  STS.U8 [R5+UR4+0x1f00], R25 ;  /* 0x001f001905007988 */ /* 0x004fe80008000004 */
[----:B----4-:R-:W-:Y:S04]  /*1c8b0*/  STS.U8 [R5+UR4+0x1b40], R26 ;  /* 0x001b401a05007988 */ /* 0x010fe80008000004 */
[----:B------:R-:W-:Y:S04]  /*1c8c0*/  STS.U8 [R5+UR4+0x1b00], R27 ;  /* 0x001b001b05007988 */ /* 0x000fe80008000004 */
[----:B------:R0:W-:Y:S04]  /*1c8d0*/  STS.U8 [R8+UR4+0x380], R19 ;  /* 0x0003801308007988 */ /* 0x0001e80008000004 */
[----:B------:R1:W-:Y:S04]  /*1c8e0*/  STS.U8 [R8+UR4+0x3c0], R17 ;  /* 0x0003c01108007988 */ /* 0x0003e80008000004 */
[----:B------:R2:W-:Y:S04]  /*1c8f0*/  STS.U8 [R8+UR4+0x780], R16 ;  /* 0x0007801008007988 */ /* 0x0005e80008000004 */
[----:B0-----:R-:W3:Y:S04]  /*1c900*/  LDL.LU R19, [R1+0x27c4] ;  /* 0x0027c40001137983 */ /* 0x001ee80000300800 */
[----:B-1----:R-:W4:Y:S04]  /*1c910*/  LDL.LU R17, [R1+0x27c0] ;  /* 0x0027c00001117983 */ /* 0x002f280000300800 */
[----:B--2---:R-:W2:Y:S04]  /*1c920*/  LDL.LU R16, [R1+0x27bc] ;  /* 0x0027bc0001107983 */ /* 0x004ea80000300800 */
[----:B------:R0:W-:Y:S04]  /*1c930*/  STS.U8 [R8+UR4+0x7c0], R3 ;  /* 0x0007c00308007988 */ /* 0x0001e80008000004 */
[----:B------:R1:W-:Y:S04]  /*1c940*/  STS.U8 [R8+UR4+0xb80], R22 ;  /* 0x000b801608007988 */ /* 0x0003e80008000004 */
[----:B------:R5:W-:Y:S04]  /*1c950*/  STS.U8 [R8+UR4+0xbc0], R21 ;  /* 0x000bc01508007988 */ /* 0x000be80008000004 */
[----:B0-----:R-:W3:Y:S04]  /*1c960*/  LDL.LU R3, [R1+0x27b8] ;  /* 0x0027b80001037983 */ /* 0x001ee80000300800 */
[----:B-1----:R-:W4:Y:S04]  /*1c970*/  LDL.LU R22, [R1+0x27b4] ;  /* 0x0027b40001167983 */ /* 0x002f280000300800 */
[----:B-----5:R-:W5:Y:S04]  /*1c980*/  LDL.LU R21, [R1+0x27b0] ;  /* 0x0027b00001157983 */ /* 0x020f680000300800 */
[----:B------:R0:W-:Y:S04]  /*1c990*/  STS.U8 [R8+UR4+0xf80], R20 ;  /* 0x000f801408007988 */ /* 0x0001e80008000004 */
[----:B------:R1:W-:Y:S04]  /*1c9a0*/  STS.U8 [R8+UR4+0xfc0], R7 ;  /* 0x000fc00708007988 */ /* 0x0003e80008000004 */
[----:B------:R1:W-:Y:S04]  /*1c9b0*/  STS.U8 [R8+UR4+0x1380], R6 ;  /* 0x0013800608007988 */ /* 0x0003e80008000004 */
[----:B0-----:R-:W2:Y:S04]  /*1c9c0*/  LDL.LU R20, [R1+0x27ac] ;  /* 0x0027ac0001147983 */ /* 0x001ea80000300800 */
[----:B-1----:R-:W3:Y:S04]  /*1c9d0*/  LDL.LU R7, [R1+0x27a8] ;  /* 0x0027a80001077983 */ /* 0x002ee80000300800 */
[----:B------:R-:W4:Y:S04]  /*1c9e0*/  LDL.LU R6, [R1+0x27a4] ;  /* 0x0027a40001067983 */ /* 0x000f280000300800 */
[----:B------:R0:W-:Y:S04]  /*1c9f0*/  STS.U8 [R8+UR4+0x13c0], R23 ;  /* 0x0013c01708007988 */ /* 0x0001e80008000004 */
[----:B0-----:R-:W5:Y:S04]  /*1ca00*/  LDL.LU R23, [R1+0x27a0] ;  /* 0x0027a00001177983 */ /* 0x001f680000300800 */
[----:B---3--:R0:W-:Y:S04]  /*1ca10*/  STS.U8 [R8+UR4+0x1b80], R7 ;  /* 0x001b800708007988 */ /* 0x0081e80008000004 */
[----:B----4-:R1:W-:Y:S04]  /*1ca20*/  STS.U8 [R8+UR4+0x17c0], R6 ;  /* 0x0017c00608007988 */ /* 0x0103e80008000004 */
[----:B0-----:R-:W3:Y:S04]  /*1ca30*/  LDL R7, [R1+0x145c] ;  /* 0x00145c0001077983 */ /* 0x001ee80000100800 */
[----:B-1----:R-:W3:Y:S04]  /*1ca40*/  LDL R6, [R1+0x1480] ;  /* 0x0014800001067983 */ /* 0x002ee80000100800 */
[----:B-----5:R-:W-:Y:S04]  /*1ca50*/  STS.U8 [R8+UR4+0x1780], R23 ;  /* 0x0017801708007988 */ /* 0x020fe80008000004 */
[----:B--2---:R-:W-:Y:S04]  /*1ca60*/  STS.U8 [R8+UR4+0x1bc0], R20 ;  /* 0x001bc01408007988 */ /* 0x004fe80008000004 */
[----:B------:R-:W-:Y:S04]  /*1ca70*/  STS.U8 [R8+UR4+0x1f80], R21 ;  /* 0x001f801508007988 */ /* 0x000fe80008000004 */
[----:B------:R-:W-:Y:S01]  /*1ca80*/  STS.U8 [R8+UR4+0x1fc0], R22 ;  /* 0x001fc01608007988 */ /* 0x000fe20008000004 */
[----:B------:R-:W-:Y:S01]  /*1ca90*/  PRMT R16, RZ, 0x7610, R16 ;  /* 0x00007610ff107816 */ /* 0x000fe20000000010 */
[----:B------:R-:W-:Y:S06]  /*1caa0*/  BAR.SYNC.DEFER_BLOCKING 0x0 ;  /* 0x0000000000007b1d */ /* 0x000fec0000010000 */
[----:B---3--:R-:W2:Y:S04]  /*1cab0*/  @!P1 LDG.E.U8 R16, desc[UR8][R6.64] ;  /* 0x0000000806109981 */ /* 0x008ea8000c1e1100 */
[----:B--2---:R0:W-:Y:S04]  /*1cac0*/  STL [R1+0x634], R16 ;  /* 0x0006341001007387 */ /* 0x0041e80000100800 */
[----:B0-----:R-:W2:Y:S04]  /*1cad0*/  LDL.LU R16, [R1+0x279c] ;  /* 0x00279c0001107983 */ /* 0x001ea80000300800 */
[----:B------:R-:W3:Y:S04]  /*1cae0*/  LDL R6, [R1+0x144c] ;  /* 0x00144c0001067983 */ /* 0x000ee80000100800 */
[----:B------:R-:W3:Y:S01]  /*1caf0*/  LDL R7, [R1+0x1478] ;  /* 0x0014780001077983 */ /* 0x000ee20000100800 */
[----:B------:R-:W-:-:S02]  /*1cb00*/  PRMT R3, RZ, 0x7610, R3 ;  /* 0x00007610ff037816 */ /* 0x000fc40000000003 */
[----:B---3--:R-:W-:-:S04]  /*1cb10*/  @!P0 LOP3.LUT R7, R7, R6, RZ, 0x3c, !PT ;  /* 0x0000000607078212 */ /* 0x008fc800078e3cff */
[----:B------:R-:W-:-:S04]  /*1cb20*/  @!P0 LOP3.LUT R6, R7, R6, RZ, 0x3c, !PT ;  /* 0x0000000607068212 */ /* 0x000fc800078e3cff */
[----:B------:R-:W-:-:S05]  /*1cb30*/  @!P0 LOP3.LUT R7, R7, R6, RZ, 0x3c, !PT ;  /* 0x0000000607078212 */ /* 0x000fca00078e3cff */
[----:B------:R-:W3:Y:S04]  /*1cb40*/  @!P0 LDG.E.U8 R3, desc[UR8][R6.64] ;  /* 0x0000000806038981 */ /* 0x000ee8000c1e1100 */
[----:B---3--:R0:W-:Y:S04]  /*1cb50*/  STL [R1+0x630], R3 ;  /* 0x0006300301007387 */ /* 0x0081e80000100800 */
[----:B0-----:R-:W3:Y:S04]  /*1cb60*/  LDL.LU R3, [R1+0x2798] ;  /* 0x0027980001037983 */ /* 0x001ee80000300800 */
[----:B------:R-:W4:Y:S04]  /*1cb70*/  LDL R6, [R1+0x1464] ;  /* 0x0014640001067983 */ /* 0x000f280000100800 */
[----:B------:R-:W4:Y:S01]  /*1cb80*/  LDL R7, [R1+0x1484] ;  /* 0x0014840001077983 */ /* 0x000f220000100800 */
[----:B--2---:R-:W-:-:S02]  /*1cb90*/  PRMT R16, RZ, 0x7610, R16 ;  /* 0x00007610ff107816 */ /* 0x004fc40000000010 */
[----:B----4-:R-:W-:-:S04]  /*1cba0*/  @!P0 LOP3.LUT R7, R7, R6, RZ, 0x3c, !PT ;  /* 0x0000000607078212 */ /* 0x010fc800078e3cff */
[----:B------:R-:W-:-:S04]  /*1cbb0*/  @!P0 LOP3.LUT R6, R7, R6, RZ, 0x3c, !PT ;  /* 0x0000000607068212 */ /* 0x000fc800078e3cff */
[----:B------:R-:W-:-:S05]  /*1cbc0*/  @!P0 LOP3.LUT R7, R7, R6, RZ, 0x3c, !PT ;  /* 0x0000000607078212 */ /* 0x000fca00078e3cff */
[----:B------:R-:W2:Y:S04]  /*1cbd0*/  @!P0 LDG.E.U8 R16, desc[UR8][R6.64] ;  /* 0x0000000806108981 */ /* 0x000ea8000c1e1100 */
[----:B--2---:R0:W-:Y:S04]  /*1cbe0*/  STL [R1+0x62c], R16 ;  /* 0x00062c1001007387 */ /* 0x0041e80000100800 */
[----:B0-----:R-:W2:Y:S04]  /*1cbf0*/  LDL.LU R16, [R1+0x2794] ;  /* 0x0027940001107983 */ /* 0x001ea80000300800 */
[----:B------:R-:W4:Y:S04]  /*1cc00*/  LDL R6, [R1+0x1474] ;  /* 0x0014740001067983 */ /* 0x000f280000100800 */
[----:B------:R-:W4:Y:S01]  /*1cc10*/  LDL R7, [R1+0x148c] ;  /* 0x00148c0001077983 */ /* 0x000f220000100800 */
[----:B---3--:R-:W-:-:S02]  /*1cc20*/  PRMT R3, RZ, 0x7610, R3 ;  /* 0x00007610ff037816 */ /* 0x008fc40000000003 */
[----:B----4-:R-:W-:-:S04]  /*1cc30*/  @!P1 LOP3.LUT R7, R7, R6, RZ, 0x3c, !PT ;  /* 0x0000000607079212 */ /* 0x010fc800078e3cff */
        /* <DEDUP_REMOVED lines=1825> */
[----:B------:R-:W-:-:S02]  /*23e50*/  PRMT R12, RZ, 0x7610, R12 ;  /* 0x00007610ff0c7816 */ /* 0x000fc4000000000c */
[----:B----4-:R-:W-:-:S04]  /*23e60*/  @!P0 LOP3.LUT R7, R7, R6, RZ, 0x3c, !PT ;  /* 0x0000000607078212 */ /* 0x010fc800078e3cff */
[----:B------:R-:W-:-:S04]  /*23e70*/  @!P0 LOP3.LUT R6, R7, R6, RZ, 0x3c, !PT ;  /* 0x0000000607068212 */ /* 0x000fc800078e3cff */
[----:B------:R-:W-:-:S05]  /*23e80*/  @!P0 LOP3.LUT R7, R7, R6, RZ, 0x3c, !PT ;  /* 0x0000000607078212 */ /* 0x000fca00078e3cff */
[----:B------:R0:W4:Y:S04]  /*23e90*/  @!P0 LDG.E.U8 R12, desc[UR8][R6.64] ;  /* 0x00000008060c8981 */ /* 0x000128000c1e1100 */
[----:B------:R-:W0:Y:S04]  /*23ea0*/  LDL R6, [R1+0xcc0] ;  /* 0x000cc00001067983 */ /* 0x000e280000100800 */
[----:B------:R-:W0:Y:S01]  /*23eb0*/  LDL R7, [R1+0x1300] ;  /* 0x0013000001077983 */ /* 0x000e220000100800 */
[----:B------:R-:W-:Y:S02]  /*23ec0*/  PRMT R29, RZ, 0x7610, R29 ;  /* 0x00007610ff1d7816 */ /* 0x000fe4000000001d */
[----:B0-----:R-:W-:-:S04]  /*23ed0*/  @!P1 LOP3.LUT R7, R7, R6, RZ, 0x3c, !PT ;  /* 0x0000000607079212 */ /* 0x001fc800078e3cff */
[----:B------:R-:W-:-:S04]  /*23ee0*/  @!P1 LOP3.LUT R6, R7, R6, RZ, 0x3c, !PT ;  /* 0x0000000607069212 */ /* 0x000fc800078e3cff */
[----:B------:R-:W-:Y:S01]  /*23ef0*/  @!P1 LOP3.LUT R7, R7, R6, RZ, 0x3c, !PT ;  /* 0x0000000607079212 */ /* 0x000fe200078e3cff */
[----:B----4-:R0:W-:Y:S04]  /*23f00*/  STL [R1+0xb0], R12 ;  /* 0x0000b00c01007387 */ /* 0x0101e80000100800 */
[----:B------:R1:W4:Y:S01]  /*23f10*/  @!P1 LDG.E.U8 R29, desc[UR8][R6.64] ;  /* 0x00000008061d9981 */ /* 0x000322000c1e1100 */
[----:B---3--:R-:W-:-:S03]  /*23f20*/  PRMT R3, RZ, 0x7610, R3 ;  /* 0x00007610ff037816 */ /* 0x008fc60000000003 */
[----:B0-----:R-:W3:Y:S04]  /*23f30*/  LDL R12, [R1+0x1334] ;  /* 0x00133400010c7983 */ /* 0x001ee80000100800 */
[----:B------:R-:W1:Y:S04]  /*23f40*/  LDL R6, [R1+0xcbc] ;  /* 0x000cbc0001067983 */ /* 0x000e680000100800 */
[----:B------:R-:W1:Y:S02]  /*23f50*/  LDL R7, [R1+0x1314] ;  /* 0x0013140001077983 */ /* 0x000e640000100800 */
[----:B-1----:R-:W-:-:S04]  /*23f60*/  @!P0 LOP3.LUT R7, R7, R6, RZ, 0x3c, !PT ;  /* 0x0000000607078212 */ /* 0x002fc800078e3cff */
[----:B------:R-:W-:-:S04]  /*23f70*/  @!P0 LOP3.LUT R6, R7, R6, RZ, 0x3c, !PT ;  /* 0x0000000607068212 */ /* 0x000fc800078e3cff */
[----:B------:R-:W-:-:S05]  /*23f80*/  @!P0 LOP3.LUT R7, R7, R6, RZ, 0x3c, !PT ;  /* 0x0000000607078212 */ /* 0x000fca00078e3cff */
[----:B------:R-:W5:Y:S04]  /*23f90*/  @!P0 LDG.E.U8 R3, desc[UR8][R6.64] ;  /* 0x0000000806038981 */ /* 0x000f68000c1e1100 */
[----:B----4-:R0:W-:Y:S04]  /*23fa0*/  STL [R1+0xac], R29 ;  /* 0x0000ac1d01007387 */ /* 0x0101e80000100800 */
[----:B0-----:R-:W4:Y:S04]  /*23fb0*/  LDL R29, [R1+0x1330] ;  /* 0x00133000011d7983 */ /* 0x001f280000100800 */
[----:B-----5:R0:W-:Y:S04]  /*23fc0*/  STL [R1+0xa8], R3 ;  /* 0x0000a80301007387 */ /* 0x0201e80000100800 */
[----:B0-----:R-:W5:Y:S04]  /*23fd0*/  LDL.LU R3, [R1+0x2464] ;  /* 0x0024640001037983 */ /* 0x001f680000300800 */
[----:B------:R-:W3:Y:S04]  /*23fe0*/  LDL R6, [R1+0xcb8] ;  /* 0x000cb80001067983 */ /* 0x000ee80000100800 */
[----:B------:R-:W3:Y:S01]  /*23ff0*/  LDL R7, [R1+0x1310] ;  /* 0x0013100001077983 */ /* 0x000ee20000100800 */
[----:B--2---:R-:W-:-:S02]  /*24000*/  PRMT R16, RZ, 0x7610, R16 ;  /* 0x00007610ff107816 */ /* 0x004fc40000000010 */
[----:B---3--:R-:W-:-:S04]  /*24010*/  @!P1 LOP3.LUT R7, R7, R6, RZ, 0x3c, !PT ;  /* 0x0000000607079212 */ /* 0x008fc800078e3cff */
[----:B------:R-:W-:-:S04]  /*24020*/  @!P1 LOP3.LUT R6, R7, R6, RZ, 0x3c, !PT ;  /* 0x0000000607069212 */ /* 0x000fc800078e3cff */
[----:B------:R-:W-:-:S05]  /*24030*/  @!P1 LOP3.LUT R7, R7, R6, RZ, 0x3c, !PT ;  /* 0x0000000607079212 */ /* 0x000fca00078e3cff */
[----:B------:R-:W2:Y:S04]  /*24040*/  @!P1 LDG.E.U8 R16, desc[UR8][R6.64] ;  /* 0x0000000806109981 */ /* 0x000ea8000c1e1100 */
[----:B--2---:R0:W-:Y:S04]  /*24050*/  STL [R1+0xa4], R16 ;  /* 0x0000a41001007387 */ /* 0x0041e80000100800 */
[----:B0-----:R-:W2:Y:S04]  /*24060*/  LDL.LU R16, [R1+0x2460] ;  /* 0x0024600001107983 */ /* 0x001ea80000300800 */
[----:B------:R-:W3:Y:S04]  /*24070*/  LDL R6, [R1+0xcb4] ;  /* 0x000cb40001067983 */ /* 0x000ee80000100800 */
[----:B------:R-:W3:Y:S01]  /*24080*/  LDL R7, [R1+0x1324] ;  /* 0x0013240001077983 */ /* 0x000ee20000100800 */
[----:B-----5:R-:W-:-:S02]  /*24090*/  PRMT R3, RZ, 0x7610, R3 ;  /* 0x00007610ff037816 */ /* 0x020fc40000000003 */
[----:B---3--:R-:W-:-:S04]  /*240a0*/  @!P0 LOP3.LUT R7, R7, R6, RZ, 0x3c, !PT ;  /* 0x0000000607078212 */ /* 0x008fc800078e3cff */
[----:B------:R-:W-:-:S04]  /*240b0*/  @!P0 LOP3.LUT R6, R7, R6, RZ, 0x3c, !PT ;  /* 0x0000000607068212 */ /* 0x000fc800078e3cff */
[----:B------:R-:W-:-:S05]  /*240c0*/  @!P0 LOP3.LUT R7, R7, R6, RZ, 0x3c, !PT ;  /* 0x0000000607078212 */ /* 0x000fca00078e3cff */
[----:B------:R-:W3:Y:S04]  /*240d0*/  @!P0 LDG.E.U8 R3, desc[UR8][R6.64] ;  /* 0x0000000806038981 */ /* 0x000ee8000c1e1100 */
[----:B---3--:R0:W-:Y:S04]  /*240e0*/  STL [R1+0x34], R3 ;  /* 0x0000340301007387 */ /* 0x0081e80000100800 */
[----:B0-----:R-:W3:Y:S04]  /*240f0*/  LDL.LU R3, [R1+0x245c] ;  /* 0x00245c0001037983 */ /* 0x001ee80000300800 */
[----:B------:R-:W5:Y:S04]  /*24100*/  LDL R6, [R1+0x12ec] ;  /* 0x0012ec0001067983 */ /* 0x000f680000100800 */
[----:B------:R-:W5:Y:S01]  /*24110*/  LDL R7, [R1+0x1320] ;  /* 0x0013200001077983 */ /* 0x000f620000100800 */
[----:B--2---:R-:W-:-:S02]  /*24120*/  PRMT R16, RZ, 0x7610, R16 ;  /* 0x00007610ff107816 */ /* 0x004fc40000000010 */
[----:B-----5:R-:W-:-:S04]  /*24130*/  @!P1 LOP3.LUT R7, R7, R6, RZ, 0x3c, !PT ;  /* 0x0000000607079212 */ /* 0x020fc800078e3cff */
[----:B------:R-:W-:-:S04]  /*24140*/  @!P1 LOP3.LUT R6, R7, R6, RZ, 0x3c, !PT ;  /* 0x0000000607069212 */ /* 0x000fc800078e3cff */
[----:B------:R-:W-:-:S05]  /*24150*/  @!P1 LOP3.LUT R7, R7, R6, RZ, 0x3c, !PT ;  /* 0x0000000607079212 */ /* 0x000fca00078e3cff */
[----:B------:R-:W2:Y:S01]  /*24160*/  @!P1 LDG.E.U8 R16, desc[UR8][R6.64] ;  /* 0x0000000806109981 */ /* 0x000ea2000c1e1100 */
[----:B---3--:R-:W-:-:S03]  /*24170*/  PRMT R3, RZ, 0x7610, R3 ;  /* 0x00007610ff037816 */ /* 0x008fc60000000003 */
[----:B--2---:R0:W-:Y:S04]  /*24180*/  STL [R1+0x30], R16 ;  /* 0x0000301001007387 */ /* 0x0041e80000100800 */
[----:B0-----:R-:W2:Y:S04]  /*24190*/  LDL.LU R16, [R1+0x2458] ;  /* 0x0024580001107983 */ /* 0x001ea80000300800 */
[----:B------:R-:W3:Y:S01]  /*241a0*/  LDL R7, [R1+0x12e8] ;  /* 0x0012e80001077983 */ /* 0x000ee20000100800 */
[----:B------:R-:W-:-:S03]  /*241b0*/  @!P0 IMAD.MOV.U32 R6, RZ, RZ, R12 ;  /* 0x000000ffff068224 */ /* 0x000fc600078e000c */
[----:B------:R-:W5:Y:S04]  /*241c0*/  LDL R12, [R1+0x1350] ;  /* 0x00135000010c7983 */ /* 0x000f680000100800 */
[----:B---3--:R-:W3:Y:S01]  /*241d0*/  @!P0 LDG.E.U8 R3, desc[UR8][R6.64] ;  /* 0x0000000806038981 */ /* 0x008ee2000c1e1100 */
[----:B------:R-:W-:-:S03]  /*241e0*/  PRMT R11, RZ, 0x7610, R11 ;  /* 0x00007610ff0b7816 */ /* 0x000fc6000000000b */
[----:B---3--:R0:W-:Y:S04]  /*241f0*/  STL [R1+0x98], R3 ;  /* 0x0000980301007387 */ /* 0x0081e80000100800 */
[----:B0-----:R-:W3:Y:S04]  /*24200*/  LDL.LU R3, [R1+0x2454] ;  /* 0x0024540001037983 */ /* 0x001ee80000300800 */
[----:B------:R-:W5:Y:S01]  /*24210*/  LDL R7, [R1+0x12fc] ;  /* 0x0012fc0001077983 */ /* 0x000f620000100800 */
[----:B----4-:R-:W-:Y:S01]  /*24220*/  @!P1 IMAD.MOV.U32 R6, RZ, RZ, R29 ;  /* 0x000000ffff069224 */ /* 0x010fe200078e001d */
[----:B--2---:R-:W-:-:S02]  /*24230*/  PRMT R16, RZ, 0x7610, R16 ;  /* 0x00007610ff107816 */ /* 0x004fc40000000010 */
[----:B------:R-:W2:Y:S04]  /*24240*/  LDL R29, [R1+0x132c] ;  /* 0x00132c00011d7983 */ /* 0x000ea80000100800 */
[----:B-----5:R0:W4:Y:S04]  /*24250*/  @!P1 LDG.E.U8 R11, desc[UR8][R6.64] ;  /* 0x00000008060b9981 */ /* 0x020128000c1e1100 */
[----:B------:R-:W0:Y:S04]  /*24260*/  LDL R6, [R1+0x12f8] ;  /* 0x0012f80001067983 */ /* 0x000e280000100800 */
[----:B------:R-:W0:Y:S02]  /*24270*/  LDL R7, [R1+0x1344] ;  /* 0x0013440001077983 */ /* 0x000e240000100800 */
[----:B0-----:R-:W-:-:S04]  /*24280*/  @!P0 LOP3.LUT R7, R7, R6, RZ, 0x3c, !PT ;  /* 0x0000000607078212 */ /* 0x001fc800078e3cff */
[----:B------:R-:W-:-:S04]  /*24290*/  @!P0 LOP3.LUT R6, R7, R6, RZ, 0x3c, !PT ;  /* 0x0000000607068212 */ /* 0x000fc800078e3cff */
[----:B------:R-:W-:-:S05]  /*242a0*/  @!P0 LOP3.LUT R7, R7, R6, RZ, 0x3c, !PT ;  /* 0x0000000607078212 */ /* 0x000fca00078e3cff */
[----:B------:R-:W5:Y:S04]  /*242b0*/  @!P0 LDG.E.U8 R16, desc[UR8][R6.64] ;  /* 0x0000000806108981 */ /* 0x000f68000c1e1100 */
[----:B----4-:R0:W-:Y:S04]  /*242c0*/  STL [R1+0x94], R11 ;  /* 0x0000940b01007387 */ /* 0x0101e80000100800 */
[----:B0-----:R-:W4:Y:S04]  /*242d0*/  LDL R11, [R1+0x1360] ;  /* 0x00136000010b7983 */ /* 0x001f280000100800 */
[----:B-----5:R0:W-:Y:S04]  /*242e0*/  STL [R1+0x8c], R16 ;  /* 0x00008c1001007387 */ /* 0x0201e80000100800 */
[----:B0-----:R-:W5:Y:S04]  /*242f0*/  LDL.LU R16, [R1+0x2450] ;  /* 0x0024500001107983 */ /* 0x001f680000300800 */
[----:B------:R-:W2:Y:S04]  /*24300*/  LDL R6, [R1+0x130c] ;  /* 0x00130c0001067983 */ /* 0x000ea80000100800 */
[----:B------:R-:W2:Y:S01]  /*24310*/  LDL R7, [R1+0x1340] ;  /* 0x0013400001077983 */ /* 0x000ea20000100800 */
[----:B---3--:R-:W-:-:S02]  /*24320*/  PRMT R3, RZ, 0x7610, R3 ;  /* 0x00007610ff037816 */ /* 0x008fc40000000003 */
[----:B--2---:R-:W-:-:S04]  /*24330*/  @!P1 LOP3.LUT R7, R7, R6, RZ, 0x3c, !PT ;  /* 0x0000000607079212 */ /* 0x004fc800078e3cff */
        /* <DEDUP_REMOVED lines=11> */
[----:B------:R-:W3:Y:S01]  /*243f0*/  @!P0 LDG.E.U8 R16, desc[UR8][R6.64] ;  /* 0x0000000806108981 */ /* 0x000ee2000c1e1100 */
[----:B--2---:R-:W-:-:S03]  /*24400*/  PRMT R3, RZ, 0x7610, R3 ;  /* 0x00007610ff037816 */ /* 0x004fc60000000003 */
[----:B---3--:R0:W-:Y:S04]  /*24410*/  STL [R1+0x78], R16 ;  /* 0x0000781001007387 */ /* 0x0081e80000100800 */
[----:B0-----:R-:W2:Y:S04]  /*24420*/  LDL.LU R16, [R1+0x2448] ;  /* 0x0024480001107983 */ /* 0x001ea80000300800 */
[----:B------:R-:W3:Y:S01]  /*24430*/  LDL R7, [R1+0x131c] ;  /* 0x00131c0001077983 */ /* 0x000ee20000100800 */
[----:B------:R-:W-:-:S03]  /*24440*/  @!P1 IMAD.MOV.U32 R6, RZ, RZ, R12 ;  /* 0x000000ffff069224 */ /* 0x000fc600078e000c */
[----:B------:R-:W5:Y:S04]  /*24450*/  LDL R12, [R1+0x1384] ;  /* 0x00138400010c7983 */ /* 0x000f680000100800 */
[----:B---3--:R-:W3:Y:S04]  /*24460*/  @!P1 LDG.E.U8 R3, desc[UR8][R6.64] ;  /* 0x0000000806039981 */ /* 0x008ee8000c1e1100 */
[----:B---3--:R0:W-:Y:S04]  /*24470*/  STL [R1+0x74], R3 ;  /* 0x0000740301007387 */ /* 0x0081e80000100800 */
[----:B0-----:R-:W3:Y:S04]  /*24480*/  LDL.LU R3, [R1+0x2444] ;  /* 0x0024440001037983 */ /* 0x001ee80000300800 */
[----:B------:R-:W4:Y:S04]  /*24490*/  LDL R6, [R1+0x1318] ;  /* 0x0013180001067983 */ /* 0x000f280000100800 */
[----:B------:R-:W4:Y:S01]  /*244a0*/  LDL R7, [R1+0x1364] ;  /* 0x0013640001077983 */ /* 0x000f220000100800 */
[----:B--2---:R-:W-:-:S02]  /*244b0*/  PRMT R16, RZ, 0x7610, R16 ;  /* 0x00007610ff107816 */ /* 0x004fc40000000010 */
[----:B----4-:R-:W-:-:S04]  /*244c0*/  @!P0 LOP3.LUT R7, R7, R6, RZ, 0x3c, !PT ;  /* 0x0000000607078212 */ /* 0x010fc800078e3cff */
[----:B------:R-:W-:-:S04]  /*244d0*/  @!P0 LOP3.LUT R6, R7, R6, RZ, 0x3c, !PT ;  /* 0x0000000607068212 */ /* 0x000fc800078e3cff */
[----:B------:R-:W-:Y:S02]  /*244e0*/  @!P0 LOP3.LUT R7, R7, R6, RZ, 0x3c, !PT ;  /* 0x0000000607078212 */ /* 0x000fe400078e3cff */
[----:B---3--:R-:W-:-:S03]  /*244f0*/  PRMT R3, RZ, 0x7610, R3 ;  /* 0x00007610ff037816 */ /* 0x008fc60000000003 */
[----:B------:R0:W2:Y:S02]  /*24500*/  @!P0 LDG.E.U8 R16, desc[UR8][R6.64] ;  /* 0x0000000806108981 */ /* 0x0000a4000c1e1100 */
[----:B0-----:R-:W-:Y:S02]  /*24510*/  @!P1 IMAD.MOV.U32 R6, RZ, RZ, R11 ;  /* 0x000000ffff069224 */ /* 0x001fe400078e000b */
[----:B------:R-:W-:-:S05]  /*24520*/  @!P1 IMAD.MOV.U32 R7, RZ, RZ, R29 ;  /* 0x000000ffff079224 */ /* 0x000fca00078e001d */
[----:B------:R-:W3:Y:S04]  /*24530*/  @!P1 LDG.E.U8 R3, desc[UR8][R6.64] ;  /* 0x0000000806039981 */ /* 0x000ee8000c1e1100 */
[----:B--2---:R0:W-:Y:S04]  /*24540*/  STL [R1+0x2c], R16 ;  /* 0x00002c1001007387 */ /* 0x0041e80000100800 */
[----:B0-----:R-:W2:Y:S04]  /*24550*/  LDL.LU R16, [R1+0x2440] ;  /* 0x0024400001107983 */ /* 0x001ea80000300800 */
[----:B------:R-:W4:Y:S04]  /*24560*/  LDL R29, [R1+0x1348] ;  /* 0x00134800011d7983 */ /* 0x000f280000100800 */
[----:B------:R-:W4:Y:S04]  /*24570*/  LDL R11, [R1+0x1388] ;  /* 0x00138800010b7983 */ /* 0x000f280000100800 */
        /* <DEDUP_REMOVED lines=8> */
[----:B------:R-:W2:Y:S04]  /*24600*/  @!P0 LDG.E.U8 R16, desc[UR8][R6.64] ;  /* 0x0000000806108981 */ /* 0x000ea8000c1e1100 */
[----:B--2---:R0:W-:Y:S04]  /*24610*/  STL [R1+0x68], R16 ;  /* 0x0000681001007387 */ /* 0x0041e80000100800 */
[----:B0-----:R-:W2:Y:S04]  /*24620*/  LDL.LU R16, [R1+0x2438] ;  /* 0x0024380001107983 */ /* 0x001ea80000300800 */
[----:B------:R-:W5:Y:S04]  /*24630*/  LDL R6, [R1+0x133c] ;  /* 0x00133c0001067983 */ /* 0x000f680000100800 */
[----:B------:R-:W5:Y:S01]  /*24640*/  LDL R7, [R1+0x1370] ;  /* 0x0013700001077983 */ /* 0x000f620000100800 */
[----:B---3--:R-:W-:-:S02]  /*24650*/  PRMT R3, RZ, 0x7610, R3 ;  /* 0x00007610ff037816 */ /* 0x008fc40000000003 */
[----:B-----5:R-:W-:-:S04]  /*24660*/  @!P1 LOP3.LUT R7, R7, R6, RZ, 0x3c, !PT ;  /* 0x0000000607079212 */ /* 0x020fc800078e3cff */
[----:B------:R-:W-:-:S04]  /*24670*/  @!P1 LOP3.LUT R6, R7, R6, RZ, 0x3c, !PT ;  /* 0x0000000607069212 */ /* 0x000fc800078e3cff */
[----:B------:R-:W-:-:S05]  /*24680*/  @!P1 LOP3.LUT R7, R7, R6, RZ, 0x3c, !PT ;  /* 0x0000000607079212 */ /* 0x000fca00078e3cff */
[----:B------:R-:W3:Y:S01]  /*24690*/  @!P1 LDG.E.U8 R3, desc[UR8][R6.64] ;  /* 0x0000000806039981 */ /* 0x000ee2000c1e1100 */
[----:B------:R-:W-:-:S03]  /*246a0*/  PRMT R10, RZ, 0x7610, R10 ;  /* 0x00007610ff0a7816 */ /* 0x000fc6000000000a */
[----:B---3--:R0:W-:Y:S04]  /*246b0*/  STL [R1+0x64], R3 ;  /* 0x0000640301007387 */ /* 0x0081e80000100800 */
[----:B0-----:R-:W3:Y:S04]  /*246c0*/  LDL.LU R3, [R1+0x2434] ;  /* 0x0024340001037983 */ /* 0x001ee80000300800 */
[----:B------:R-:W5:Y:S01]  /*246d0*/  LDL R7, [R1+0x1338] ;  /* 0x0013380001077983 */ /* 0x000f620000100800 */
[----:B------:R-:W-:Y:S01]  /*246e0*/  @!P0 IMAD.MOV.U32 R6, RZ, RZ, R12 ;  /* 0x000000ffff068224 */ /* 0x000fe200078e000c */
[----:B--2---:R-:W-:-:S02]  /*246f0*/  PRMT R16, RZ, 0x7610, R16 ;  /* 0x00007610ff107816 */ /* 0x004fc40000000010 */
[----:B------:R-:W-:Y:S01]  /*24700*/  PRMT R8, RZ, 0x7610, R8 ;  /* 0x00007610ff087816 */ /* 0x000fe20000000008 */
[----:B------:R-:W2:Y:S04]  /*24710*/  LDL R12, [R1+0x136c] ;  /* 0x00136c00010c7983 */ /* 0x000ea80000100800 */
[----:B-----5:R0:W5:Y:S04]  /*24720*/  @!P0 LDG.E.U8 R10, desc[UR8][R6.64] ;  /* 0x00000008060a8981 */ /* 0x020168000c1e1100 */
[----:B------:R-:W0:Y:S04]  /*24730*/  LDL R6, [R1+0x134c] ;  /* 0x00134c0001067983 */ /* 0x000e280000100800 */
[----:B------:R-:W0:Y:S02]  /*24740*/  LDL R7, [R1+0x1380] ;  /* 0x0013800001077983 */ /* 0x000e240000100800 */
[----:B0-----:R-:W-:-:S04]  /*24750*/  @!P1 LOP3.LUT R7, R7, R6, RZ, 0x3c, !PT ;  /* 0x0000000607079212 */ /* 0x001fc800078e3cff */
[----:B------:R-:W-:-:S04]  /*24760*/  @!P1 LOP3.LUT R6, R7, R6, RZ, 0x3c, !PT ;  /* 0x0000000607069212 */ /* 0x000fc800078e3cff */
[----:B------:R-:W-:-:S05]  /*24770*/  @!P1 LOP3.LUT R7, R7, R6, RZ, 0x3c, !PT ;  /* 0x0000000607079212 */ /* 0x000fca00078e3cff */
[----:B------:R4:W3:Y:S04]  /*24780*/  @!P1 LDG.E.U8 R16, desc[UR8][R6.64] ;  /* 0x0000000806109981 */ /* 0x0008e8000c1e1100 */
[----:B-----5:R0:W-:Y:S01]  /*24790*/  STL [R1+0x58], R10 ;  /* 0x0000580a01007387 */ /* 0x0201e20000100800 */
[----:B----4-:R-:W-:Y:S02]  /*247a0*/  @!P0 IMAD.MOV.U32 R6, RZ, RZ, R11 ;  /* 0x000000ffff068224 */ /* 0x010fe400078e000b */
[----:B------:R-:W-:Y:S01]  /*247b0*/  @!P0 IMAD.MOV.U32 R7, RZ, RZ, R29 ;  /* 0x000000ffff078224 */ /* 0x000fe200078e001d */
[----:B0-----:R-:W4:Y:S04]  /*247c0*/  LDL R10, [R1+0x13a4] ;  /* 0x0013a400010a7983 */ /* 0x001f280000100800 */
[----:B------:R0:W5:Y:S04]  /*247d0*/  @!P0 LDG.E.U8 R8, desc[UR8][R6.64] ;  /* 0x0000000806088981 */ /* 0x000168000c1e1100 */
[----:B---3--:R1:W-:Y:S04]  /*247e0*/  STL [R1+0x54], R16 ;  /* 0x0000541001007387 */ /* 0x0083e80000100800 */
[----:B-1----:R-:W3:Y:S04]  /*247f0*/  LDL.LU R16, [R1+0x2430] ;  /* 0x0024300001107983 */ /* 0x002ee80000300800 */
[----:B------:R-:W0:Y:S04]  /*24800*/  LDL R6, [R1+0x135c] ;  /* 0x00135c0001067983 */ /* 0x000e280000100800 */
[----:B------:R-:W0:Y:S01]  /*24810*/  LDL R7, [R1+0x1394] ;  /* 0x0013940001077983 */ /* 0x000e220000100800 */
[----:B------:R-:W-:-:S03]  /*24820*/  PRMT R0, RZ, 0x7610, R0 ;  /* 0x00007610ff007816 */ /* 0x000fc60000000000 */
[----:B------:R-:W3:Y:S04]  /*24830*/  LDL R29, [R1+0x13a8] ;  /* 0x0013a800011d7983 */ /* 0x000ee80000100800 */
[----:B------:R-:W3:Y:S01]  /*24840*/  LDL R11, [R1+0x137c] ;  /* 0x00137c00010b7983 */ /* 0x000ee20000100800 */
[----:B0-----:R-:W-:-:S04]  /*24850*/  @!P1 LOP3.LUT R7, R7, R6, RZ, 0x3c, !PT ;  /* 0x0000000607079212 */ /* 0x001fc800078e3cff */
[----:B------:R-:W-:-:S04]  /*24860*/  @!P1 LOP3.LUT R6, R7, R6, RZ, 0x3c, !PT ;  /* 0x0000000607069212 */ /* 0x000fc800078e3cff */
[----:B------:R-:W-:-:S05]  /*24870*/  @!P1 LOP3.LUT R7, R7, R6, RZ, 0x3c, !PT ;  /* 0x0000000607079212 */ /* 0x000fca00078e3cff */
[----:B------:R-:W2:Y:S04]  /*24880*/  @!P1 LDG.E.U8 R0, desc[UR8][R6.64] ;  /* 0x0000000806009981 */ /* 0x000ea8000c1e1100 */
[----:B-----5:R0:W-:Y:S04]  /*24890*/  STL [R1+0x50], R8 ;  /* 0x0000500801007387 */ /* 0x0201e80000100800 */
[----:B0-----:R-:W5:Y:S04]  /*248a0*/  LDL R8, [R1+0x13b4] ;  /* 0x0013b40001087983 */ /* 0x001f680000100800 */
[----:B--2---:R-:W-:Y:S04]  /*248b0*/  STL [R1+0x24], R0 ;  /* 0x0000240001007387 */ /* 0x004fe80000100800 */
[----:B------:R-:W2:Y:S04]  /*248c0*/  LDL R6, [R1+0x1358] ;  /* 0x0013580001067983 */ /* 0x000ea80000100800 */
[----:B------:R-:W2:Y:S01]  /*248d0*/  LDL R7, [R1+0x1398] ;  /* 0x0013980001077983 */ /* 0x000ea20000100800 */
[----:B------:R-:W-:-:S02]  /*248e0*/  PRMT R14, RZ, 0x7610, R14 ;  /* 0x00007610ff0e7816 */ /* 0x000fc4000000000e */
[----:B--2---:R-:W-:-:S04]  /*248f0*/  @!P0 LOP3.LUT R7, R7, R6, RZ, 0x3c, !PT ;  /* 0x0000000607078212 */ /* 0x004fc800078e3cff */
[----:B------:R-:W-:-:S04]  /*24900*/  @!P0 LOP3.LUT R6, R7, R6, RZ, 0x3c, !PT ;  /* 0x0000000607068212 */ /* 0x000fc800078e3cff */
[----:B------:R-:W-:-:S05]  /*24910*/  @!P0 LOP3.LUT R7, R7, R6, RZ, 0x3c, !PT ;  /* 0x0000000607078212 */ /* 0x000fca00078e3cff */
[----:B------:R4:W2:Y:S01]  /*24920*/  @!P0 LDG.E.U8 R14, desc[UR8][R6.64] ;  /* 0x00000008060e8981 */ /* 0x0008a2000c1e1100 */
[----:B------:R-:W-:Y:S01]  /*24930*/  PRMT R4, RZ, 0x7610, R4 ;  /* 0x00007610ff047816 */ /* 0x000fe20000000004 */
[----:B----4-:R-:W-:Y:S02]  /*24940*/  @!P1 IMAD.MOV.U32 R6, RZ, RZ, R10 ;  /* 0x000000ffff069224 */ /* 0x010fe400078e000a */
[----:B------:R-:W-:-:S05]  /*24950*/  @!P1 IMAD.MOV.U32 R7, RZ, RZ, R12 ;  /* 0x000000ffff079224 */ /* 0x000fca00078e000c */
[----:B------:R3:W4:Y:S04]  /*24960*/  @!P1 LDG.E.U8 R4, desc[UR8][R6.64] ;  /* 0x0000000806049981 */ /* 0x000728000c1e1100 */
[----:B--2---:R0:W-:Y:S04]  /*24970*/  STL [R1+0x20], R14 ;  /* 0x0000200e01007387 */ /* 0x0041e80000100800 */
[----:B------:R-:W2:Y:S01]  /*24980*/  LDL R7, [R1+0x1368] ;  /* 0x0013680001077983 */ /* 0x000ea20000100800 */
[----:B------:R-:W-:Y:S01]  /*24990*/  PRMT R15, RZ, 0x7610, R15 ;  /* 0x00007610ff0f7816 */ /* 0x000fe2000000000f */
[----:B---3--:R-:W-:Y:S01]  /*249a0*/  @!P0 IMAD.MOV.U32 R6, RZ, RZ, R29 ;  /* 0x000000ffff068224 */ /* 0x008fe200078e001d */
[----:B------:R-:W-:Y:S01]  /*249b0*/  PRMT R2, RZ, 0x7610, R2 ;  /* 0x00007610ff027816 */ /* 0x000fe20000000002 */
[----:B------:R-:W3:Y:S04]  /*249c0*/  LDL R12, [R1+0x1390] ;  /* 0x00139000010c7983 */ /* 0x000ee80000100800 */
[----:B------:R-:W3:Y:S04]  /*249d0*/  LDL R10, [R1+0x13c4] ;  /* 0x0013c400010a7983 */ /* 0x000ee80000100800 */
[----:B0-----:R-:W3:Y:S04]  /*249e0*/  LDL R14, [R1+0x13b8] ;  /* 0x0013b800010e7983 */ /* 0x001ee80000100800 */
[----:B--2---:R5:W2:Y:S04]  /*249f0*/  @!P0 LDG.E.U8 R15, desc[UR8][R6.64] ;  /* 0x00000008060f8981 */ /* 0x004aa8000c1e1100 */
[----:B----4-:R0:W-:Y:S04]  /*24a00*/  STL [R1+0x2408], R4 ;  /* 0x0024080401007387 */ /* 0x0101e80000100800 */
[----:B------:R-:W4:Y:S01]  /*24a10*/  LDL R29, [R1+0x138c] ;  /* 0x00138c00011d7983 */ /* 0x000f220000100800 */
[----:B-----5:R-:W-:-:S02]  /*24a20*/  @!P1 IMAD.MOV.U32 R6, RZ, RZ, R8 ;  /* 0x000000ffff069224 */ /* 0x020fc400078e0008 */
[----:B------:R-:W-:Y:S02]  /*24a30*/  @!P1 IMAD.MOV.U32 R7, RZ, RZ, R11 ;  /* 0x000000ffff079224 */ /* 0x000fe400078e000b */
[----:B------:R-:W5:Y:S04]  /*24a40*/  LDL R11, [R1+0x13c8] ;  /* 0x0013c800010b7983 */ /* 0x000f680000100800 */
[----:B------:R3:W4:Y:S04]  /*24a50*/  @!P1 LDG.E.U8 R2, desc[UR8][R6.64] ;  /* 0x0000000806029981 */ /* 0x000728000c1e1100 */
[----:B--2---:R1:W-:Y:S04]  /*24a60*/  STL [R1+0x18], R15 ;  /* 0x0000180f01007387 */ /* 0x0043e80000100800 */
[----:B------:R-:W2:Y:S01]  /*24a70*/  LDL R7, [R1+0x1378] ;  /* 0x0013780001077983 */ /* 0x000ea20000100800 */
[----:B------:R-:W-:Y:S01]  /*24a80*/  PRMT R13, RZ, 0x7610, R13 ;  /* 0x00007610ff0d7816 */ /* 0x000fe2000000000d */
[----:B---3--:R-:W-:Y:S01]  /*24a90*/  @!P0 IMAD.MOV.U32 R6, RZ, RZ, R14 ;  /* 0x000000ffff068224 */ /* 0x008fe200078e000e */
[----:B------:R-:W-:-:S02]  /*24aa0*/  PRMT R5, RZ, 0x7610, R5 ;  /* 0x00007610ff057816 */ /* 0x000fc40000000005 */
[----:B0-----:R-:W-:Y:S01]  /*24ab0*/  PRMT R4, RZ, 0x7610, R4 ;  /* 0x00007610ff047816 */ /* 0x001fe20000000004 */
[----:B------:R-:W3:Y:S04]  /*24ac0*/  LDL R8, [R1+0x13d4] ;  /* 0x0013d40001087983 */ /* 0x000ee80000100800 */
[----:B-1----:R-:W3:Y:S04]  /*24ad0*/  LDL R15, [R1+0x13a0] ;  /* 0x0013a000010f7983 */ /* 0x002ee80000100800 */
[----:B--2---:R0:W2:Y:S02]  /*24ae0*/  @!P0 LDG.E.U8 R13, desc[UR8][R6.64] ;  /* 0x00000008060d8981 */ /* 0x0040a4000c1e1100 */
[----:B0-----:R-:W-:-:S02]  /*24af0*/  @!P1 IMAD.MOV.U32 R6, RZ, RZ, R10 ;  /* 0x000000ffff069224 */ /* 0x001fc400078e000a */
[----:B------:R-:W-:-:S05]  /*24b00*/  @!P1 IMAD.MOV.U32 R7, RZ, RZ, R12 ;  /* 0x000000ffff079224 */ /* 0x000fca00078e000c */
[----:B------:R5:W2:Y:S02]  /*24b10*/  @!P1 LDG.E.U8 R5, desc[UR8][R6.64] ;  /* 0x0000000806059981 */ /* 0x000aa4000c1e1100 */
[----:B-----5:R-:W-:Y:S02]  /*24b20*/  @!P0 IMAD.MOV.U32 R6, RZ, RZ, R11 ;  /* 0x000000ffff068224 */ /* 0x020fe400078e000b */
[----:B----4-:R-:W-:-:S05]  /*24b30*/  @!P0 IMAD.MOV.U32 R7, RZ, RZ, R29 ;  /* 0x000000ffff078224 */ /* 0x010fca00078e001d */
[----:B------:R3:W4:Y:S04]  /*24b40*/  @!P0 LDG.E.U8 R4, desc[UR8][R6.64] ;  /* 0x0000000806048981 */ /* 0x000728000c1e1100 */
[----:B------:R-:W-:Y:S04]  /*24b50*/  STL [R1+0x23e0], R2 ;  /* 0x0023e00201007387 */ /* 0x000fe80000100800 */
[----:B------:R-:W5:Y:S01]  /*24b60*/  LDL R14, [R1+0x139c] ;  /* 0x00139c00010e7983 */ /* 0x000f620000100800 */
[----:B------:R-:W-:Y:S01]  /*24b70*/  PRMT R9, RZ, 0x7610, R9 ;  /* 0x00007610ff097816 */ /* 0x000fe20000000009 */
[----:B---3--:R-:W-:-:S02]  /*24b80*/  @!P1 IMAD.MOV.U32 R6, RZ, RZ, R8 ;  /* 0x000000ffff069224 */ /* 0x008fc400078e0008 */
[----:B------:R-:W-:-:S05]  /*24b90*/  @!P1 IMAD.MOV.U32 R7, RZ, RZ, R15 ;  /* 0x000000ffff079224 */ /* 0x000fca00078e000f */
[----:B------:R5:W3:Y:S04]  /*24ba0*/  @!P1 LDG.E.U8 R9, desc[UR8][R6.64] ;  /* 0x0000000806099981 */ /* 0x000ae8000c1e1100 */
[----:B--2---:R0:W-:Y:S04]  /*24bb0*/  STL [R1+0x10], R13 ;  /* 0x0000100d01007387 */ /* 0x0041e80000100800 */
[----:B------:R-:W2:Y:S04]  /*24bc0*/  LDL R12, [R1+0x13b0] ;  /* 0x0013b000010c7983 */ /* 0x000ea80000100800 */
[----:B------:R-:W2:Y:S04]  /*24bd0*/  LDL R10, [R1+0x13e4] ;  /* 0x0013e400010a7983 */ /* 0x000ea80000100800 */
[----:B0-----:R-:W2:Y:S04]  /*24be0*/  LDL R13, [R1+0x13d8] ;  /* 0x0013d800010d7983 */ /* 0x001ea80000100800 */
[----:B------:R-:W-:Y:S04]  /*24bf0*/  STL [R1+0x23b8], R5 ;  /* 0x0023b80501007387 */ /* 0x000fe80000100800 */
[----:B------:R-:W2:Y:S04]  /*24c00*/  LDL R11, [R1+0x13ac] ;  /* 0x0013ac00010b7983 */ /* 0x000ea80000100800 */
[----:B----4-:R0:W-:Y:S01]  /*24c10*/  STL [R1+0x8], R4 ;  /* 0x0000080401007387 */ /* 0x0101e20000100800 */
[----:B------:R-:W-:Y:S01]  /*24c20*/  PRMT R2, RZ, 0x7610, R2 ;  /* 0x00007610ff027816 */ /* 0x000fe20000000002 */
[----:B-----5:R-:W-:Y:S01]  /*24c30*/  @!P0 IMAD.MOV.U32 R7, RZ, RZ, R14 ;  /* 0x000000ffff078224 */ /* 0x020fe200078e000e */
[----:B------:R-:W-:-:S02]  /*24c40*/  PRMT R28, RZ, 0x7610, R28 ;  /* 0x00007610ff1c7816 */ /* 0x000fc4000000001c */
[----:B------:R-:W-:Y:S01]  /*24c50*/  PRMT R27, RZ, 0x7610, R27 ;  /* 0x00007610ff1b7816 */ /* 0x000fe2000000001b */
[----:B------:R-:W4:Y:S04]  /*24c60*/  LDL R8, [R1+0x13f4] ;  /* 0x0013f40001087983 */ /* 0x000f280000100800 */
[----:B0-----:R-:W5:Y:S04]  /*24c70*/  LDL R4, [R1+0x13e8] ;  /* 0x0013e80001047983 */ /* 0x001f680000100800 */
[----:B---3--:R0:W-:Y:S04]  /*24c80*/  STL [R1+0x4], R9 ;  /* 0x0000040901007387 */ /* 0x0081e80000100800 */
[----:B0-----:R-:W3:Y:S01]  /*24c90*/  LDL R9, [R1+0x13c0] ;  /* 0x0013c00001097983 */ /* 0x001ee20000100800 */
[----:B--2---:R-:W-:-:S05]  /*24ca0*/  @!P0 IMAD.MOV.U32 R6, RZ, RZ, R13 ;  /* 0x000000ffff068224 */ /* 0x004fca00078e000d */
[----:B------:R0:W2:Y:S02]  /*24cb0*/  @!P0 LDG.E.U8 R2, desc[UR8][R6.64] ;  /* 0x0000000806028981 */ /* 0x0000a4000c1e1100 */
[----:B0-----:R-:W-:Y:S02]  /*24cc0*/  @!P1 IMAD.MOV.U32 R6, RZ, RZ, R10 ;  /* 0x000000ffff069224 */ /* 0x001fe400078e000a */
[----:B------:R-:W-:-:S05]  /*24cd0*/  @!P1 IMAD.MOV.U32 R7, RZ, RZ, R12 ;  /* 0x000000ffff079224 */ /* 0x000fca00078e000c */
[----:B------:R0:W2:Y:S02]  /*24ce0*/  @!P1 LDG.E.U8 R28, desc[UR8][R6.64] ;  /* 0x00000008061c9981 */ /* 0x0000a4000c1e1100 */
[----:B0-----:R-:W-:Y:S02]  /*24cf0*/  @!P0 IMAD.MOV.U32 R7, RZ, RZ, R11 ;  /* 0x000000ffff078224 */ /* 0x001fe400078e000b */
[----:B-----5:R-:W-:-:S05]  /*24d00*/  @!P0 IMAD.MOV.U32 R6, RZ, RZ, R4 ;  /* 0x000000ffff068224 */ /* 0x020fca00078e0004 */
[----:B------:R4:W5:Y:S01]  /*24d10*/  @!P0 LDG.E.U8 R27, desc[UR8][R6.64] ;  /* 0x00000008061b8981 */ /* 0x000962000c1e1100 */
[----:B------:R-:W-:Y:S01]  /*24d20*/  PRMT R26, RZ, 0x7610, R26 ;  /* 0x00007610ff1a7816 */ /* 0x000fe2000000001a */
[----:B----4-:R-:W-:Y:S02]  /*24d30*/  @!P1 IMAD.MOV.U32 R6, RZ, RZ, R8 ;  /* 0x000000ffff069224 */ /* 0x010fe400078e0008 */
[----:B---3--:R-:W-:-:S05]  /*24d40*/  @!P1 IMAD.MOV.U32 R7, RZ, RZ, R9 ;  /* 0x000000ffff079224 */ /* 0x008fca00078e0009 */
[----:B------:R-:W3:Y:S04]  /*24d50*/  @!P1 LDG.E.U8 R26, desc[UR8][R6.64] ;  /* 0x00000008061a9981 */ /* 0x000ee8000c1e1100 */
[----:B--2---:R0:W-:Y:S04]  /*24d60*/  STL [R1+0x240c], R2 ;  /* 0x00240c0201007387 */ /* 0x0041e80000100800 */
[----:B------:R-:W2:Y:S04]  /*24d70*/  LDL R10, [R1+0x13bc] ;  /* 0x0013bc00010a7983 */ /* 0x000ea80000100800 */
[----:B------:R-:W4:Y:S04]  /*24d80*/  LDL R5, [R1+0x13f8] ;  /* 0x0013f80001057983 */ /* 0x000f280000100800 */
[----:B------:R-:W-:Y:S04]  /*24d90*/  STL [R1+0x2410], R28 ;  /* 0x0024101c01007387 */ /* 0x000fe80000100800 */
[----:B------:R-:W4:Y:S04]  /*24da0*/  LDL R4, [R1+0x13d0] ;  /* 0x0013d00001047983 */ /* 0x000f280000100800 */
[----:B0-----:R-:W4:Y:S04]  /*24db0*/  LDL R2, [R1+0x1404] ;  /* 0x0014040001027983 */ /* 0x001f280000100800 */
[----:B-----5:R-:W-:Y:S04]  /*24dc0*/  STL [R1+0x23e4], R27 ;  /* 0x0023e41b01007387 */ /* 0x020fe80000100800 */
[----:B------:R-:W5:Y:S04]  /*24dd0*/  LDL R12, [R1+0x13cc] ;  /* 0x0013cc00010c7983 */ /* 0x000f680000100800 */
[----:B------:R-:W5:Y:S01]  /*24de0*/  LDL R11, [R1+0x1408] ;  /* 0x00140800010b7983 */ /* 0x000f620000100800 */
[----:B------:R-:W-:-:S02]  /*24df0*/  PRMT R22, RZ, 0x7610, R22 ;  /* 0x00007610ff167816 */ /* 0x000fc40000000016 */
[----:B------:R-:W-:Y:S02]  /*24e00*/  PRMT R20, RZ, 0x7610, R20 ;  /* 0x00007610ff147816 */ /* 0x000fe40000000014 */
[----:B------:R-:W-:Y:S01]  /*24e10*/  PRMT R18, RZ, 0x7610, R18 ;  /* 0x00007610ff127816 */ /* 0x000fe20000000012 */
[----:B------:R-:W5:Y:S04]  /*24e20*/  LDL R9, [R1+0x13e0] ;  /* 0x0013e00001097983 */ /* 0x000f680000100800 */
[----:B------:R-:W5:Y:S04]  /*24e30*/  LDL R8, [R1+0x1414] ;  /* 0x0014140001087983 */ /* 0x000f680000100800 */
[----:B---3--:R-:W-:Y:S01]  /*24e40*/  STL [R1+0x23e8], R26 ;  /* 0x0023e81a01007387 */ /* 0x008fe20000100800 */
[----:B--2---:R-:W-:-:S02]  /*24e50*/  @!P0 IMAD.MOV.U32 R7, RZ, RZ, R10 ;  /* 0x000000ffff078224 */ /* 0x004fc400078e000a */
[----:B----4-:R-:W-:Y:S01]  /*24e60*/  @!P0 IMAD.MOV.U32 R6, RZ, RZ, R5 ;  /* 0x000000ffff068224 */ /* 0x010fe200078e0005 */
[----:B------:R-:W2:Y:S04]  /*24e70*/  LDL R10, [R1+0x13dc] ;  /* 0x0013dc00010a7983 */ /* 0x000ea80000100800 */
[----:B------:R-:W3:Y:S04]  /*24e80*/  LDL R5, [R1+0x1418] ;  /* 0x0014180001057983 */ /* 0x000ee80000100800 */
[----:B------:R0:W4:Y:S02]  /*24e90*/  @!P0 LDG.E.U8 R22, desc[UR8][R6.64] ;  /* 0x0000000806168981 */ /* 0x000124000c1e1100 */
[----:B0-----:R-:W-:-:S02]  /*24ea0*/  @!P1 IMAD.MOV.U32 R7, RZ, RZ, R4 ;  /* 0x000000ffff079224 */ /* 0x001fc400078e0004 */
[----:B------:R-:W-:-:S05]  /*24eb0*/  @!P1 IMAD.MOV.U32 R6, RZ, RZ, R2 ;  /* 0x000000ffff069224 */ /* 0x000fca00078e0002 */
[----:B------:R5:W2:Y:S02]  /*24ec0*/  @!P1 LDG.E.U8 R20, desc[UR8][R6.64] ;  /* 0x0000000806149981 */ /* 0x000aa4000c1e1100 */
[----:B-----5:R-:W-:Y:S02]  /*24ed0*/  @!P0 IMAD.MOV.U32 R7, RZ, RZ, R12 ;  /* 0x000000ffff078224 */ /* 0x020fe400078e000c */
[----:B------:R-:W-:-:S05]  /*24ee0*/  @!P0 IMAD.MOV.U32 R6, RZ, RZ, R11 ;  /* 0x000000ffff068224 */ /* 0x000fca00078e000b */
[----:B------:R0:W5:Y:S01]  /*24ef0*/  @!P0 LDG.E.U8 R18, desc[UR8][R6.64] ;  /* 0x0000000806128981 */ /* 0x000162000c1e1100 */
[----:B------:R-:W-:-:S06]  /*24f00*/  PRMT R16, RZ, 0x7610, R16 ;  /* 0x00007610ff107816 */ /* 0x000fcc0000000010 */
[----:B------:R3:W5:Y:S01]  /*24f10*/  @!P1 LDG.E.U8 R16, desc[UR8][R8.64] ;  /* 0x0000000808109981 */ /* 0x000762000c1e1100 */
[----:B0-----:R-:W-:-:S03]  /*24f20*/  PRMT R6, RZ, 0x7610, R6 ;  /* 0x00007610ff067816 */ /* 0x001fc60000000006 */
[----:B----4-:R-:W-:Y:S04]  /*24f30*/  STL [R1+0x23bc], R22 ;  /* 0x0023bc1601007387 */ /* 0x010fe80000100800 */
[----:B------:R-:W4:Y:S04]  /*24f40*/  LDL R4, [R1+0x13f0] ;  /* 0x0013f00001047983 */ /* 0x000f280000100800 */
[----:B------:R-:W4:Y:S01]  /*24f50*/  LDL R2, [R1+0x1424] ;  /* 0x0014240001027983 */ /* 0x000f220000100800 */
[----:B---3--:R-:W-:Y:S02]  /*24f60*/  @!P0 IMAD.MOV.U32 R8, RZ, RZ, R5 ;  /* 0x000000ffff088224 */ /* 0x008fe400078e0005 */
[----:B--2---:R-:W-:-:S05]  /*24f70*/  @!P0 IMAD.MOV.U32 R9, RZ, RZ, R10 ;  /* 0x000000ffff098224 */ /* 0x004fca00078e000a */
[----:B------:R0:W2:Y:S04]  /*24f80*/  @!P0 LDG.E.U8 R6, desc[UR8][R8.64] ;  /* 0x0000000808068981 */ /* 0x0000a8000c1e1100 */
[----:B------:R-:W-:Y:S04]  /*24f90*/  STL [R1+0x23c0], R20 ;  /* 0x0023c01401007387 */ /* 0x000fe80000100800 */
[----:B-----5:R1:W-:Y:S04]  /*24fa0*/  STL [R1+0x23a0], R18 ;  /* 0x0023a01201007387 */ /* 0x0203e80000100800 */
[----:B------:R-:W3:Y:S04]  /*24fb0*/  LDL R13, [R1+0x1428] ;  /* 0x00142800010d7983 */ /* 0x000ee80000100800 */
[----:B-1----:R-:W5:Y:S01]  /*24fc0*/  LDL R18, [R1+0x13ec] ;  /* 0x0013ec0001127983 */ /* 0x002f620000100800 */
[----:B------:R-:W-:-:S02]  /*24fd0*/  PRMT R7, RZ, 0x7610, R7 ;  /* 0x00007610ff077816 */ /* 0x000fc40000000007 */
[----:B0-----:R-:W-:Y:S01]  /*24fe0*/  PRMT R8, RZ, 0x7610, R8 ;  /* 0x00007610ff087816 */ /* 0x001fe20000000008 */
[----:B------:R0:W-:Y:S04]  /*24ff0*/  STL [R1+0x23a4], R16 ;  /* 0x0023a41001007387 */ /* 0x0001e80000100800 */
[----:B------:R-:W5:Y:S04]  /*25000*/  LDL R12, [R1+0x1400] ;  /* 0x00140000010c7983 */ /* 0x000f680000100800 */
[----:B------:R-:W5:Y:S01]  /*25010*/  LDL R5, [R1+0x1434] ;  /* 0x0014340001057983 */ /* 0x000f620000100800 */
[----:B----4-:R-:W-:-:S02]  /*25020*/  @!P1 IMAD.MOV.U32 R11, RZ, RZ, R4 ;  /* 0x000000ffff0b9224 */ /* 0x010fc400078e0004 */
[----:B------:R-:W-:-:S05]  /*25030*/  @!P1 IMAD.MOV.U32 R10, RZ, RZ, R2 ;  /* 0x000000ffff0a9224 */ /* 0x000fca00078e0002 */
[----:B------:R3:W4:Y:S04]  /*25040*/  @!P1 LDG.E.U8 R7, desc[UR8][R10.64] ;  /* 0x000000080a079981 */ /* 0x000728000c1e1100 */
[----:B--2---:R-:W-:Y:S04]  /*25050*/  STL [R1+0x2414], R6 ;  /* 0x0024140601007387 */ /* 0x004fe80000100800 */
[----:B------:R-:W2:Y:S04]  /*25060*/  LDL R15, [R1+0x13fc] ;  /* 0x0013fc00010f7983 */ /* 0x000ea80000100800 */
[----:B------:R-:W2:Y:S04]  /*25070*/  LDL R14, [R1+0x1438] ;  /* 0x00143800010e7983 */ /* 0x000ea80000100800 */
[----:B------:R-:W2:Y:S04]  /*25080*/  LDL R4, [R1+0x1410] ;  /* 0x0014100001047983 */ /* 0x000ea80000100800 */
[----:B------:R-:W2:Y:S01]  /*25090*/  LDL R2, [R1+0x1444] ;  /* 0x0014440001027983 */ /* 0x000ea20000100800 */
[----:B---3--:R-:W-:-:S02]  /*250a0*/  @!P0 IMAD.MOV.U32 R10, RZ, RZ, R13 ;  /* 0x000000ffff0a8224 */ /* 0x008fc400078e000d */
[----:B-----5:R-:W-:-:S05]  /*250b0*/  @!P0 IMAD.MOV.U32 R11, RZ, RZ, R18 ;  /* 0x000000ffff0b8224 */ /* 0x020fca00078e0012 */
[----:B------:R1:W3:Y:S01]  /*250c0*/  @!P0 LDG.E.U8 R8, desc[UR8][R10.64] ;  /* 0x000000080a088981 */ /* 0x0002e2000c1e1100 */
[----:B------:R-:W-:Y:S01]  /*250d0*/  PRMT R9, RZ, 0x7610, R9 ;  /* 0x00007610ff097816 */ /* 0x000fe20000000009 */
[----:B------:R-:W-:Y:S02]  /*250e0*/  @!P1 IMAD.MOV.U32 R13, RZ, RZ, R12 ;  /* 0x000000ffff0d9224 */ /* 0x000fe400078e000c */
[----:B------:R-:W-:-:S05]  /*250f0*/  @!P1 IMAD.MOV.U32 R12, RZ, RZ, R5 ;  /* 0x000000ffff0c9224 */ /* 0x000fca00078e0005 */
[----:B------:R2:W5:Y:S01]  /*25100*/  @!P1 LDG.E.U8 R9, desc[UR8][R12.64] ;  /* 0x000000080c099981 */ /* 0x000562000c1e1100 */
[----:B-1----:R-:W-:-:S03]  /*25110*/  PRMT R10, RZ, 0x7610, R10 ;  /* 0x00007610ff0a7816 */ /* 0x002fc6000000000a */
[----:B----4-:R1:W-:Y:S04]  /*25120*/  STL [R1+0x2418], R7 ;  /* 0x0024180701007387 */ /* 0x0103e80000100800 */
[----:B0-----:R-:W4:Y:S04]  /*25130*/  LDL R16, [R1+0x140c] ;  /* 0x00140c0001107983 */ /* 0x001f280000100800 */
[----:B-1----:R-:W4:Y:S01]  /*25140*/  LDL R7, [R1+0x1448] ;  /* 0x0014480001077983 */ /* 0x002f220000100800 */
[----:B--2---:R-:W-:Y:S02]  /*25150*/  @!P0 IMAD.MOV.U32 R12, RZ, RZ, R14 ;  /* 0x000000ffff0c8224 */ /* 0x004fe400078e000e */
[----:B------:R-:W-:-:S05]  /*25160*/  @!P0 IMAD.MOV.U32 R13, RZ, RZ, R15 ;  /* 0x000000ffff0d8224 */ /* 0x000fca00078e000f */
[----:B------:R0:W2:Y:S04]  /*25170*/  @!P0 LDG.E.U8 R10, desc[UR8][R12.64] ;  /* 0x000000080c0a8981 */ /* 0x0000a8000c1e1100 */
[----:B---3--:R-:W-:Y:S04]  /*25180*/  STL [R1+0x23ec], R8 ;  /* 0x0023ec0801007387 */ /* 0x008fe80000100800 */
[----:B------:R-:W3:Y:S04]  /*25190*/  LDL R6, [R1+0x1420] ;  /* 0x0014200001067983 */ /* 0x000ee80000100800 */
[----:B------:R-:W3:Y:S01]  /*251a0*/  LDL R5, [R1+0x1454] ;  /* 0x0014540001057983 */ /* 0x000ee20000100800 */
[----:B------:R-:W-:Y:S01]  /*251b0*/  PRMT R11, RZ, 0x7610, R11 ;  /* 0x00007610ff0b7816 */ /* 0x000fe2000000000b */
[----:B------:R-:W-:-:S02]  /*251c0*/  @!P1 IMAD.MOV.U32 R14, RZ, RZ, R2 ;  /* 0x000000ffff0e9224 */ /* 0x000fc400078e0002 */
[----:B------:R-:W-:Y:S01]  /*251d0*/  @!P1 IMAD.MOV.U32 R15, RZ, RZ, R4 ;  /* 0x000000ffff0f9224 */ /* 0x000fe200078e0004 */
[----:B0-----:R-:W-:-:S04]  /*251e0*/  PRMT R12, RZ, 0x7610, R12 ;  /* 0x00007610ff0c7816 */ /* 0x001fc8000000000c */
[----:B------:R4:W3:Y:S01]  /*251f0*/  @!P1 LDG.E.U8 R11, desc[UR8][R14.64] ;  /* 0x000000080e0b9981 */ /* 0x0008e2000c1e1100 */
[----:B------:R-:W-:-:S03]  /*25200*/  PRMT R13, RZ, 0x7610, R13 ;  /* 0x00007610ff0d7816 */ /* 0x000fc6000000000d */
[----:B-----5:R-:W-:Y:S01]  /*25210*/  STL [R1+0x23f0], R9 ;  /* 0x0023f00901007387 */ /* 0x020fe20000100800 */
[----:B----4-:R-:W-:Y:S02]  /*25220*/  @!P0 IMAD.MOV.U32 R15, RZ, RZ, R16 ;  /* 0x000000ffff0f8224 */ /* 0x010fe400078e0010 */
[----:B------:R-:W-:-:S05]  /*25230*/  @!P0 IMAD.MOV.U32 R14, RZ, RZ, R7 ;  /* 0x000000ffff0e8224 */ /* 0x000fca00078e0007 */
[----:B------:R3:W4:Y:S04]  /*25240*/  @!P0 LDG.E.U8 R12, desc[UR8][R14.64] ;  /* 0x000000080e0c8981 */ /* 0x000728000c1e1100 */
[----:B--2---:R-:W-:Y:S04]  /*25250*/  STL [R1+0x23c4], R10 ;  /* 0x0023c40a01007387 */ /* 0x004fe80000100800 */
[----:B------:R-:W2:Y:S04]  /*25260*/  LDL R4, [R1+0x141c] ;  /* 0x00141c0001047983 */ /* 0x000ea80000100800 */
[----:B------:R-:W5:Y:S01]  /*25270*/  LDL R2, [R1+0x1458] ;  /* 0x0014580001027983 */ /* 0x000f620000100800 */
[----:B---3--:R-:W-:-:S02]  /*25280*/  @!P1 IMAD.MOV.U32 R15, RZ, RZ, R6 ;  /* 0x000000ffff0f9224 */ /* 0x008fc400078e0006 */
[----:B------:R-:W-:-:S05]  /*25290*/  @!P1 IMAD.MOV.U32 R14, RZ, RZ, R5 ;  /* 0x000000ffff0e9224 */ /* 0x000fca00078e0005 */
[----:B------:R5:W3:Y:S04]  /*252a0*/  @!P1 LDG.E.U8 R13, desc[UR8][R14.64] ;  /* 0x000000080e0d9981 */ /* 0x000ae8000c1e1100 */
[----:B------:R0:W-:Y:S04]  /*252b0*/  STL [R1+0x23c8], R11 ;  /* 0x0023c80b01007387 */ /* 0x0001e80000100800 */
[----:B------:R-:W3:Y:S04]  /*252c0*/  LDL R16, [R1+0x1430] ;  /* 0x0014300001107983 */ /* 0x000ee80000100800 */
[----:B0-----:R-:W3:Y:S04]  /*252d0*/  LDL R11, [R1+0x1460] ;  /* 0x00146000010b7983 */ /* 0x001ee80000100800 */
[----:B----4-:R-:W-:Y:S04]  /*252e0*/  STL [R1+0x23a8], R12 ;  /* 0x0023a80c01007387 */ /* 0x010fe80000100800 */
[----:B------:R-:W4:Y:S04]  /*252f0*/  LDL R10, [R1+0x142c] ;  /* 0x00142c00010a7983 */ /* 0x000f280000100800 */
[----:B------:R-:W4:Y:S04]  /*25300*/  LDL R9, [R1+0x1468] ;  /* 0x0014680001097983 */ /* 0x000f280000100800 */
[----:B------:R-:W4:Y:S04]  /*25310*/  LDL R8, [R1+0x1440] ;  /* 0x0014400001087983 */ /* 0x000f280000100800 */
[----:B------:R-:W4:Y:S04]  /*25320*/  LDL R7, [R1+0x1470] ;  /* 0x0014700001077983 */ /* 0x000f280000100800 */
[----:B------:R-:W4:Y:S01]  /*25330*/  LDL R5, [R1+0x146c] ;  /* 0x00146c0001057983 */ /* 0x000f220000100800 */
[----:B-----5:R-:W-:-:S02]  /*25340*/  @!P0 IMAD.MOV.U32 R14, RZ, RZ, R2 ;  /* 0x000000ffff0e8224 */ /* 0x020fc400078e0002 */
[----:B--2---:R-:W-:Y:S01]  /*25350*/  @!P0 IMAD.MOV.U32 R15, RZ, RZ, R4 ;  /* 0x000000ffff0f8224 */ /* 0x004fe200078e0004 */
[----:B---3--:R-:W-:Y:S04]  /*25360*/  STL [R1+0x23ac], R13 ;  /* 0x0023ac0d01007387 */ /* 0x008fe80000100800 */
[----:B------:R-:W2:Y:S04]  /*25370*/  LDL R6, [R1+0x143c] ;  /* 0x00143c0001067983 */ /* 0x000ea80000100800 */
[----:B------:R-:W3:Y:S04]  /*25380*/  LDL R4, [R1+0x1450] ;  /* 0x0014500001047983 */ /* 0x000ee80000100800 */
[----:B------:R-:W5:Y:S01]  /*25390*/  LDL R2, [R1+0x147c] ;  /* 0x00147c0001027983 */ /* 0x000f620000100800 */
[----:B------:R-:W-:-:S02]  /*253a0*/  PRMT R17, RZ, 0x7610, R17 ;  /* 0x00007610ff117816 */ /* 0x000fc40000000011 */
[----:B------:R-:W-:-:S04]  /*253b0*/  PRMT R19, RZ, 0x7610, R19 ;  /* 0x00007610ff137816 */ /* 0x000fc80000000013 */
[----:B------:R0:W3:Y:S01]  /*253c0*/  @!P0 LDG.E.U8 R17, desc[UR8][R14.64] ;  /* 0x000000080e118981 */ /* 0x0000e2000c1e1100 */
[----:B------:R-:W-:Y:S01]  /*253d0*/  PRMT R21, RZ, 0x7610, R21 ;  /* 0x00007610ff157816 */ /* 0x000fe20000000015 */
[----:B0-----:R-:W-:Y:S02]  /*253e0*/  @!P1 IMAD.MOV.U32 R14, RZ, RZ, R11 ;  /* 0x000000ffff0e9224 */ /* 0x001fe400078e000b */
[----:B------:R-:W-:-:S05]  /*253f0*/  @!P1 IMAD.MOV.U32 R15, RZ, RZ, R16 ;  /* 0x000000ffff0f9224 */ /* 0x000fca00078e0010 */
[----:B------:R4:W3:Y:S01]  /*25400*/  @!P1 LDG.E.U8 R19, desc[UR8][R14.64] ;  /* 0x000000080e139981 */ /* 0x0008e2000c1e1100 */
[----:B------:R-:W-:Y:S02]  /*25410*/  PRMT R23, RZ, 0x7610, R23 ;  /* 0x00007610ff177816 */ /* 0x000fe40000000017 */
[----:B------:R-:W-:Y:S02]  /*25420*/  PRMT R24, RZ, 0x7610, R24 ;  /* 0x00007610ff187816 */ /* 0x000fe40000000018 */
[----:B------:R-:W-:Y:S01]  /*25430*/  PRMT R25, RZ, 0x7610, R25 ;  /* 0x00007610ff197816 */ /* 0x000fe20000000019 */
[----:B----4-:R-:W-:Y:S02]  /*25440*/  @!P0 IMAD.MOV.U32 R15, RZ, RZ, R10 ;  /* 0x000000ffff0f8224 */ /* 0x010fe400078e000a */
[----:B------:R-:W-:-:S05]  /*25450*/  @!P0 IMAD.MOV.U32 R14, RZ, RZ, R9 ;  /* 0x000000ffff0e8224 */ /* 0x000fca00078e0009 */
[----:B------:R0:W4:Y:S02]  /*25460*/  @!P0 LDG.E.U8 R21, desc[UR8][R14.64] ;  /* 0x000000080e158981 */ /* 0x000124000c1e1100 */
[----:B0-----:R-:W-:Y:S02]  /*25470*/  @!P1 IMAD.MOV.U32 R14, RZ, RZ, R7 ;  /* 0x000000ffff0e9224 */ /* 0x001fe400078e0007 */
[----:B------:R-:W-:-:S05]  /*25480*/  @!P1 IMAD.MOV.U32 R15, RZ, RZ, R8 ;  /* 0x000000ffff0f9224 */ /* 0x000fca00078e0008 */
[----:B------:R0:W4:Y:S02]  /*25490*/  @!P1 LDG.E.U8 R23, desc[UR8][R14.64] ;  /* 0x000000080e179981 */ /* 0x000124000c1e1100 */
[----:B0-----:R-:W-:Y:S02]  /*254a0*/  @!P0 IMAD.MOV.U32 R14, RZ, RZ, R5 ;  /* 0x000000ffff0e8224 */ /* 0x001fe400078e0005 */
[----:B--2---:R-:W-:Y:S01]  /*254b0*/  @!P0 IMAD.MOV.U32 R15, RZ, RZ, R6 ;  /* 0x000000ffff0f8224 */ /* 0x004fe200078e0006 */
[----:B------:R-:W-:Y:S04]  /*254c0*/  LDS.U8 R5, [R3+UR4+0x88] ;  /* 0x0000880403057984 */ /* 0x000fe80008000000 */
[----:B------:R5:W2:Y:S02]  /*254d0*/  @!P0 LDG.E.U8 R24, desc[UR8][R14.64] ;  /* 0x000000080e188981 */ /* 0x000aa4000c1e1100 */
[----:B-----5:R-:W-:-:S02]  /*254e0*/  @!P1 IMAD.MOV.U32 R14, RZ, RZ, R2 ;  /* 0x000000ffff0e9224 */ /* 0x020fc400078e0002 */
[----:B---3--:R-:W-:Y:S01]  /*254f0*/  @!P1 IMAD.MOV.U32 R15, RZ, RZ, R4 ;  /* 0x000000ffff0f9224 */ /* 0x008fe200078e0004 */
[----:B------:R-:W0:Y:S04]  /*25500*/  LDS.U8 R2, [R3+UR4] ;  /* 0x0000000403027984 */ /* 0x000e280008000000 */
[----:B------:R-:W-:Y:S04]  /*25510*/  STL [R1+0x241c], R17 ;  /* 0x00241c1101007387 */ /* 0x000fe80000100800 */
[----:B------:R-:W3:Y:S04]  /*25520*/  @!P1 LDG.E.U8 R25, desc[UR8][R14.64] ;  /* 0x000000080e199981 */ /* 0x000ee8000c1e1100 */
[----:B------:R-:W1:Y:S04]  /*25530*/  LDS.U8 R4, [R3+UR4+0x40] ;  /* 0x0000400403047984 */ /* 0x000e680008000000 */
[----:B------:R-:W-:Y:S04]  /*25540*/  STL [R1+0x2420], R19 ;  /* 0x0024201301007387 */ /* 0x000fe80000100800 */
[----:B----4-:R-:W-:Y:S04]  /*25550*/  STL [R1+0x23f4], R21 ;  /* 0x0023f41501007387 */ /* 0x010fe80000100800 */
[----:B------:R-:W-:Y:S04]  /*25560*/  STL [R1+0x23f8], R23 ;  /* 0x0023f81701007387 */ /* 0x000fe80000100800 */
[----:B--2---:R-:W-:Y:S04]  /*25570*/  STL [R1+0x23cc], R24 ;  /* 0x0023cc1801007387 */ /* 0x004fe80000100800 */
[----:B---3--:R-:W-:Y:S04]  /*25580*/  STL [R1+0x23d0], R25 ;  /* 0x0023d01901007387 */ /* 0x008fe80000100800 */
[----:B0-----:R-:W-:Y:S04]  /*25590*/  STL [R1+0x40], R2 ;  /* 0x0000400201007387 */ /* 0x001fe80000100800 */
[----:B------:R-:W0:Y:S04]  /*255a0*/  LDS.U8 R2, [R3+UR4+0xc8] ;  /* 0x0000c80403027984 */ /* 0x000e280008000000 */
[----:B-1----:R-:W-:Y:S04]  /*255b0*/  STL [R1+0x3c], R4 ;  /* 0x00003c0401007387 */ /* 0x002fe80000100800 */
[----:B------:R-:W1:Y:S04]  /*255c0*/  LDS.U8 R4, [R3+UR4+0x8] ;  /* 0x0000080403047984 */ /* 0x000e680008000000 */
[----:B------:R-:W-:Y:S04]  /*255d0*/  STL [R1+0x63c], R5 ;  /* 0x00063c0501007387 */ /* 0x000fe80000100800 */
[----:B------:R-:W2:Y:S04]  /*255e0*/  LDS.U8 R5, [R3+UR4+0x48] ;  /* 0x0000480403057984 */ /* 0x000ea80008000000 */
[----:B0-----:R-:W-:Y:S04]  /*255f0*/  STL [R1+0x638], R2 ;  /* 0x0006380201007387 */ /* 0x001fe80000100800 */
[----:B------:R-:W0:Y:S04]  /*25600*/  LDS.U8 R2, [R3+UR4+0x80] ;  /* 0x0000800403027984 */ /* 0x000e280008000000 */
[----:B-1----:R-:W-:Y:S04]  /*25610*/  STL [R1+0x60], R4 ;  /* 0x0000600401007387 */ /* 0x002fe80000100800 */
[----:B------:R-:W1:Y:S04]  /*25620*/  LDS.U8 R4, [R3+UR4+0xc0] ;  /* 0x0000c00403047984 */ /* 0x000e680008000000 */
[----:B--2---:R-:W-:Y:S04]  /*25630*/  STL [R1+0x5c], R5 ;  /* 0x00005c0501007387 */ /* 0x004fe80000100800 */
        /* <DEDUP_REMOVED lines=108> */
[----:B------:R-:W2:Y:S01]  /*25d00*/  LDS.U8 R5, [R3+UR4+0x1c80] ;  /* 0x001c800403057984 */ /* 0x000ea20008000000 */
[----:B------:R-:W-:-:S03]  /*25d10*/  LOP3.LUT R15, R3, 0x10, RZ, 0x3c, !PT ;  /* 0x00000010030f7812 */ /* 0x000fc600078e3cff */
[----:B0-----:R-:W-:Y:S04]  /*25d20*/  STL [R1+0x14d0], R2 ;  /* 0x0014d00201007387 */ /* 0x001fe80000100800 */
[----:B------:R-:W0:Y:S04]  /*25d30*/  LDS.U8 R2, [R3+UR4+0x1cc0] ;  /* 0x001cc00403027984 */ /* 0x000e280008000000 */
[----:B-1----:R-:W-:Y:S04]  /*25d40*/  STL [R1+0x14cc], R4 ;  /* 0x0014cc0401007387 */ /* 0x002fe80000100800 */
[----:B------:R-:W1:Y:S01]  /*25d50*/  LDS.U8 R4, [R15+UR4] ;  /* 0x000000040f047984 */ /* 0x000e620008000000 */
[----:B------:R-:W-:-:S02]  /*25d60*/  LOP3.LUT R14, R3, 0x20, RZ, 0x3c, !PT ;  /* 0x00000020030e7812 */ /* 0x000fc400078e3cff */
[----:B------:R-:W-:Y:S01]  /*25d70*/  LOP3.LUT R29, R3, 0x30, RZ, 0x3c, !PT ;  /* 0x00000030031d7812 */ /* 0x000fe200078e3cff */
        /* <DEDUP_REMOVED lines=127> */
[----:B------:R-:W2:Y:S04]  /*26570*/  LDS.U8 R3, [R14+UR4] ;  /* 0x000000040e037984 */ /* 0x000ea80008000000 */
        /* <DEDUP_REMOVED lines=126> */
[----:B------:R-:W-:Y:S04]  /*26d60*/  LDS.U8 R14, [R29+UR4+0x1c48] ;  /* 0x001c48041d0e7984 */ /* 0x000fe80008000000 */
[----:B0-----:R-:W-:Y:S04]  /*26d70*/  STL [R1+0x150c], R2 ;  /* 0x00150c0201007387 */ /* 0x001fe80000100800 */
[----:B------:R-:W0:Y:S04]  /*26d80*/  LDS.U8 R2, [R29+UR4] ;  /* 0x000000041d027984 */ /* 0x000e280008000000 */
        /* <DEDUP_REMOVED lines=121> */
[----:B------:R-:W3:Y:S04]  /*27520*/  LDL.LU R15, [R1+0x62c] ;  /* 0x00062c00010f7983 */ /* 0x000ee80000300800 */
[----:B--2---:R1:W-:Y:S04]  /*27530*/  STL [R1+0x15a4], R3 ;  /* 0x0015a40301007387 */ /* 0x0043e80000100800 */
[----:B-1----:R-:W2:Y:S04]  /*27540*/  LDL.LU R3, [R1+0x628] ;  /* 0x0006280001037983 */ /* 0x002ea80000300800 */
[----:B0-----:R0:W-:Y:S04]  /*27550*/  STL [R1+0x1530], R2 ;  /* 0x0015300201007387 */ /* 0x0011e80000100800 */
[----:B------:R-:W4:Y:S04]  /*27560*/  LDL.LU R25, [R1+0x60c] ;  /* 0x00060c0001197983 */ /* 0x000f280000300800 */
[----:B------:R-:W5:Y:S04]  /*27570*/  LDL.LU R24, [R1+0x608] ;  /* 0x0006080001187983 */ /* 0x000f680000300800 */
[----:B------:R-:W5:Y:S04]  /*27580*/  LDL.LU R23, [R1+0x5ec] ;  /* 0x0005ec0001177983 */ /* 0x000f680000300800 */
[----:B------:R-:W5:Y:S04]  /*27590*/  LDL.LU R21, [R1+0x5e8] ;  /* 0x0005e80001157983 */ /* 0x000f680000300800 */
[----:B------:R-:W3:Y:S04]  /*275a0*/  LDL.LU R19, [R1+0x5cc] ;  /* 0x0005cc0001137983 */ /* 0x000ee80000300800 */
[----:B------:R-:W2:Y:S04]  /*275b0*/  LDL.LU R17, [R1+0x5c8] ;  /* 0x0005c80001117983 */ /* 0x000ea80000300800 */
[----:B------:R-:W5:Y:S04]  /*275c0*/  LDL.LU R13, [R1+0x5ac] ;  /* 0x0005ac00010d7983 */ /* 0x000f680000300800 */
[----:B------:R-:W5:Y:S04]  /*275d0*/  LDL.LU R12, [R1+0x5a8] ;  /* 0x0005a800010c7983 */ /* 0x000f680000300800 */
[----:B------:R-:W5:Y:S04]  /*275e0*/  LDL.LU R11, [R1+0x58c] ;  /* 0x00058c00010b7983 */ /* 0x000f680000300800 */
[----:B------:R-:W5:Y:S04]  /*275f0*/  LDL.LU R10, [R1+0x580] ;  /* 0x00058000010a7983 */ /* 0x000f680000300800 */
[----:B------:R-:W5:Y:S04]  /*27600*/  LDL.LU R9, [R1+0x554] ;  /* 0x0005540001097983 */ /* 0x000f680000300800 */
        /* <DEDUP_REMOVED lines=10> */
[----:B0-----:R-:W5:Y:S04]  /*276b0*/  LDL.LU R2, [R1+0x490] ;  /* 0x0004900001027983 */ /* 0x001f680000300800 */
[----:B------:R-:W5:Y:S04]  /*276c0*/  LDL.LU R5, [R1+0x360] ;  /* 0x0003600001057983 */ /* 0x000f680000300800 */
[----:B------:R-:W5:Y:S04]  /*276d0*/  LDL.LU R4, [R1+0x35c] ;  /* 0x00035c0001047983 */ /* 0x000f680000300800 */
[----:B------:R-:W-:Y:S04]  /*276e0*/  STL [R1+0x152c], R14 ;  /* 0x00152c0e01007387 */ /* 0x000fe80000100800 */
[----:B------:R-:W-:Y:S04]  /*276f0*/  LDS.U8 R14, [R29+UR4+0x1c80] ;  /* 0x001c80041d0e7984 */ /* 0x000fe80008000000 */
[----:B------:R-:W0:Y:S01]  /*27700*/  LDS.U8 R29, [R29+UR4+0x1cc0] ;  /* 0x001cc0041d1d7984 */ /* 0x000e220008000000 */
[----:B------:R-:W1:Y:S01]  /*27710*/  S2R R0, SR_TID.X ;  /* 0x0000000000007919 */ /* 0x000e620000002100 */
[----:B------:R-:W-:Y:S01]  /*27720*/  BAR.SYNC.DEFER_BLOCKING 0x0 ;  /* 0x0000000000007b1d */ /* 0x000fe20000010000 */
[----:B-1----:R-:W-:-:S05]  /*27730*/  LOP3.LUT R0, R0, 0x3f, RZ, 0xc0, !PT ;  /* 0x0000003f00007812 */ /* 0x002fca00078ec0ff */
[----:B0-----:R-:W-:Y:S04]  /*27740*/  STL [R1+0x16d8], R29 ;  /* 0x0016d81d01007387 */ /* 0x001fe80000100800 */
[----:B------:R-:W-:Y:S04]  /*27750*/  STL [R1+0x15ac], R14 ;  /* 0x0015ac0e01007387 */ /* 0x000fe80000100800 */
[----:B---3--:R0:W-:Y:S04]  /*27760*/  STS.U8 [R0+UR4+0x640], R19 ;  /* 0x0006401300007988 */ /* 0x0081e80008000004 */
[----:B0-----:R-:W3:Y:S04]  /*27770*/  LDL.LU R19, [R1+0x31c] ;  /* 0x00031c0001137983 */ /* 0x001ee80000300800 */
[----:B---3--:R0:W-:Y:S04]  /*27780*/  STL [R1+0x2424], R19 ;  /* 0x0024241301007387 */ /* 0x0081e80000100800 */
[----:B0-----:R-:W3:Y:S04]  /*27790*/  LDL.LU R19, [R1+0x320] ;  /* 0x0003200001137983 */ /* 0x001ee80000300800 */
[----:B---3--:R0:W-:Y:S04]  /*277a0*/  STL [R1+0x2428], R19 ;  /* 0x0024281301007387 */ /* 0x0081e80000100800 */
[----:B0-----:R-:W3:Y:S04]  /*277b0*/  LDL.LU R19, [R1+0x33c] ;  /* 0x00033c0001137983 */ /* 0x001ee80000300800 */
[----:B--2---:R-:W-:Y:S04]  /*277c0*/  STS.U8 [R0+UR4+0x600], R17 ;  /* 0x0006001100007988 */ /* 0x004fe80008000004 */
[----:B----4-:R-:W-:Y:S04]  /*277d0*/  STS.U8 [R0+UR4+0xe40], R7 ;  /* 0x000e400700007988 */ /* 0x010fe80008000004 */
[----:B-----5:R-:W-:Y:S04]  /*277e0*/  STS.U8 [R0+UR4+0xe00], R6 ;  /* 0x000e000600007988 */ /* 0x020fe80008000004 */
[----:B------:R-:W-:Y:S04]  /*277f0*/  STS.U8 [R0+UR4+0x1640], R28 ;  /* 0x0016401c00007988 */ /* 0x000fe80008000004 */
[----:B------:R-:W-:Y:S04]  /*27800*/  STS.U8 [R0+UR4+0x1600], R2 ;  /* 0x0016000200007988 */ /* 0x000fe80008000004 */
[----:B------:R-:W-:Y:S04]  /*27810*/  STS.U8 [R0+UR4+0x1840], R4 ;  /* 0x0018400400007988 */ /* 0x000fe80008000004 */
[----:B------:R-:W-:Y:S04]  /*27820*/  STS.U8 [R0+UR4], R15 ;  /* 0x0000000f00007988 */ /* 0x000fe80008000004 */
[----:B------:R-:W-:Y:S04]  /*27830*/  STS.U8 [R0+UR4+0x40], R3 ;  /* 0x0000400300007988 */ /* 0x000fe80008000004 */
[----:B------:R-:W-:Y:S04]  /*27840*/  STS.U8 [R0+UR4+0x240], R25 ;  /* 0x0002401900007988 */ /* 0x000fe80008000004 */
[----:B------:R-:W-:Y:S04]  /*27850*/  STS.U8 [R0+UR4+0x200], R24 ;  /* 0x0002001800007988 */ /* 0x000fe80008000004 */
[----:B------:R-:W-:Y:S04]  /*27860*/  STS.U8 [R0+UR4+0x400], R23 ;  /* 0x0004001700007988 */ /* 0x000fe80008000004 */
[----:B------:R-:W-:Y:S04]  /*27870*/  STS.U8 [R0+UR4+0x440], R21 ;  /* 0x0004401500007988 */ /* 0x000fe80008000004 */
[----:B---3--:R0:W-:Y:S04]  /*27880*/  STL [R1+0x242c], R19 ;  /* 0x00242c1301007387 */ /* 0x0081e80000100800 */
        /* <DEDUP_REMOVED lines=16> */
[----:B------:R1:W-:Y:S04]  /*27990*/  STS.U8 [R0+UR4+0x840], R12 ;  /* 0x0008400c00007988 */ /* 0x0003e80008000004 */
[----:B------:R1:W-:Y:S04]  /*279a0*/  STS.U8 [R0+UR4+0xa40], R11 ;  /* 0x000a400b00007988 */ /* 0x0003e80008000004 */
[----:B------:R1:W-:Y:S04]  /*279b0*/  STS.U8 [R0+UR4+0xa00], R10 ;  /* 0x000a000a00007988 */ /* 0x0003e80008000004 */
[----:B------:R1:W-:Y:S04]  /*279c0*/  STS.U8 [R0+UR4+0xc00], R9 ;  /* 0x000c000900007988 */ /* 0x0003e80008000004 */
[----:B------:R1:W-:Y:S04]  /*279d0*/  STS.U8 [R0+UR4+0xc40], R8 ;  /* 0x000c400800007988 */ /* 0x0003e80008000004 */
[----:B0-----:R-:W5:Y:S04]  /*279e0*/  LDL.LU R13, [R1+0xa0] ;  /* 0x0000a000010d7983 */ /* 0x001f680000300800 */
[----:B-1----:R-:W5:Y:S04]  /*279f0*/  LDL.LU R12, [R1+0x9c] ;  /* 0x00009c00010c7983 */ /* 0x002f680000300800 */
        /* <DEDUP_REMOVED lines=17> */
[----:B0-----:R-:W5:Y:S04]  /*27b10*/  LDL.LU R5, [R1+0x20] ;  /* 0x0000200001057983 */ /* 0x001f680000300800 */
[----:B--2---:R0:W-:Y:S04]  /*27b20*/  STS.U8 [R0+UR4+0x1a40], R19 ;  /* 0x001a401300007988 */ /* 0x0041e80008000004 */
[----:B0-----:R-:W2:Y:S04]  /*27b30*/  LDL.LU R19, [R1+0x242c] ;  /* 0x00242c0001137983 */ /* 0x001ea80000300800 */
[----:B--2---:R0:W-:Y:S04]  /*27b40*/  STS.U8 [R0+UR4+0x1a00], R19 ;  /* 0x001a001300007988 */ /* 0x0041e80008000004 */
[----:B0-----:R-:W2:Y:S04]  /*27b50*/  LDL.LU R19, [R1+0x2428] ;  /* 0x0024280001137983 */ /* 0x001ea80000300800 */
[----:B--2---:R0:W-:Y:S04]  /*27b60*/  STS.U8 [R0+UR4+0x1c00], R19 ;  /* 0x001c001300007988 */ /* 0x0041e80008000004 */
[----:B0-----:R-:W2:Y:S04]  /*27b70*/  LDL.LU R19, [R1+0x2424] ;  /* 0x0024240001137983 */ /* 0x001ea80000300800 */
[----:B---3--:R-:W-:Y:S04]  /*27b80*/  STS.U8 [R0+UR4+0x1e40], R17 ;  /* 0x001e401100007988 */ /* 0x008fe80008000004 */
[----:B----4-:R-:W-:Y:S04]  /*27b90*/  STS.U8 [R0+UR4+0x1e00], R7 ;  /* 0x001e000700007988 */ /* 0x010fe80008000004 */
[----:B-----5:R-:W-:Y:S04]  /*27ba0*/  STS.U8 [R0+UR4+0x2000], R6 ;  /* 0x0020000600007988 */ /* 0x020fe80008000004 */
[----:B------:R-:W-:Y:S04]  /*27bb0*/  STS.U8 [R0+UR4+0x2040], R28 ;  /* 0x0020401c00007988 */ /* 0x000fe80008000004 */
        /* <DEDUP_REMOVED lines=8> */
[----:B--2---:R0:W-:Y:S04]  /*27c40*/  STS.U8 [R0+UR4+0x1c40], R19 ;  /* 0x001c401300007988 */ /* 0x0041e80008000004 */
[----:B0-----:R-:W2:Y:S04]  /*27c50*/  LDL.LU R19, [R1+0x2420] ;  /* 0x0024200001137983 */ /* 0x001ea80000300800 */
[----:B------:R-:W3:Y:S04]  /*27c60*/  LDL.LU R17, [R1+0x241c] ;  /* 0x00241c0001117983 */ /* 0x000ee80000300800 */
[----:B------:R-:W4:Y:S04]  /*27c70*/  LDL.LU R7, [R1+0x2418] ;  /* 0x0024180001077983 */ /* 0x000f280000300800 */
[----:B------:R-:W5:Y:S04]  /*27c80*/  LDL.LU R6, [R1+0x2414] ;  /* 0x0024140001067983 */ /* 0x000f680000300800 */
[----:B------:R-:W2:Y:S04]  /*27c90*/  LDL.LU R28, [R1+0x2410] ;  /* 0x00241000011c7983 */ /* 0x000ea80000300800 */
        /* <DEDUP_REMOVED lines=8> */
[----:B------:R0:W-:Y:S04]  /*27d20*/  STS.U8 [R0+UR4+0x2a00], R21 ;  /* 0x002a001500007988 */ /* 0x0001e80008000004 */
[----:B------:R-:W-:Y:S04]  /*27d30*/  STS.U8 [R0+UR4+0x2600], R3 ;  /* 0x0026000300007988 */ /* 0x000fe80008000004 */
        /* <DEDUP_REMOVED lines=15> */
[----:B------:R1:W-:Y:S04]  /*27e30*/  STS.U8 [R0+UR4+0x3600], R27 ;  /* 0x0036001b00007988 */ /* 0x0003e80008000004 */
[----:B------:R1:W-:Y:S04]  /*27e40*/  STS.U8 [R0+UR4+0x3800], R5 ;  /* 0x0038000500007988 */ /* 0x0003e80008000004 */
[----:B------:R-:W5:Y:S04]  /*27e50*/  LDL.LU R10, [R1+0x520] ;  /* 0x00052000010a7983 */ /* 0x000f680000300800 */
[----:B------:R-:W5:Y:S04]  /*27e60*/  LDL.LU R9, [R1+0x504] ;  /* 0x0005040001097983 */ /* 0x000f680000300800 */
[----:B0-----:R-:W5:Y:S04]  /*27e70*/  LDL.LU R8, [R1+0x500] ;  /* 0x0005000001087983 */ /* 0x001f680000300800 */
[----:B-1----:R-:W5:Y:S04]  /*27e80*/  LDL.LU R16, [R1+0x4dc] ;  /* 0x0004dc0001107983 */ /* 0x002f680000300800 */
[----:B------:R-:W5:Y:S04]  /*27e90*/  LDL.LU R18, [R1+0x4d8] ;  /* 0x0004d80001127983 */ /* 0x000f680000300800 */
[----:B------:R-:W5:Y:S04]  /*27ea0*/  LDL.LU R20, [R1+0x4bc] ;  /* 0x0004bc0001147983 */ /* 0x000f680000300800 */
[----:B------:R-:W5:Y:S04]  /*27eb0*/  LDL.LU R22, [R1+0x4b8] ;  /* 0x0004b80001167983 */ /* 0x000f680000300800 */
[----:B------:R-:W5:Y:S04]  /*27ec0*/  LDL.LU R26, [R1+0x48c] ;  /* 0x00048c00011a7983 */ /* 0x000f680000300800 */
[----:B------:R-:W5:Y:S04]  /*27ed0*/  LDL.LU R27, [R1+0x488] ;  /* 0x00048800011b7983 */ /* 0x000f680000300800 */
[----:B------:R-:W5:Y:S04]  /*27ee0*/  LDL.LU R5, [R1+0x358] ;  /* 0x0003580001057983 */ /* 0x000f680000300800 */
[----:B--2---:R0:W-:Y:S02]  /*27ef0*/  STS.U8 [R0+UR4+0x3a00], R28 ;  /* 0x003a001c00007988 */ /* 0x0041e40008000004 */
[----:B0-----:R-:W0:Y:S02]  /*27f00*/  S2R R28, SR_TID.X ;  /* 0x00000000001c7919 */ /* 0x001e240000002100 */
[----:B----4-:R1:W-:Y:S04]  /*27f10*/  STS.U8 [R0+UR4+0x3840], R4 ;  /* 0x0038400400007988 */ /* 0x0103e80008000004 */
[----:B---3--:R2:W-:Y:S04]  /*27f20*/  STS.U8 [R0+UR4+0x3a40], R2 ;  /* 0x003a400200007988 */ /* 0x0085e80008000004 */
[----:B-----5:R3:W-:Y:S04]  /*27f30*/  STS.U8 [R0+UR4+0x3c00], R6 ;  /* 0x003c000600007988 */ /* 0x0207e80008000004 */
[----:B------:R4:W-:Y:S04]  /*27f40*/  STS.U8 [R0+UR4+0x3c40], R7 ;  /* 0x003c400700007988 */ /* 0x0009e80008000004 */
[----:B------:R5:W-:Y:S04]  /*27f50*/  STS.U8 [R0+UR4+0x3e40], R17 ;  /* 0x003e401100007988 */ /* 0x000be80008000004 */
[----:B------:R0:W-:Y:S01]  /*27f60*/  STS.U8 [R0+UR4+0x3e00], R19 ;  /* 0x003e001300007988 */ /* 0x0001e20008000004 */
[----:B-1----:R-:W-:-:S03]  /*27f70*/  LOP3.LUT R4, R0, 0x10, RZ, 0x3c, !PT ;  /* 0x0000001000047812 */ /* 0x002fc600078e3cff */
[----:B--2---:R-:W2:Y:S04]  /*27f80*/  LDL.LU R2, [R1+0x354] ;  /* 0x0003540001027983 */ /* 0x004ea80000300800 */
[----:B---3--:R-:W3:Y:S04]  /*27f90*/  LDL.LU R6, [R1+0x5e4] ;  /* 0x0005e40001067983 */ /* 0x008ee80000300800 */
[----:B----4-:R-:W4:Y:S04]  /*27fa0*/  LDL.LU R7, [R1+0x600] ;  /* 0x0006000001077983 */ /* 0x010f280000300800 */
[----:B-----5:R-:W5:Y:S04]  /*27fb0*/  LDL.LU R17, [R1+0x604] ;  /* 0x0006040001117983 */ /* 0x020f680000300800 */
[----:B0-----:R-:W3:Y:S01]  /*27fc0*/  LDL.LU R19, [R1+0x620] ;  /* 0x0006200001137983 */ /* 0x001ee20000300800 */
[C---:B------:R-:W-:Y:S01]  /*27fd0*/  LOP3.LUT R3, R28.reuse, 0x7, RZ, 0xc0, !PT ;  /* 0x000000071c037812 */ /* 0x040fe200078ec0ff */
[----:B------:R-:W-:-:S02]  /*27fe0*/  IMAD.SHL.U32 R0, R28, 0x2, RZ ;  /* 0x000000021c007824 */ /* 0x000fc400078e00ff */
[----:B------:R-:W-:Y:S02]  /*27ff0*/  IMAD.SHL.U32 R28, R28, 0x20, RZ ;  /* 0x000000201c1c7824 */ /* 0x000fe400078e00ff */
[----:B------:R-:W-:-:S03]  /*28000*/  IMAD R3, R3, 0x90, RZ ;  /* 0x0000009003037824 */ /* 0x000fc600078e02ff */
[----:B------:R-:W-:Y:S02]  /*28010*/  LOP3.LUT R28, R28, 0x400, RZ, 0xc0, !PT ;  /* 0x000004001c1c7812 */ /* 0x000fe400078ec0ff */
[----:B------:R-:W-:Y:S01]  /*28020*/  LOP3.LUT R0, R3, 0x30, R0, 0x78, !PT ;  /* 0x0000003003007812 */ /* 0x000fe200078e7800 */
[----:B------:R0:W-:Y:S04]  /*28030*/  STS.U8 [R4+UR4+0xac0], R23 ;  /* 0x000ac01704007988 */ /* 0x0001e80008000004 */
[----:B------:R-:W4:Y:S01]  /*28040*/  LDL.LU R3, [R1+0x624] ;  /* 0x0006240001037983 */ /* 0x000f220000300800 */
[----:B------:R-:W-:-:S05]  /*28050*/  LOP3.LUT R28, R0, R28, RZ, 0xfc, !PT ;  /* 0x0000001c001c7212 */ /* 0x000fca00078efcff */
[----:B------:R-:W-:Y:S04]  /*28060*/  STL [R1+0x23b0], R28 ;  /* 0x0023b01c01007387 */ /* 0x000fe80000100800 */
[----:B0-----:R-:W2:Y:S04]  /*28070*/  LDL.LU R23, [R1+0x314] ;  /* 0x0003140001177983 */ /* 0x001ea80000300800 */
[----:B--2---:R0:W-:Y:S04]  /*28080*/  STL [R1+0x23fc], R23 ;  /* 0x0023fc1701007387 */ /* 0x0041e80000100800 */
[----:B0-----:R-:W2:Y:S04]  /*28090*/  LDL.LU R23, [R1+0x318] ;  /* 0x0003180001177983 */ /* 0x001ea80000300800 */
[----:B--2---:R0:W-:Y:S04]  /*280a0*/  STL [R1+0x2400], R23 ;  /* 0x0024001701007387 */ /* 0x0041e80000100800 */
[----:B0-----:R-:W2:Y:S04]  /*280b0*/  LDL.LU R23, [R1+0x334] ;  /* 0x0003340001177983 */ /* 0x001ea80000300800 */
[----:B------:R-:W-:Y:S04]  /*280c0*/  STS.U8 [R4+UR4+0xa80], R21 ;  /* 0x000a801504007988 */ /* 0x000fe80008000004 */
[----:B------:R-:W-:Y:S04]  /*280d0*/  STS.U8 [R4+UR4+0x1080], R9 ;  /* 0x0010800904007988 */ /* 0x000fe80008000004 */
[----:B------:R-:W-:Y:S04]  /*280e0*/  STS.U8 [R4+UR4+0x10c0], R8 ;  /* 0x0010c00804007988 */ /* 0x000fe80008000004 */
[----:B------:R-:W-:Y:S04]  /*280f0*/  STS.U8 [R4+UR4+0x16c0], R26 ;  /* 0x0016c01a04007988 */ /* 0x000fe80008000004 */
[----:B------:R-:W-:Y:S04]  /*28100*/  STS.U8 [R4+UR4+0x1680], R27 ;  /* 0x0016801b04007988 */ /* 0x000fe80008000004 */
[----:B------:R-:W-:Y:S04]  /*28110*/  STS.U8 [R4+UR4+0x18c0], R2 ;  /* 0x0018c00204007988 */ /* 0x000fe80008000004 */
[----:B----4-:R-:W-:Y:S04]  /*28120*/  STS.U8 [R4+UR4+0x80], R3 ;  /* 0x0000800304007988 */ /* 0x010fe80008000004 */
[----:B---3--:R-:W-:Y:S04]  /*28130*/  STS.U8 [R4+UR4+0xc0], R19 ;  /* 0x0000c01304007988 */ /* 0x008fe80008000004 */
[----:B-----5:R-:W-:Y:S04]  /*28140*/  STS.U8 [R4+UR4+0x2c0], R17 ;  /* 0x0002c01104007988 */ /* 0x020fe80008000004 */
[----:B------:R-:W-:Y:S04]  /*28150*/  STS.U8 [R4+UR4+0x280], R7 ;  /* 0x0002800704007988 */ /* 0x000fe80008000004 */
[----:B------:R-:W-:Y:S04]  /*28160*/  STS.U8 [R4+UR4+0x480], R6 ;  /* 0x0004800604007988 */ /* 0x000fe80008000004 */
[----:B------:R-:W-:Y:S04]  /*28170*/  STS.U8 [R4+UR4+0x4c0], R29 ;  /* 0x0004c01d04007988 */ /* 0x000fe80008000004 */
        /* <DEDUP_REMOVED lines=100> */
[----:B0-----:R-:W5:Y:S04]  /*287c0*/  LDL.LU R18, [R1+0x3ac] ;  /* 0x0003ac0001127983 */ /* 0x001f680000300800 */
[----:B-1----:R-:W5:Y:S04]  /*287d0*/  LDL.LU R20, [R1+0x36c] ;  /* 0x00036c0001147983 */ /* 0x002f680000300800 */
[----:B------:R-:W5:Y:S04]  /*287e0*/  LDL.LU R22, [R1+0x350] ;  /* 0x0003500001167983 */ /* 0x000f680000300800 */
[----:B------:R-:W5:Y:S04]  /*287f0*/  LDL.LU R5, [R1+0x34c] ;  /* 0x00034c0001057983 */ /* 0x000f680000300800 */
[----:B----4-:R0:W-:Y:S02]  /*28800*/  STS.U8 [R4+UR4+0x38c0], R2 ;  /* 0x0038c00204007988 */ /* 0x0101e40008000004 */
[----:B0-----:R-:W0:Y:S02]  /*28810*/  S2R R2, SR_TID.X ;  /* 0x0000000000027919 */ /* 0x001e240000002100 */
[----:B---3--:R1:W-:Y:S04]  /*28820*/  STS.U8 [R4+UR4+0x3ac0], R27 ;  /* 0x003ac01b04007988 */ /* 0x0083e80008000004 */
[----:B--2---:R2:W-:Y:S04]  /*28830*/  STS.U8 [R4+UR4+0x3a80], R26 ;  /* 0x003a801a04007988 */ /* 0x0045e80008000004 */
[----:B-----5:R3:W-:Y:S04]  /*28840*/  STS.U8 [R4+UR4+0x3c80], R8 ;  /* 0x003c800804007988 */ /* 0x0207e80008000004 */
[----:B------:R4:W-:Y:S04]  /*28850*/  STS.U8 [R4+UR4+0x3cc0], R9 ;  /* 0x003cc00904007988 */ /* 0x0009e80008000004 */
[----:B------:R5:W-:Y:S04]  /*28860*/  STS.U8 [R4+UR4+0x3ec0], R21 ;  /* 0x003ec01504007988 */ /* 0x000be80008000004 */
[----:B------:R-:W-:Y:S04]  /*28870*/  STS.U8 [R4+UR4+0x3e80], R23 ;  /* 0x003e801704007988 */ /* 0x000fe80008000004 */
[----:B-1----:R-:W5:Y:S04]  /*28880*/  LDL.LU R27, [R1+0x5dc] ;  /* 0x0005dc00011b7983 */ /* 0x002f680000300800 */
[----:B--2---:R-:W2:Y:S04]  /*28890*/  LDL.LU R26, [R1+0x5f8] ;  /* 0x0005f800011a7983 */ /* 0x004ea80000300800 */
[----:B---3--:R-:W3:Y:S04]  /*288a0*/  LDL.LU R8, [R1+0x5fc] ;  /* 0x0005fc0001087983 */ /* 0x008ee80000300800 */
[----:B----4-:R-:W4:Y:S04]  /*288b0*/  LDL.LU R9, [R1+0x618] ;  /* 0x0006180001097983 */ /* 0x010f280000300800 */
[----:B-----5:R-:W5:Y:S01]  /*288c0*/  LDL.LU R21, [R1+0x61c] ;  /* 0x00061c0001157983 */ /* 0x020f620000300800 */
[----:B0-----:R-:W-:-:S04]  /*288d0*/  LOP3.LUT R2, R2, 0x3f, RZ, 0xc0, !PT ;  /* 0x0000003f02027812 */ /* 0x001fc800078ec0ff */
[----:B------:R-:W-:-:S05]  /*288e0*/  LOP3.LUT R2, R2, 0x20, RZ, 0x3c, !PT ;  /* 0x0000002002027812 */ /* 0x000fca00078e3cff */
[----:B------:R0:W-:Y:S04]  /*288f0*/  STS.U8 [R2+UR4+0xf00], R25 ;  /* 0x000f001902007988 */ /* 0x0001e80008000004 */
        /* <DEDUP_REMOVED lines=11> */
[----:B-----5:R-:W-:Y:S04]  /*289b0*/  STS.U8 [R2+UR4+0x100], R21 ;  /* 0x0001001502007988 */ /* 0x020fe80008000004 */
[----:B----4-:R-:W-:Y:S04]  /*289c0*/  STS.U8 [R2+UR4+0x140], R9 ;  /* 0x0001400902007988 */ /* 0x010fe80008000004 */
[----:B---3--:R-:W-:Y:S04]  /*289d0*/  STS.U8 [R2+UR4+0x340], R8 ;  /* 0x0003400802007988 */ /* 0x008fe80008000004 */
        /* <DEDUP_REMOVED lines=67> */
[----:B------:R-:W3:Y:S04]  /*28e10*/  LDL.LU R20, [R1+0x23c0] ;  /* 0x0023c00001147983 */ /* 0x000ee80000300800 */
[----:B------:R-:W4:Y:S04]  /*28e20*/  LDL.LU R22, [R1+0x23bc] ;  /* 0x0023bc0001167983 */ /* 0x000f280000300800 */
[----:B------:R-:W4:Y:S04]  /*28e30*/  LDL.LU R5, [R1+0x23b8] ;  /* 0x0023b80001057983 */ /* 0x000f280000300800 */
[----:B------:R-:W4:Y:S04]  /*28e40*/  LDL.LU R14, [R1+0x5b4] ;  /* 0x0005b400010e7983 */ /* 0x000f280000300800 */
[----:B------:R-:W4:Y:S04]  /*28e50*/  LDL.LU R15, [R1+0x5b0] ;  /* 0x0005b000010f7983 */ /* 0x000f280000300800 */
[----:B------:R-:W4:Y:S04]  /*28e60*/  LDL.LU R23, [R1+0x594] ;  /* 0x0005940001177983 */ /* 0x000f280000300800 */
[----:B------:R-:W4:Y:S04]  /*28e70*/  LDL.LU R4, [R1+0x590] ;  /* 0x0005900001047983 */ /* 0x000f280000300800 */
[----:B------:R0:W-:Y:S04]  /*28e80*/  STS.U8 [R2+UR4+0x2700], R9 ;  /* 0x0027000902007988 */ /* 0x0001e80008000004 */
[----:B------:R-:W4:Y:S04]  /*28e90*/  LDL.LU R21, [R1+0x564] ;  /* 0x0005640001157983 */ /* 0x000f280000300800 */
[----:B------:R1:W-:Y:S04]  /*28ea0*/  STS.U8 [R2+UR4+0x2900], R8 ;  /* 0x0029000802007988 */ /* 0x0003e80008000004 */
[----:B------:R1:W-:Y:S04]  /*28eb0*/  STS.U8 [R2+UR4+0x2940], R26 ;  /* 0x0029401a02007988 */ /* 0x0003e80008000004 */
[----:B------:R1:W-:Y:S04]  /*28ec0*/  STS.U8 [R2+UR4+0x2b40], R27 ;  /* 0x002b401b02007988 */ /* 0x0003e80008000004 */
[----:B------:R1:W-:Y:S04]  /*28ed0*/  STS.U8 [R2+UR4+0x2b00], R28 ;  /* 0x002b001c02007988 */ /* 0x0003e80008000004 */
[----:B------:R1:W-:Y:S04]  /*28ee0*/  STS.U8 [R2+UR4+0x2d00], R0 ;  /* 0x002d000002007988 */ /* 0x0003e80008000004 */
[----:B0-----:R-:W4:Y:S04]  /*28ef0*/  LDL.LU R9, [R1+0x560] ;  /* 0x0005600001097983 */ /* 0x001f280000300800 */
[----:B-1----:R-:W4:Y:S04]  /*28f00*/  LDL.LU R8, [R1+0x534] ;  /* 0x0005340001087983 */ /* 0x002f280000300800 */
        /* <DEDUP_REMOVED lines=20> */
[----:B0-----:R-:W4:Y:S04]  /*29050*/  LDL.LU R13, [R1+0x364] ;  /* 0x00036400010d7983 */ /* 0x001f280000300800 */
[----:B-1----:R-:W4:Y:S04]  /*29060*/  LDL.LU R12, [R1+0x348] ;  /* 0x00034800010c7983 */ /* 0x002f280000300800 */
[----:B------:R-:W4:Y:S04]  /*29070*/  LDL.LU R16, [R1+0x344] ;  /* 0x0003440001107983 */ /* 0x000f280000300800 */
[----:B------:R-:W4:Y:S04]  /*29080*/  LDL.LU R18, [R1+0x328] ;  /* 0x0003280001127983 */ /* 0x000f280000300800 */
[----:B--2---:R-:W-:Y:S04]  /*29090*/  STS.U8 [R2+UR4+0x3f00], R25 ;  /* 0x003f001902007988 */ /* 0x004fe80008000004 */
[----:B-----5:R-:W-:Y:S04]  /*290a0*/  STS.U8 [R2+UR4+0x3d00], R10 ;  /* 0x003d000a02007988 */ /* 0x020fe80008000004 */
[----:B---3--:R-:W-:Y:S04]  /*290b0*/  STS.U8 [R2+UR4+0x3b00], R20 ;  /* 0x003b001402007988 */ /* 0x008fe80008000004 */
[----:B----4-:R0:W-:Y:S04]  /*290c0*/  STS.U8 [R2+UR4+0x3b40], R22 ;  /* 0x003b401602007988 */ /* 0x0101e80008000004 */
[----:B------:R1:W-:Y:S04]  /*290d0*/  STS.U8 [R2+UR4+0x3d40], R11 ;  /* 0x003d400b02007988 */ /* 0x0003e80008000004 */
[----:B------:R2:W-:Y:S04]  /*290e0*/  STS.U8 [R2+UR4+0x3f40], R24 ;  /* 0x003f401802007988 */ /* 0x0005e80008000004 */
[----:B------:R3:W-:Y:S04]  /*290f0*/  STS.U8 [R2+UR4+0x3940], R5 ;  /* 0x0039400502007988 */ /* 0x0007e80008000004 */
[----:B0-----:R-:W4:Y:S04]  /*29100*/  LDL.LU R22, [R1+0x5d0] ;  /* 0x0005d00001167983 */ /* 0x001f280000300800 */
[----:B------:R-:W5:Y:S04]  /*29110*/  LDL.LU R20, [R1+0x5d4] ;  /* 0x0005d40001147983 */ /* 0x000f680000300800 */
[----:B------:R-:W5:Y:S04]  /*29120*/  LDL.LU R10, [R1+0x5f0] ;  /* 0x0005f000010a7983 */ /* 0x000f680000300800 */
[----:B-1----:R-:W5:Y:S04]  /*29130*/  LDL.LU R11, [R1+0x5f4] ;  /* 0x0005f400010b7983 */ /* 0x002f680000300800 */
[----:B--2---:R-:W2:Y:S04]  /*29140*/  LDL.LU R24, [R1+0x610] ;  /* 0x0006100001187983 */ /* 0x004ea80000300800 */
[----:B---3--:R-:W3:Y:S01]  /*29150*/  LDL.LU R2, [R1+0x614] ;  /* 0x0006140001027983 */ /* 0x008ee20000300800 */
[----:B------:R-:W0:Y:S02]  /*29160*/  S2R R5, SR_TID.X ;  /* 0x0000000000057919 */ /* 0x000e240000002100 */
[----:B0-----:R-:W-:-:S04]  /*29170*/  LOP3.LUT R5, R5, 0x3f, RZ, 0xc0, !PT ;  /* 0x0000003f05057812 */ /* 0x001fc800078ec0ff */
[----:B------:R-:W-:-:S05]  /*29180*/  LOP3.LUT R5, R5, 0x30, RZ, 0x3c, !PT ;  /* 0x0000003005057812 */ /* 0x000fca00078e3cff */
[----:B------:R0:W-:Y:S04]  /*29190*/  STS.U8 [R5+UR4+0x7c0], R14 ;  /* 0x0007c00e05007988 */ /* 0x0001e80008000004 */
[----:B0-----:R-:W3:Y:S04]  /*291a0*/  LDL.LU R14, [R1+0x324] ;  /* 0x00032400010e7983 */ /* 0x001ee80000300800 */
[----:B----4-:R-:W-:Y:S04]  /*291b0*/  STS.U8 [R5+UR4+0x5c0], R22 ;  /* 0x0005c01605007988 */ /* 0x010fe80008000004 */
[----:B-----5:R-:W-:Y:S04]  /*291c0*/  STS.U8 [R5+UR4+0x3c0], R11 ;  /* 0x0003c00b05007988 */ /* 0x020fe80008000004 */
[----:B--2---:R-:W-:Y:S04]  /*291d0*/  STS.U8 [R5+UR4+0x1c0], R24 ;  /* 0x0001c01805007988 */ /* 0x004fe80008000004 */
[----:B---3--:R-:W-:Y:S04]  /*291e0*/  STS.U8 [R5+UR4+0x180], R2 ;  /* 0x0001800205007988 */ /* 0x008fe80008000004 */
[----:B------:R-:W-:Y:S04]  /*291f0*/  STS.U8 [R5+UR4+0x380], R10 ;  /* 0x0003800a05007988 */ /* 0x000fe80008000004 */
[----:B------:R-:W-:Y:S04]  /*29200*/  STS.U8 [R5+UR4+0x580], R20 ;  /* 0x0005801405007988 */ /* 0x000fe80008000004 */
[----:B------:R0:W-:Y:S04]  /*29210*/  STS.U8 [R5+UR4+0x780], R15 ;  /* 0x0007800f05007988 */ /* 0x0001e80008000004 */
[----:B------:R1:W-:Y:S04]  /*29220*/  STS.U8 [R5+UR4+0xf80], R28 ;  /* 0x000f801c05007988 */ /* 0x0003e80008000004 */
[----:B0-----:R-:W2:Y:S04]  /*29230*/  LDL.LU R15, [R1+0x308] ;  /* 0x00030800010f7983 */ /* 0x001ea80000300800 */
        /* <DEDUP_REMOVED lines=38> */
[----:B--2---:R-:W2:Y:S04]  /*294a0*/  LDL.LU R27, [R1+0xa8] ;  /* 0x0000a800011b7983 */ /* 0x004ea80000300800 */
[----:B------:R-:W2:Y:S04]  /*294b0*/  LDL.LU R0, [R1+0xa4] ;  /* 0x0000a40001007983 */ /* 0x000ea80000300800 */
[----:B------:R-:W2:Y:S04]  /*294c0*/  LDL.LU R3, [R1+0x78] ;  /* 0x0000780001037983 */ /* 0x000ea80000300800 */
[----:B------:R0:W-:Y:S04]  /*294d0*/  STS.U8 [R5+UR4+0x1380], R17 ;  /* 0x0013801105007988 */ /* 0x0001e80008000004 */
[----:B------:R-:W2:Y:S04]  /*294e0*/  LDL.LU R19, [R1+0x74] ;  /* 0x0000740001137983 */ /* 0x000ea80000300800 */
[----:B------:R1:W-:Y:S04]  /*294f0*/  STS.U8 [R5+UR4+0x1580], R7 ;  /* 0x0015800705007988 */ /* 0x0003e80008000004 */
[----:B------:R1:W-:Y:S04]  /*29500*/  STS.U8 [R5+UR4+0x1b80], R14 ;  /* 0x001b800e05007988 */ /* 0x0003e80008000004 */
[----:B------:R1:W-:Y:S04]  /*29510*/  STS.U8 [R5+UR4+0x1d80], R15 ;  /* 0x001d800f05007988 */ /* 0x0003e80008000004 */
[----:B0-----:R-:W2:Y:S04]  /*29520*/  LDL.LU R17, [R1+0x50] ;  /* 0x0000500001117983 */ /* 0x001ea80000300800 */
[----:B-1----:R-:W2:Y:S04]  /*29530*/  LDL.LU R7, [R1+0x24] ;  /* 0x0000240001077983 */ /* 0x002ea80000300800 */
[----:B------:R-:W2:Y:S04]  /*29540*/  LDL.LU R14, [R1+0x8] ;  /* 0x00000800010e7983 */ /* 0x000ea80000300800 */
[----:B------:R-:W2:Y:S04]  /*29550*/  LDL.LU R15, [R1+0x4] ;  /* 0x00000400010f7983 */ /* 0x000ea80000300800 */
[----:B---3--:R0:W-:Y:S04]  /*29560*/  STS.U8 [R5+UR4+0x1dc0], R28 ;  /* 0x001dc01c05007988 */ /* 0x0081e80008000004 */
[----:B0-----:R-:W3:Y:S04]  /*29570*/  LDL.LU R28, [R1+0x23b4] ;  /* 0x0023b400011c7983 */ /* 0x001ee80000300800 */
[----:B----4-:R-:W-:Y:S04]  /*29580*/  STS.U8 [R5+UR4+0x1f80], R13 ;  /* 0x001f800d05007988 */ /* 0x010fe80008000004 */
[----:B-----5:R-:W-:Y:S04]  /*29590*/  STS.U8 [R5+UR4+0x2180], R12 ;  /* 0x0021800c05007988 */ /* 0x020fe80008000004 */
[----:B------:R-:W-:Y:S04]  /*295a0*/  STS.U8 [R5+UR4+0x21c0], R16 ;  /* 0x0021c01005007988 */ /* 0x000fe80008000004 */
[----:B------:R-:W-:Y:S04]  /*295b0*/  STS.U8 [R5+UR4+0x23c0], R18 ;  /* 0x0023c01205007988 */ /* 0x000fe80008000004 */
[----:B------:R-:W-:Y:S04]  /*295c0*/  STS.U8 [R5+UR4+0x2580], R6 ;  /* 0x0025800605007988 */ /* 0x000fe80008000004 */
[----:B------:R-:W-:Y:S04]  /*295d0*/  STS.U8 [R5+UR4+0x25c0], R29 ;  /* 0x0025c01d05007988 */ /* 0x000fe80008000004 */
[----:B------:R-:W-:Y:S04]  /*295e0*/  STS.U8 [R5+UR4+0x2fc0], R21 ;  /* 0x002fc01505007988 */ /* 0x000fe80008000004 */
[----:B--2---:R-:W-:Y:S04]  /*295f0*/  STS.U8 [R5+UR4+0x3580], R3 ;  /* 0x0035800305007988 */ /* 0x004fe80008000004 */
[----:B------:R-:W-:Y:S04]  /*29600*/  STS.U8 [R5+UR4+0x3980], R14 ;  /* 0x0039800e05007988 */ /* 0x000fe80008000004 */
[----:B------:R-:W-:Y:S04]  /*29610*/  STS.U8 [R5+UR4+0x39c0], R15 ;  /* 0x0039c00f05007988 */ /* 0x000fe80008000004 */
[----:B---3--:R0:W-:Y:S04]  /*29620*/  STS.U8 [R5+UR4+0x1fc0], R28 ;  /* 0x001fc01c05007988 */ /* 0x0081e80008000004 */
[----:B0-----:R-:W2:Y:S04]  /*29630*/  LDL.LU R28, [R1+0x23b0] ;  /* 0x0023b000011c7983 */ /* 0x001ea80000300800 */
[----:B------:R-:W3:Y:S04]  /*29640*/  LDL.LU R13, [R1+0x23ac] ;  /* 0x0023ac00010d7983 */ /* 0x000ee80000300800 */
[----:B------:R-:W4:Y:S04]  /*29650*/  LDL.LU R12, [R1+0x23a8] ;  /* 0x0023a800010c7983 */ /* 0x000f280000300800 */
[----:B------:R-:W5:Y:S04]  /*29660*/  LDL.LU R16, [R1+0x23a4] ;  /* 0x0023a40001107983 */ /* 0x000f680000300800 */
[----:B------:R-:W2:Y:S04]  /*29670*/  LDL.LU R18, [R1+0x23a0] ;  /* 0x0023a00001127983 */ /* 0x000ea80000300800 */
[----:B------:R-:W4:Y:S04]  /*29680*/  LDL.LU R6, [R1+0x630] ;  /* 0x0006300001067983 */ /* 0x000f280000300800 */
[----:B------:R-:W4:Y:S04]  /*29690*/  LDL.LU R29, [R1+0x634] ;  /* 0x00063400011d7983 */ /* 0x000f280000300800 */
[----:B------:R-:W4:Y:S04]  /*296a0*/  LDL.LU R21, [R1+0x40] ;  /* 0x0000400001157983 */ /* 0x000f280000300800 */
[----:B------:R-:W4:Y:S04]  /*296b0*/  LDL.LU R3, [R1+0x3c] ;  /* 0x00003c0001037983 */ /* 0x000f280000300800 */
[----:B------:R-:W4:Y:S04]  /*296c0*/  LDL.LU R14, [R1+0x60] ;  /* 0x00006000010e7983 */ /* 0x000f280000300800 */
[----:B------:R-:W4:Y:S04]  /*296d0*/  LDL.LU R15, [R1+0x5c] ;  /* 0x00005c00010f7983 */ /* 0x000f280000300800 */
        /* <DEDUP_REMOVED lines=17> */
[----:B---3--:R-:W-:Y:S04]  /*297f0*/  STS.U8 [R5+UR4+0x3dc0], R13 ;  /* 0x003dc00d05007988 */ /* 0x008fe80008000004 */
[----:B--2---:R-:W-:Y:S04]  /*29800*/  STS.U8 [R5+UR4+0x3bc0], R18 ;  /* 0x003bc01205007988 */ /* 0x004fe80008000004 */
[----:B-----5:R-:W-:Y:S04]  /*29810*/  STS.U8 [R5+UR4+0x3b80], R16 ;  /* 0x003b801005007988 */ /* 0x020fe80008000004 */
[----:B----4-:R-:W-:Y:S04]  /*29820*/  STS.U8 [R5+UR4+0x3d80], R12 ;  /* 0x003d800c05007988 */ /* 0x010fe80008000004 */
[----:B------:R-:W-:Y:S04]  /*29830*/  STS.U8 [R5+UR4+0x3fc0], R6 ;  /* 0x003fc00605007988 */ /* 0x000fe80008000004 */
[----:B------:R-:W-:Y:S01]  /*29840*/  STS.U8 [R5+UR4+0x3f80], R29 ;  /* 0x003f801d05007988 */ /* 0x000fe20008000004 */
[----:B------:R-:W-:Y:S06]  /*29850*/  BAR.SYNC.DEFER_BLOCKING 0x0 ;  /* 0x0000000000007b1d */ /* 0x000fec0000010000 */
[----:B------:R-:W0:Y:S04]  /*29860*/  LDSM.16.M88.4 R8, [R28+UR4] ;  /* 0x000000041c08783b */ /* 0x000e280008000200 */
[----:B------:R-:W1:Y:S04]  /*29870*/  LDSM.16.M88.4 R4, [R28+UR4+0x800] ;  /* 0x000800041c04783b */ /* 0x000e680008000200 */
[----:B------:R-:W-:Y:S04]  /*29880*/  STL.64 [R1+0x2398], R14 ;  /* 0x0023980e01007387 */ /* 0x000fe80000100a00 */
[----:B------:R-:W-:Y:S04]  /*29890*/  LDSM.16.M88.4 R12, [R28+UR4+0x2000] ;  /* 0x002000041c0c783b */ /* 0x000fe80008000200 */
[----:B0-----:R-:W-:Y:S04]  /*298a0*/  STL.64 [R1+0x2f8], R10 ;  /* 0x0002f80a01007387 */ /* 0x001fe80000100a00 */
[----:B-1----:R-:W-:Y:S01]  /*298b0*/  STL.64 [R1+0x300], R4 ;  /* 0x0003000401007387 */ /* 0x002fe20000100a00 */
[----:B------:R-:W-:-:S03]  /*298c0*/  IMAD.MOV.U32 R18, RZ, RZ, R5 ;  /* 0x000000ffff127224 */ /* 0x000fc600078e0005 */
[----:B------:R-:W-:Y:S01]  /*298d0*/  STL.64 [R1+0x308], R6 ;  /* 0x0003080601007387 */ /* 0x000fe20000100a00 */
[----:B------:R-:W-:Y:S02]  /*298e0*/  IMAD.MOV.U32 R19, RZ, RZ, R4 ;  /* 0x000000ffff137224 */ /* 0x000fe400078e0004 */
[----:B------:R-:W-:Y:S01]  /*298f0*/  IMAD.MOV.U32 R26, RZ, RZ, R8 ;  /* 0x000000ffff1a7224 */ /* 0x000fe200078e0008 */
[----:B------:R-:W0:Y:S01]  /*29900*/  LDSM.16.M88.4 R4, [R28+UR4+0x1000] ;  /* 0x001000041c04783b */ /* 0x000e220008000200 */
[----:B------:R-:W-:-:S03]  /*29910*/  IMAD.MOV.U32 R27, RZ, RZ, R9 ;  /* 0x000000ffff1b7224 */ /* 0x000fc600078e0009 */
[----:B------:R-:W1:Y:S04]  /*29920*/  LDSM.16.M88.4 R8, [R28+UR4+0x1800] ;  /* 0x001800041c08783b */ /* 0x000e680008000200 */
[----:B------:R-:W2:Y:S04]  /*29930*/  LDL.LU R22, [R1+0x80] ;  /* 0x0000800001167983 */ /* 0x000ea80000300800 */
[----:B------:R-:W2:Y:S04]  /*29940*/  LDL.LU R23, [R1+0x7c] ;  /* 0x00007c0001177983 */ /* 0x000ea80000300800 */
[----:B------:R-:W3:Y:S04]  /*29950*/  LDL.LU R0, [R1+0x90] ;  /* 0x0000900001007983 */ /* 0x000ee80000300800 */
[----:B------:R-:W3:Y:S04]  /*29960*/  LDL.LU R17, [R1+0x88] ;  /* 0x0000880001117983 */ /* 0x000ee80000300800 */
[----:B0-----:R-:W-:Y:S04]  /*29970*/  STL.64 [R1+0x310], R4 ;  /* 0x0003100401007387 */ /* 0x001fe80000100a00 */
[----:B------:R0:W-:Y:S04]  /*29980*/  STL.64 [R1+0x318], R6 ;  /* 0x0003180601007387 */ /* 0x0001e80000100a00 */
[----:B-1----:R1:W-:Y:S04]  /*29990*/  STL.64 [R1+0x320], R8 ;  /* 0x0003200801007387 */ /* 0x0023e80000100a00 */
[----:B------:R-:W-:Y:S04]  /*299a0*/  STL.64 [R1+0x328], R10 ;  /* 0x0003280a01007387 */ /* 0x000fe80000100a00 */
[----:B------:R-:W-:Y:S04]  /*299b0*/  STL.64 [R1+0x330], R12 ;  /* 0x0003300c01007387 */ /* 0x000fe80000100a00 */
[----:B------:R-:W-:Y:S01]  /*299c0*/  STL.64 [R1+0x338], R14 ;  /* 0x0003380e01007387 */ /* 0x000fe20000100a00 */
[----:B0-----:R-:W-:-:S02]  /*299d0*/  IMAD.MOV.U32 R6, RZ, RZ, R8 ;  /* 0x000000ffff067224 */ /* 0x001fc400078e0008 */
[----:B------:R-:W-:Y:S02]  /*299e0*/  IMAD.MOV.U32 R7, RZ, RZ, R9 ;  /* 0x000000ffff077224 */ /* 0x000fe400078e0009 */
[----:B-1----:R-:W-:Y:S02]  /*299f0*/  IMAD.MOV.U32 R8, RZ, RZ, R12 ;  /* 0x000000ffff087224 */ /* 0x002fe400078e000c */
[----:B------:R-:W-:Y:S02]  /*29a00*/  IMAD.MOV.U32 R9, RZ, RZ, R13 ;  /* 0x000000ffff097224 */ /* 0x000fe400078e000d */
[----:B------:R-:W0:Y:S04]  /*29a10*/  LDSM.16.M88.4 R12, [R28+UR4+0x2800] ;  /* 0x002800041c0c783b */ /* 0x000e280008000200 */
[----:B0-----:R-:W-:Y:S01]  /*29a20*/  STL.64 [R1+0x340], R12 ;  /* 0x0003400c01007387 */ /* 0x001fe20000100a00 */
[----:B------:R-:W-:-:S03]  /*29a30*/  IMAD.MOV.U32 R29, RZ, RZ, R12 ;  /* 0x000000ffff1d7224 */ /* 0x000fc600078e000c */
[----:B------:R-:W-:Y:S01]  /*29a40*/  STL.64 [R1+0x348], R14 ;  /* 0x0003480e01007387 */ /* 0x000fe20000100a00 */
[----:B------:R-:W-:-:S03]  /*29a50*/  IMAD.MOV.U32 R11, RZ, RZ, R13 ;  /* 0x000000ffff0b7224 */ /* 0x000fc600078e000d */
[----:B------:R-:W0:Y:S04]  /*29a60*/  LDSM.16.M88.4 R12, [R28+UR4+0x3000] ;  /* 0x003000041c0c783b */ /* 0x000e280008000200 */
[----:B0-----:R-:W-:Y:S04]  /*29a70*/  STL.64 [R1+0x350], R12 ;  /* 0x0003500c01007387 */ /* 0x001fe80000100a00 */
[----:B------:R0:W-:Y:S04]  /*29a80*/  STL.64 [R1+0x358], R14 ;  /* 0x0003580e01007387 */ /* 0x0001e80000100a00 */
[----:B0-----:R-:W4:Y:S01]  /*29a90*/  LDL.LU.64 R14, [R1+0x2398] ;  /* 0x00239800010e7983 */ /* 0x001f220000300a00 */
[----:B------:R-:W-:-:S02]  /*29aa0*/  IMAD R4, R3, 0x100, R21 ;  /* 0x0000010003047824 */ /* 0x000fc400078e0215 */
[----:B------:R-:W-:Y:S02]  /*29ab0*/  IMAD.MOV.U32 R20, RZ, RZ, R12 ;  /* 0x000000ffff147224 */ /* 0x000fe400078e000c */
[----:B------:R-:W-:Y:S02]  /*29ac0*/  IMAD.MOV.U32 R21, RZ, RZ, R13 ;  /* 0x000000ffff157224 */ /* 0x000fe400078e000d */
[----:B----4-:R-:W-:Y:S02]  /*29ad0*/  IMAD R3, R15, 0x100, R14 ;  /* 0x000001000f037824 */ /* 0x010fe400078e020e */
[----:B------:R-:W0:Y:S04]  /*29ae0*/  LDSM.16.M88.4 R12, [R28+UR4+0x3800] ;  /* 0x003800041c0c783b */ /* 0x000e280008000200 */
[----:B0-----:R0:W-:Y:S04]  /*29af0*/  STL.64 [R1+0x360], R12 ;  /* 0x0003600c01007387 */ /* 0x0011e80000100a00 */
[----:B------:R1:W-:Y:S04]  /*29b00*/  STL.64 [R1+0x368], R14 ;  /* 0x0003680e01007387 */ /* 0x0003e80000100a00 */
[----:B------:R-:W4:Y:S01]  /*29b10*/  LDL.LU R10, [R1+0x108] ;  /* 0x00010800010a7983 */ /* 0x000f220000300800 */
[----:B------:R-:W-:-:S02]  /*29b20*/  IMAD.MOV.U32 R25, RZ, RZ, R13 ;  /* 0x000000ffff197224 */ /* 0x000fc400078e000d */
[----:B------:R-:W-:Y:S01]  /*29b30*/  IMAD.MOV.U32 R24, RZ, RZ, R12 ;  /* 0x000000ffff187224 */ /* 0x000fe200078e000c */
[----:B----4-:R-:W-:Y:S04]  /*29b40*/  STL.64 [R1+0x2370], R10 ;  /* 0x0023700a01007387 */ /* 0x010fe80000100a00 */
[----:B------:R-:W-:Y:S04]  /*29b50*/  STL.64 [R1+0x2368], R8 ;  /* 0x0023680801007387 */ /* 0x000fe80000100a00 */
[----:B0-----:R-:W4:Y:S04]  /*29b60*/  LDL.LU R13, [R1+0x118] ;  /* 0x00011800010d7983 */ /* 0x001f280000300800 */
[----:B-1----:R-:W5:Y:S04]  /*29b70*/  LDL.LU R14, [R1+0x114] ;  /* 0x00011400010e7983 */ /* 0x002f680000300800 */
[----:B------:R-:W4:Y:S04]  /*29b80*/  LDL.LU R12, [R1+0x140] ;  /* 0x00014000010c7983 */ /* 0x000f280000300800 */
[----:B------:R-:W5:Y:S04]  /*29b90*/  LDL.LU R15, [R1+0x13c] ;  /* 0x00013c00010f7983 */ /* 0x000f680000300800 */
[----:B-----5:R-:W-:Y:S04]  /*29ba0*/  STL.64 [R1+0x2380], R14 ;  /* 0x0023800e01007387 */ /* 0x020fe80000100a00 */
[----:B----4-:R-:W-:Y:S04]  /*29bb0*/  STL.64 [R1+0x2378], R12 ;  /* 0x0023780c01007387 */ /* 0x010fe80000100a00 */
[----:B------:R0:W-:Y:S04]  /*29bc0*/  STL [R1+0x1d80], R28 ;  /* 0x001d801c01007387 */ /* 0x0001e80000100800 */
[----:B0-----:R-:W4:Y:S04]  /*29bd0*/  LDL.LU R28, [R1+0x110] ;  /* 0x00011000011c7983 */ /* 0x001f280000300800 */
[----:B------:R-:W5:Y:S04]  /*29be0*/  LDL.LU.64 R12, [R1+0x3c0] ;  /* 0x0003c000010c7983 */ /* 0x000f680000300a00 */
[----:B------:R-:W4:Y:S01]  /*29bf0*/  LDL.LU.64 R14, [R1+0x3c8] ;  /* 0x0003c800010e7983 */ /* 0x000f220000300a00 */
[----:B--2---:R-:W-:-:S02]  /*29c00*/  IMAD R2, R23, 0x100, R22 ;  /* 0x0000010017027824 */ /* 0x004fc400078e0216 */
[----:B---3--:R-:W-:Y:S01]  /*29c10*/  IMAD R0, R17, 0x100, R0 ;  /* 0x0000010011007824 */ /* 0x008fe200078e0200 */
[----:B------:R-:W-:Y:S01]  /*29c20*/  F2FP.F16.E5M2.UNPACK_B R17, R3 ;  /* 0x00000003ff11723e */ /* 0x000fe200020004ff */
[----:B------:R-:W-:Y:S01]  /*29c30*/  IMAD.MOV.U32 R3, RZ, RZ, R18 ;  /* 0x000000ffff037224 */ /* 0x000fe200078e0012 */
[----:B------:R-:W-:Y:S01]  /*29c40*/  F2FP.F16.E5M2.UNPACK_B R18, R2 ;  /* 0x00000002ff12723e */ /* 0x000fe200020004ff */
[----:B----4-:R-:W-:Y:S04]  /*29c50*/  STL.64 [R1+0x2390], R14 ;  /* 0x0023900e01007387 */ /* 0x010fe80000100a00 */
[----:B-----5:R0:W-:Y:S04]  /*29c60*/  STL.64 [R1+0x2388], R12 ;  /* 0x0023880c01007387 */ /* 0x0201e80000100a00 */
[----:B0-----:R-:W2:Y:S04]  /*29c70*/  LDL.LU.64 R12, [R1+0x3d0] ;  /* 0x0003d000010c7983 */ /* 0x001ea80000300a00 */
[----:B------:R-:W2:Y:S01]  /*29c80*/  LDL.LU.64 R14, [R1+0x3d8] ;  /* 0x0003d800010e7983 */ /* 0x000ea20000300a00 */
[----:B------:R-:W-:Y:S01]  /*29c90*/  IMAD.MOV.U32 R2, RZ, RZ, R19 ;  /* 0x000000ffff027224 */ /* 0x000fe200078e0013 */
[----:B------:R-:W-:-:S02]  /*29ca0*/  F2FP.F16.E5M2.UNPACK_B R16, R4 ;  /* 0x00000004ff10723e */ /* 0x000fc400020004ff */
[----:B------:R-:W-:Y:S02]  /*29cb0*/  F2FP.F16.E5M2.UNPACK_B R19, R0 ;  /* 0x00000000ff13723e */ /* 0x000fe400020004ff */
[----:B------:R-:W-:Y:S02]  /*29cc0*/  F2FP.F16.E5M2.UNPACK_B R22, R26 ;  /* 0x0000001aff16723e */ /* 0x000fe400020004ff */
[----:B------:R-:W-:Y:S01]  /*29cd0*/  F2FP.F16.E5M2.UNPACK_B R23, R27 ;  /* 0x0000001bff17723e */ /* 0x000fe200020004ff */
[----:B------:R-:W3:Y:S04]  /*29ce0*/  LDL.LU.64 R8, [R1+0x3b0] ;  /* 0x0003b00001087983 */ /* 0x000ee80000300a00 */
[----:B------:R-:W3:Y:S04]  /*29cf0*/  LDL.LU.64 R10, [R1+0x3b8] ;  /* 0x0003b800010a7983 */ /* 0x000ee80000300a00 */
[----:B------:R-:W4:Y:S04]  /*29d00*/  LDL R4, [R1+0x310] ;  /* 0x0003100001047983 */ /* 0x000f280000100800 */
[----:B------:R-:W5:Y:S04]  /*29d10*/  LDL.LU R0, [R1+0xf4] ;  /* 0x0000f40001007983 */ /* 0x000f680000300800 */
[----:B------:R0:W-:Y:S04]  /*29d20*/  STL.64 [R1+0x2350], R26 ;  /* 0x0023501a01007387 */ /* 0x0001e80000100a00 */
[----:B0-----:R-:W5:Y:S04]  /*29d30*/  LDL.LU R27, [R1+0xfc] ;  /* 0x0000fc00011b7983 */ /* 0x001f680000300800 */
[----:B------:R-:W-:Y:S01]  /*29d40*/  STL.64 [R1+0x2348], R24 ;  /* 0x0023481801007387 */ /* 0x000fe20000100a00 */
[----:B--2---:R-:W-:-:S15]  /*29d50*/  HMMA.16816.F32 R12, R16, R22, R12 ;  /* 0x00000016100c723c */ /* 0x004fde000000180c */
[----:B------:R-:W-:-:S08]  /*29d60*/  NOP ;  /* 0x0000000000007918 */ /* 0x000fd00000000000 */
[----:B------:R-:W-:Y:S04]  /*29d70*/  STL.64 [R1], R12 ;  /* 0x0000000c01007387 */ /* 0x000fe80000100a00 */
[----:B------:R0:W-:Y:S04]  /*29d80*/  STL.64 [R1+0x8], R14 ;  /* 0x0000080e01007387 */ /* 0x0001e80000100a00 */
[----:B0-----:R-:W2:Y:S04]  /*29d90*/  LDL.LU.64 R14, [R1+0x2390] ;  /* 0x00239000010e7983 */ /* 0x001ea80000300a00 */
[----:B------:R-:W2:Y:S01]  /*29da0*/  LDL.LU.64 R12, [R1+0x2388] ;  /* 0x00238800010c7983 */ /* 0x000ea20000300a00 */
[----:B------:R-:W-:-:S02]  /*29db0*/  F2FP.F16.E5M2.UNPACK_B R2, R2 ;  /* 0x00000002ff02723e */ /* 0x000fc400020004ff */
[----:B------:R-:W-:Y:S02]  /*29dc0*/  F2FP.F16.E5M2.UNPACK_B R3, R3 ;  /* 0x00000003ff03723e */ /* 0x000fe400020004ff */
[----:B----4-:R-:W-:Y:S02]  /*29dd0*/  F2FP.F16.E5M2.UNPACK_B R4, R4 ;  /* 0x00000004ff04723e */ /* 0x010fe400020004ff */
[----:B------:R-:W-:-:S07]  /*29de0*/  F2FP.F16.E5M2.UNPACK_B R5, R5 ;  /* 0x00000005ff05723e */ /* 0x000fce00020004ff */
[C---:B---3--:R-:W-:Y:S01]  /*29df0*/  HMMA.16816.F32 R8, R16.reuse, R4, R8 ;  /* 0x000000041008723c */ /* 0x048fe20000001808 */
[----:B------:R-:W-:Y:S04]  /*29e00*/  STL.64 [R1+0x2360], R22 ;  /* 0x0023601601007387 */ /* 0x000fe80000100a00 */
[----:B------:R0:W-:Y:S04]  /*29e10*/  STL.64 [R1+0x2358], R20 ;  /* 0x0023581401007387 */ /* 0x0001e80000100a00 */
[----:B0-----:R-:W3:Y:S04]  /*29e20*/  LDL.LU.64 R20, [R1+0x460] ;  /* 0x0004600001147983 */ /* 0x001ee80000300a00 */
[----:B------:R-:W3:Y:S01]  /*29e30*/  LDL.LU.64 R22, [R1+0x468] ;  /* 0x0004680001167983 */ /* 0x000ee20000300a00 */
[----:B-----5:R-:W-:Y:S01]  /*29e40*/  IMAD R0, R0, 0x100, R27 ;  /* 0x0000010000007824 */ /* 0x020fe200078e021b */
[----:B--2---:R-:W-:-:S15]  /*29e50*/  HMMA.16816.F32 R12, R16, R2, R12 ;  /* 0x00000002100c723c */ /* 0x004fde000000180c */
[----:B------:R-:W-:-:S08]  /*29e60*/  NOP ;  /* 0x0000000000007918 */ /* 0x000fd00000000000 */
[----:B------:R-:W-:Y:S04]  /*29e70*/  STL.64 [R1+0x10], R12 ;  /* 0x0000100c01007387 */ /* 0x000fe80000100a00 */
[----:B------:R0:W-:Y:S04]  /*29e80*/  STL.64 [R1+0x18], R14 ;  /* 0x0000180e01007387 */ /* 0x0001e80000100a00 */
[----:B0-----:R-:W2:Y:S04]  /*29e90*/  LDL.LU.64 R14, [R1+0x2380] ;  /* 0x00238000010e7983 */ /* 0x001ea80000300a00 */
[----:B------:R-:W2:Y:S04]  /*29ea0*/  LDL.LU.64 R12, [R1+0x2378] ;  /* 0x00237800010c7983 */ /* 0x000ea80000300a00 */
[----:B------:R-:W-:Y:S04]  /*29eb0*/  STL.64 [R1+0x20], R8 ;  /* 0x0000200801007387 */ /* 0x000fe80000100a00 */
[----:B------:R0:W-:Y:S04]  /*29ec0*/  STL.64 [R1+0x28], R10 ;  /* 0x0000280a01007387 */ /* 0x0001e80000100a00 */
[----:B0-----:R-:W4:Y:S04]  /*29ed0*/  LDL.LU.64 R10, [R1+0x2370] ;  /* 0x00237000010a7983 */ /* 0x001f280000300a00 */
[----:B------:R-:W5:Y:S04]  /*29ee0*/  LDL.LU.64 R8, [R1+0x2368] ;  /* 0x0023680001087983 */ /* 0x000f680000300a00 */
[----:B------:R-:W2:Y:S04]  /*29ef0*/  LDL.LU.64 R24, [R1+0x470] ;  /* 0x0004700001187983 */ /* 0x000ea80000300a00 */
[----:B------:R-:W2:Y:S01]  /*29f00*/  LDL.LU.64 R26, [R1+0x478] ;  /* 0x00047800011a7983 */ /* 0x000ea20000300a00 */
[----:B------:R-:W-:-:S02]  /*29f10*/  F2FP.F16.E5M2.UNPACK_B R6, R6 ;  /* 0x00000006ff06723e */ /* 0x000fc400020004ff */
[----:B------:R-:W-:-:S07]  /*29f20*/  F2FP.F16.E5M2.UNPACK_B R7, R7 ;  /* 0x00000007ff07723e */ /* 0x000fce00020004ff */
[----:B---3--:R-:W-:-:S15]  /*29f30*/  HMMA.16816.F32 R20, R16, R6, R20 ;  /* 0x000000061014723c */ /* 0x008fde0000001814 */
[----:B------:R-:W-:-:S08]  /*29f40*/  NOP ;  /* 0x0000000000007918 */ /* 0x000fd00000000000 */
[----:B------:R-:W-:Y:S04]  /*29f50*/  STL.64 [R1+0x30], R20 ;  /* 0x0000301401007387 */ /* 0x000fe80000100a00 */
[----:B------:R0:W-:Y:S04]  /*29f60*/  STL.64 [R1+0x38], R22 ;  /* 0x0000381601007387 */ /* 0x0001e80000100a00 */
[----:B0-----:R-:W3:Y:S04]  /*29f70*/  LDL.LU.64 R22, [R1+0x2360] ;  /* 0x0023600001167983 */ /* 0x001ee80000300a00 */
[----:B------:R-:W3:Y:S04]  /*29f80*/  LDL.LU.64 R20, [R1+0x2358] ;  /* 0x0023580001147983 */ /* 0x000ee80000300a00 */
[----:B------:R-:W-:Y:S04]  /*29f90*/  STL.64 [R1+0x2310], R6 ;  /* 0x0023100601007387 */ /* 0x000fe80000100a00 */
[----:B------:R0:W-:Y:S04]  /*29fa0*/  STL.64 [R1+0x2308], R4 ;  /* 0x0023080401007387 */ /* 0x0001e80000100a00 */
[----:B0-----:R-:W3:Y:S04]  /*29fb0*/  LDL.LU.64 R4, [R1+0x450] ;  /* 0x0004500001047983 */ /* 0x001ee80000300a00 */
[----:B------:R-:W3:Y:S01]  /*29fc0*/  LDL.LU.64 R6, [R1+0x458] ;  /* 0x0004580001067983 */ /* 0x000ee20000300a00 */
[----:B-----5:R-:W-:-:S02]  /*29fd0*/  F2FP.F16.E5M2.UNPACK_B R8, R8 ;  /* 0x00000008ff08723e */ /* 0x020fc400020004ff */
[----:B------:R-:W-:-:S07]  /*29fe0*/  F2FP.F16.E5M2.UNPACK_B R9, R9 ;  /* 0x00000009ff09723e */ /* 0x000fce00020004ff */
[----:B--2---:R-:W-:Y:S01]  /*29ff0*/  HMMA.16816.F32 R24, R16, R8, R24 ;  /* 0x000000081018723c */ /* 0x004fe20000001818 */
[----:B----4-:R-:W-:Y:S02]  /*2a000*/  IMAD R10, R10, 0x100, R28 ;  /* 0x000001000a0a7824 */ /* 0x010fe400078e021c */
[----:B------:R-:W-:Y:S01]  /*2a010*/  IMAD R15, R15, 0x100, R12 ;  /* 0x000001000f0f7824 */ /* 0x000fe200078e020c */
[----:B------:R-:W2:Y:S01]  /*2a020*/  LDL.LU R28, [R1+0x3a4] ;  /* 0x0003a400011c7983 */ /* 0x000ea20000300800 */
[----:B------:R-:W-:-:S03]  /*2a030*/  F2FP.F16.E5M2.UNPACK_B R12, R0 ;  /* 0x00000000ff0c723e */ /* 0x000fc600020004ff */
[----:B------:R-:W2:-:S15]  /*2a040*/  LDL.LU R0, [R1+0x3a8] ;  /* 0x0003a80001007983 */ /* 0x000e9e0000300800 */
[----:B------:R-:W-:Y:S04]  /*2a050*/  STL.64 [R1+0x40], R24 ;  /* 0x0000401801007387 */ /* 0x000fe80000100a00 */
[----:B------:R0:W-:Y:S04]  /*2a060*/  STL.64 [R1+0x48], R26 ;  /* 0x0000481a01007387 */ /* 0x0001e80000100a00 */
[----:B0-----:R-:W4:Y:S04]  /*2a070*/  LDL.LU.64 R26, [R1+0x2350] ;  /* 0x00235000011a7983 */ /* 0x001f280000300a00 */
[----:B------:R-:W5:Y:S01]  /*2a080*/  LDL.LU.64 R24, [R1+0x2348] ;  /* 0x0023480001187983 */ /* 0x000f620000300a00 */
[----:B------:R-:W-:Y:S01]  /*2a090*/  IMAD R14, R14, 0x100, R13 ;  /* 0x000001000e0e7824 */ /* 0x000fe200078e020d */
[----:B------:R-:W-:-:S02]  /*2a0a0*/  F2FP.F16.E5M2.UNPACK_B R13, R10 ;  /* 0x0000000aff0d723e */ /* 0x000fc400020004ff */
[----:B------:R-:W-:Y:S02]  /*2a0b0*/  F2FP.F16.E5M2.UNPACK_B R10, R29 ;  /* 0x0000001dff0a723e */ /* 0x000fe400020004ff */
[----:B------:R-:W-:Y:S01]  /*2a0c0*/  F2FP.F16.E5M2.UNPACK_B R11, R11 ;  /* 0x0000000bff0b723e */ /* 0x000fe200020004ff */
[----:B------:R-:W2:Y:S06]  /*2a0d0*/  LDL.LU R29, [R1+0x4ac] ;  /* 0x0004ac00011d7983 */ /* 0x000eac0000300800 */
[----:B---3--:R-:W-:Y:S01]  /*2a0e0*/  HMMA.16816.F32 R4, R16, R10, R4 ;  /* 0x0000000a1004723c */ /* 0x008fe20000001804 */
[----:B-----5:R-:W-:-:S02]  /*2a0f0*/  F2FP.F16.E5M2.UNPACK_B R24, R24 ;  /* 0x00000018ff18723e */ /* 0x020fc400020004ff */
[----:B------:R-:W-:Y:S01]  /*2a100*/  F2FP.F16.E5M2.UNPACK_B R25, R25 ;  /* 0x00000019ff19723e */ /* 0x000fe200020004ff */
[----:B----4-:R-:W-:Y:S04]  /*2a110*/  STL.64 [R1+0x2340], R26 ;  /* 0x0023401a01007387 */ /* 0x010fe80000100a00 */
[----:B------:R0:W-:Y:S04]  /*2a120*/  STL.64 [R1+0x2338], R24 ;  /* 0x0023381801007387 */ /* 0x0001e80000100a00 */
[----:B0-----:R-:W3:Y:S04]  /*2a130*/  LDL.LU.64 R24, [R1+0x400] ;  /* 0x0004000001187983 */ /* 0x001ee80000300a00 */
[----:B------:R-:W3:Y:S07]  /*2a140*/  LDL.LU.64 R26, [R1+0x408] ;  /* 0x00040800011a7983 */ /* 0x000eee0000300a00 */
[----:B------:R0:W-:Y:S04]  /*2a150*/  STL.64 [R1+0x100], R4 ;  /* 0x0001000401007387 */ /* 0x0001e80000100a00 */
[----:B------:R1:W-:Y:S04]  /*2a160*/  STL.64 [R1+0x108], R6 ;  /* 0x0001080601007387 */ /* 0x0003e80000100a00 */
[----:B0-----:R-:W4:Y:S04]  /*2a170*/  LDL.LU.64 R4, [R1+0x370] ;  /* 0x0003700001047983 */ /* 0x001f280000300a00 */
[----:B-1----:R-:W5:Y:S01]  /*2a180*/  LDL.LU.64 R6, [R1+0x378] ;  /* 0x0003780001067983 */ /* 0x002f620000300a00 */
[----:B------:R-:W-:-:S02]  /*2a190*/  F2FP.F16.E5M2.UNPACK_B R20, R20 ;  /* 0x00000014ff14723e */ /* 0x000fc400020004ff */
[----:B------:R-:W-:Y:S01]  /*2a1a0*/  F2FP.F16.E5M2.UNPACK_B R21, R21 ;  /* 0x00000015ff15723e */ /* 0x000fe200020004ff */
[----:B-----5:R-:W-:Y:S04]  /*2a1b0*/  STL.64 [R1+0x2320], R6 ;  /* 0x0023200601007387 */ /* 0x020fe80000100a00 */
[----:B----4-:R0:W-:Y:S04]  /*2a1c0*/  STL.64 [R1+0x2318], R4 ;  /* 0x0023180401007387 */ /* 0x0101e80000100a00 */
[----:B0-----:R-:W4:Y:S04]  /*2a1d0*/  LDL.LU.64 R4, [R1+0x380] ;  /* 0x0003800001047983 */ /* 0x001f280000300a00 */
[----:B------:R-:W5:Y:S01]  /*2a1e0*/  LDL.LU.64 R6, [R1+0x388] ;  /* 0x0003880001067983 */ /* 0x000f620000300a00 */
[----:B---3--:R-:W-:Y:S03]  /*2a1f0*/  HMMA.16816.F32 R24, R16, R20, R24 ;  /* 0x000000141018723c */ /* 0x008fe60000001818 */
[----:B-----5:R-:W-:Y:S04]  /*2a200*/  STL.64 [R1+0x2330], R6 ;  /* 0x0023300601007387 */ /* 0x020fe80000100a00 */
[----:B----4-:R0:W-:Y:S04]  /*2a210*/  STL.64 [R1+0x2328], R4 ;  /* 0x0023280401007387 */ /* 0x0101e80000100a00 */
[----:B0-----:R-:W3:Y:S04]  /*2a220*/  LDL.LU.64 R4, [R1+0x390] ;  /* 0x0003900001047983 */ /* 0x001ee80000300a00 */
[----:B------:R-:W3:Y:S04]  /*2a230*/  LDL.LU.64 R6, [R1+0x398] ;  /* 0x0003980001067983 */ /* 0x000ee80000300a00 */
[----:B------:R-:W-:Y:S04]  /*2a240*/  STL.64 [R1+0x2300], R10 ;  /* 0x0023000a01007387 */ /* 0x000fe80000100a00 */
[----:B------:R0:W-:Y:S04]  /*2a250*/  STL.64 [R1+0x22f8], R8 ;  /* 0x0022f80801007387 */ /* 0x0001e80000100a00 */
[----:B0-----:R-:W4:Y:S04]  /*2a260*/  LDL.LU.64 R8, [R1+0x2e0] ;  /* 0x0002e00001087983 */ /* 0x001f280000300a00 */
[----:B------:R-:W4:Y:S04]  /*2a270*/  LDL.LU.64 R10, [R1+0x2e8] ;  /* 0x0002e800010a7983 */ /* 0x000f280000300a00 */
[----:B------:R-:W-:Y:S04]  /*2a280*/  STL.64 [R1+0xf0], R24 ;  /* 0x0000f01801007387 */ /* 0x000fe80000100a00 */
[----:B------:R0:W-:Y:S04]  /*2a290*/  STL.64 [R1+0xf8], R26 ;  /* 0x0000f81a01007387 */ /* 0x0001e80000100a00 */
[----:B0-----:R-:W5:Y:S04]  /*2a2a0*/  LDL.LU.64 R26, [R1+0x2340] ;  /* 0x00234000011a7983 */ /* 0x001f680000300a00 */
[----:B------:R-:W3:Y:S01]  /*2a2b0*/  LDL.LU.64 R24, [R1+0x2338] ;  /* 0x0023380001187983 */ /* 0x000ee20000300a00 */
[----:B------:R-:W-:-:S02]  /*2a2c0*/  F2FP.F16.E5M2.UNPACK_B R14, R14 ;  /* 0x0000000eff0e723e */ /* 0x000fc400020004ff */
[----:B------:R-:W-:Y:S01]  /*2a2d0*/  F2FP.F16.E5M2.UNPACK_B R15, R15 ;  /* 0x0000000fff0f723e */ /* 0x000fe200020004ff */
[----:B---3--:R-:W-:Y:S01]  /*2a2e0*/  HMMA.16816.F32 R16, R16, R24, R4 ;  /* 0x000000181010723c */ /* 0x008fe20000001804 */
[----:B------:R-:W3:Y:S04]  /*2a2f0*/  LDL.LU.64 R6, [R1+0x2330] ;  /* 0x0023300001067983 */ /* 0x000ee80000300a00 */
[----:B------:R-:W3:-:S15]  /*2a300*/  LDL.LU.64 R4, [R1+0x2328] ;  /* 0x0023280001047983 */ /* 0x000ede0000300a00 */
[----:B------:R-:W-:-:S03]  /*2a310*/  NOP ;  /* 0x0000000000007918 */ /* 0x000fc60000000000 */
[----:B------:R0:W-:Y:S04]  /*2a320*/  STL.64 [R1+0xc0], R16 ;  /* 0x0000c01001007387 */ /* 0x0001e80000100a00 */
[----:B------:R1:W-:Y:S04]  /*2a330*/  STL.64 [R1+0xc8], R18 ;  /* 0x0000c81201007387 */ /* 0x0003e80000100a00 */
[----:B0-----:R-:W4:Y:S04]  /*2a340*/  LDL.LU R17, [R1+0x480] ;  /* 0x0004800001117983 */ /* 0x001f280000300800 */
[----:B------:R-:W4:Y:S04]  /*2a350*/  LDL.LU R16, [R1+0x4a4] ;  /* 0x0004a40001107983 */ /* 0x000f280000300800 */
[----:B-1----:R-:W4:Y:S04]  /*2a360*/  LDL.LU R18, [R1+0x4a0] ;  /* 0x0004a00001127983 */ /* 0x002f280000300800 */
[----:B------:R-:W4:Y:S04]  /*2a370*/  LDL.LU R19, [R1+0x4b4] ;  /* 0x0004b40001137983 */ /* 0x000f280000300800 */
[----:B-----5:R-:W-:Y:S04]  /*2a380*/  STL.64 [R1+0x22f0], R26 ;  /* 0x0022f01a01007387 */ /* 0x020fe80000100a00 */
[----:B------:R0:W-:Y:S04]  /*2a390*/  STL.64 [R1+0x22e8], R24 ;  /* 0x0022e81801007387 */ /* 0x0001e80000100a00 */
[----:B0-----:R-:W5:Y:S04]  /*2a3a0*/  LDL.LU.64 R24, [R1+0x2d0] ;  /* 0x0002d00001187983 */ /* 0x001f680000300a00 */
[----:B------:R-:W5:Y:S01]  /*2a3b0*/  LDL.LU.64 R26, [R1+0x2d8] ;  /* 0x0002d800011a7983 */ /* 0x000f620000300a00 */
[----:B---3--:R-:W-:-:S15]  /*2a3c0*/  HMMA.16816.F32 R4, R12, R22, R4 ;  /* 0x000000160c04723c */ /* 0x008fde0000001804 */
[----:B------:R-:W-:-:S08]  /*2a3d0*/  NOP ;  /* 0x0000000000007918 */ /* 0x000fd00000000000 */
[----:B------:R-:W-:Y:S04]  /*2a3e0*/  STL.64 [R1+0xb0], R4 ;  /* 0x0000b00401007387 */ /* 0x000fe80000100a00 */
[----:B------:R0:W-:Y:S04]  /*2a3f0*/  STL.64 [R1+0xb8], R6 ;  /* 0x0000b80601007387 */ /* 0x0001e80000100a00 */
[----:B0-----:R-:W3:Y:S04]  /*2a400*/  LDL.LU.64 R6, [R1+0x2320] ;  /* 0x0023200001067983 */ /* 0x001ee80000300a00 */
[----:B------:R-:W3:Y:S02]  /*2a410*/  LDL.LU.64 R4, [R1+0x2318] ;  /* 0x0023180001047983 */ /* 0x000ee40000300a00 */
[----:B---3--:R-:W-:-:S15]  /*2a420*/  HMMA.16816.F32 R4, R12, R2, R4 ;  /* 0x000000020c04723c */ /* 0x008fde0000001804 */
[----:B------:R-:W-:-:S08]  /*2a430*/  NOP ;  /* 0x0000000000007918 */ /* 0x000fd00000000000 */
[----:B------:R-:W-:Y:S04]  /*2a440*/  STL.64 [R1+0xa0], R4 ;  /* 0x0000a00401007387 */ /* 0x000fe80000100a00 */
[----:B------:R0:W-:Y:S04]  /*2a450*/  STL.64 [R1+0xa8], R6 ;  /* 0x0000a80601007387 */ /* 0x0001e80000100a00 */
[----:B0-----:R-:W5:Y:S04]  /*2a460*/  LDL.LU.64 R6, [R1+0x2310] ;  /* 0x0023100001067983 */ /* 0x001f680000300a00 */
[----:B------:R-:W4:Y:S01]  /*2a470*/  LDL.LU.64 R4, [R1+0x2308] ;  /* 0x0023080001047983 */ /* 0x000f220000300a00 */
[----:B--2---:R-:W-:Y:S01]  /*2a480*/  IMAD R0, R28, 0x100, R0 ;  /* 0x000001001c007824 */ /* 0x004fe200078e0200 */
[C---:B----4-:R-:W-:Y:S06]  /*2a490*/  HMMA.16816.F32 R8, R12.reuse, R4, R8 ;  /* 0x000000040c08723c */ /* 0x050fec0000001808 */
[----:B-----5:R-:W-:-:S15]  /*2a4a0*/  HMMA.16816.F32 R24, R12, R6, R24 ;  /* 0x000000060c18723c */ /* 0x020fde0000001818 */
[----:B------:R-:W-:-:S02]  /*2a4b0*/  NOP ;  /* 0x0000000000007918 */ /* 0x000fc40000000000 */
[----:B------:R-:W-:Y:S04]  /*2a4c0*/  STL.64 [R1+0x90], R8 ;  /* 0x0000900801007387 */ /* 0x000fe80000100a00 */
[----:B------:R0:W-:Y:S04]  /*2a4d0*/  STL.64 [R1+0x98], R10 ;  /* 0x0000980a01007387 */ /* 0x0001e80000100a00 */
[----:B0-----:R-:W2:Y:S04]  /*2a4e0*/  LDL.LU.64 R10, [R1+0x2300] ;  /* 0x00230000010a7983 */ /* 0x001ea80000300a00 */
[----:B------:R-:W3:Y:S04]  /*2a4f0*/  LDL.LU.64 R8, [R1+0x22f8] ;  /* 0x0022f80001087983 */ /* 0x000ee80000300a00 */
[----:B------:R0:W-:Y:S04]  /*2a500*/  STL.64 [R1+0x80], R24 ;  /* 0x0000801801007387 */ /* 0x0001e80000100a00 */
[----:B------:R1:W-:Y:S04]  /*2a510*/  STL.64 [R1+0x88], R26 ;  /* 0x0000881a01007387 */ /* 0x0003e80000100a00 */
[----:B0-----:R-:W2:Y:S04]  /*2a520*/  LDL.LU.64 R24, [R1+0x430] ;  /* 0x0004300001187983 */ /* 0x001ea80000300a00 */
[----:B-1----:R-:W2:Y:S04]  /*2a530*/  LDL.LU.64 R26, [R1+0x438] ;  /* 0x00043800011a7983 */ /* 0x002ea80000300a00 */
[----:B------:R-:W-:Y:S04]  /*2a540*/  STL.64 [R1+0x22d0], R6 ;  /* 0x0022d00601007387 */ /* 0x000fe80000100a00 */
[----:B------:R0:W-:Y:S04]  /*2a550*/  STL.64 [R1+0x22c8], R4 ;  /* 0x0022c80401007387 */ /* 0x0001e80000100a00 */
[----:B0-----:R-:W3:Y:S04]  /*2a560*/  LDL.LU.64 R4, [R1+0x440] ;  /* 0x0004400001047983 */ /* 0x001ee80000300a00 */
[----:B------:R-:W3:Y:S04]  /*2a570*/  LDL.LU.64 R6, [R1+0x448] ;  /* 0x0004480001067983 */ /* 0x000ee80000300a00 */
[----:B------:R-:W4:Y:S01]  /*2a580*/  LDL.LU R28, [R1+0x584] ;  /* 0x00058400011c7983 */ /* 0x000f220000300800 */
[----:B---3--:R-:W-:Y:S03]  /*2a590*/  HMMA.16816.F32 R4, R12, R8, R4 ;  /* 0x000000080c04723c */ /* 0x008fe60000001804 */
[----:B----4-:R0:W-:Y:S04]  /*2a5a0*/  STL [R1+0x22a0], R28 ;  /* 0x0022a01c01007387 */ /* 0x0101e80000100800 */
[----:B0-----:R-:W3:-:S15]  /*2a5b0*/  LDL.LU R28, [R1+0x484] ;  /* 0x00048400011c7983 */ /* 0x001ede0000300800 */
[----:B------:R-:W-:-:S01]  /*2a5c0*/  NOP ;  /* 0x0000000000007918 */ /* 0x000fc20000000000 */
[----:B------:R0:W-:Y:S04]  /*2a5d0*/  STL.64 [R1+0x70], R4 ;  /* 0x0000700401007387 */ /* 0x0001e80000100a00 */
[----:B------:R1:W-:Y:S04]  /*2a5e0*/  STL.64 [R1+0x78], R6 ;  /* 0x0000780601007387 */ /* 0x0003e80000100a00 */
[----:B0-----:R-:W4:Y:S04]  /*2a5f0*/  LDL.LU.64 R4, [R1+0x3f0] ;  /* 0x0003f00001047983 */ /* 0x001f280000300a00 */
[----:B-1----:R-:W4:Y:S04]  /*2a600*/  LDL.LU.64 R6, [R1+0x3f8] ;  /* 0x0003f80001067983 */ /* 0x002f280000300a00 */
[----:B------:R0:W-:Y:S04]  /*2a610*/  STL [R1+0x22a4], R9 ;  /* 0x0022a40901007387 */ /* 0x0001e80000100800 */
[----:B0-----:R-:W5:Y:S01]  /*2a620*/  LDL.LU R9, [R1+0x548] ;  /* 0x0005480001097983 */ /* 0x001f620000300800 */
[----:B--2---:R-:W-:Y:S01]  /*2a630*/  HMMA.16816.F32 R24, R12, R10, R24 ;  /* 0x0000000a0c18723c */ /* 0x004fe20000001818 */
[----:B------:R-:W-:Y:S01]  /*2a640*/  IMAD R18, R18, 0x100, R16 ;  /* 0x0000010012127824 */ /* 0x000fe200078e0210 */
[----:B------:R-:W-:Y:S01]  /*2a650*/  F2FP.F16.E5M2.UNPACK_B R16, R0 ;  /* 0x00000000ff10723e */ /* 0x000fe200020004ff */
[----:B------:R-:W-:-:S03]  /*2a660*/  IMAD R19, R29, 0x100, R19 ;  /* 0x000001001d137824 */ /* 0x000fc600078e0213 */
[----:B------:R-:W-:Y:S02]  /*2a670*/  F2FP.F16.E5M2.UNPACK_B R18, R18 ;  /* 0x00000012ff12723e */ /* 0x000fe400020004ff */
[----:B------:R-:W-:Y:S01]  /*2a680*/  F2FP.F16.E5M2.UNPACK_B R19, R19 ;  /* 0x00000013ff13723e */ /* 0x000fe200020004ff */
[----:B---3--:R-:W-:Y:S02]  /*2a690*/  IMAD R17, R17, 0x100, R28 ;  /* 0x0000010011117824 */ /* 0x008fe400078e021c */
[----:B------:R-:W2:Y:S04]  /*2a6a0*/  LDL.LU R28, [R1+0x55c] ;  /* 0x00055c00011c7983 */ /* 0x000ea80000300800 */
[----:B------:R-:W3:Y:S08]  /*2a6b0*/  LDL.LU R0, [R1+0x544] ;  /* 0x0005440001007983 */ /* 0x000ef00000300800 */
[----:B------:R-:W-:Y:S04]  /*2a6c0*/  STL.64 [R1+0xe0], R24 ;  /* 0x0000e01801007387 */ /* 0x000fe80000100a00 */
[----:B------:R0:W-:Y:S04]  /*2a6d0*/  STL.64 [R1+0xe8], R26 ;  /* 0x0000e81a01007387 */ /* 0x0001e80000100a00 */
[----:B0-----:R-:W2:Y:S04]  /*2a6e0*/  LDL.LU.64 R26, [R1+0x22f0] ;  /* 0x0022f000011a7983 */ /* 0x001ea80000300a00 */
[----:B------:R-:W3:Y:S04]  /*2a6f0*/  LDL.LU.64 R24, [R1+0x22e8] ;  /* 0x0022e80001187983 */ /* 0x000ee80000300a00 */
[----:B------:R-:W-:Y:S01]  /*2a700*/  STL.64 [R1+0x22b0], R10 ;  /* 0x0022b00a01007387 */ /* 0x000fe20000100a00 */
[----:B------:R-:W-:-:S03]  /*2a710*/  F2FP.F16.E5M2.UNPACK_B R17, R17 ;  /* 0x00000011ff11723e */ /* 0x000fc600020004ff */
[----:B-----5:R4:W-:Y:S02]  /*2a720*/  STL.64 [R1+0x22a8], R8 ;  /* 0x0022a80801007387 */ /* 0x0209e40000100a00 */
[C---:B----4-:R-:W-:Y:S02]  /*2a730*/  HMMA.16816.F32 R8, R12.reuse, R20, R4 ;  /* 0x000000140c08723c */ /* 0x050fe40000001804 */
[----:B------:R-:W-:Y:S04]  /*2a740*/  STL.64 [R1+0x22e0], R18 ;  /* 0x0022e01201007387 */ /* 0x000fe80000100a00 */
[----:B------:R0:W-:Y:S04]  /*2a750*/  STL.64 [R1+0x22d8], R16 ;  /* 0x0022d81001007387 */ /* 0x0001e80000100a00 */
[----:B0-----:R-:W3:Y:S04]  /*2a760*/  LDL.LU.64 R16, [R1+0x2c0] ;  /* 0x0002c00001107983 */ /* 0x001ee80000300a00 */
[----:B------:R-:W3:Y:S04]  /*2a770*/  LDL.LU.64 R18, [R1+0x2c8] ;  /* 0x0002c80001127983 */ /* 0x000ee80000300a00 */
[----:B------:R-:W4:Y:S04]  /*2a780*/  LDL.LU.64 R4, [R1+0x2b0] ;  /* 0x0002b00001047983 */ /* 0x000f280000300a00 */
[----:B------:R-:W4:Y:S04]  /*2a790*/  LDL.LU.64 R6, [R1+0x2b8] ;  /* 0x0002b80001067983 */ /* 0x000f280000300a00 */
[----:B------:R0:W-:Y:S04]  /*2a7a0*/  STL.64 [R1+0xd0], R8 ;  /* 0x0000d00801007387 */ /* 0x0001e80000100a00 */
[----:B------:R1:W-:Y:S04]  /*2a7b0*/  STL.64 [R1+0xd8], R10 ;  /* 0x0000d80a01007387 */ /* 0x0003e80000100a00 */
[----:B0-----:R-:W5:Y:S04]  /*2a7c0*/  LDL.LU.64 R8, [R1+0x200] ;  /* 0x0002000001087983 */ /* 0x001f680000300a00 */
[----:B-1----:R-:W2:Y:S01]  /*2a7d0*/  LDL.LU.64 R10, [R1+0x208] ;  /* 0x00020800010a7983 */ /* 0x002ea20000300a00 */
[----:B---3--:R-:W-:Y:S03]  /*2a7e0*/  HMMA.16816.F32 R12, R12, R24, R16 ;  /* 0x000000180c0c723c */ /* 0x008fe60000001810 */
[----:B--2---:R-:W-:Y:S04]  /*2a7f0*/  STL.64 [R1+0x22c0], R10 ;  /* 0x0022c00a01007387 */ /* 0x004fe80000100a00 */
[----:B-----5:R0:W-:Y:S04]  /*2a800*/  STL.64 [R1+0x22b8], R8 ;  /* 0x0022b80801007387 */ /* 0x0201e80000100a00 */
[----:B0-----:R-:W2:Y:S04]  /*2a810*/  LDL.LU.64 R8, [R1+0x290] ;  /* 0x0002900001087983 */ /* 0x001ea80000300a00 */
[----:B------:R-:W2:Y:S04]  /*2a820*/  LDL.LU.64 R10, [R1+0x298] ;  /* 0x00029800010a7983 */ /* 0x000ea80000300a00 */
[----:B------:R-:W4:Y:S04]  /*2a830*/  LDL.LU.64 R18, [R1+0x22e0] ;  /* 0x0022e00001127983 */ /* 0x000f280000300a00 */
[----:B------:R-:W4:Y:S04]  /*2a840*/  LDL.LU.64 R16, [R1+0x22d8] ;  /* 0x0022d80001107983 */ /* 0x000f280000300a00 */
[----:B------:R0:W-:Y:S04]  /*2a850*/  STL.64 [R1+0x60], R12 ;  /* 0x0000600c01007387 */ /* 0x0001e80000100a00 */
[----:B------:R1:W-:Y:S01]  /*2a860*/  STL [R1+0x68], R14 ;  /* 0x0000680e01007387 */ /* 0x0003e20000100800 */
[----:B------:R-:W-:-:S03]  /*2a870*/  IMAD.MOV.U32 R29, RZ, RZ, R15 ;  /* 0x000000ffff1d7224 */ /* 0x000fc600078e000f */
[----:B0-----:R-:W3:Y:S04]  /*2a880*/  LDL.LU R13, [R1+0x558] ;  /* 0x00055800010d7983 */ /* 0x001ee80000300800 */
[----:B------:R-:W5:Y:S04]  /*2a890*/  LDL.LU R12, [R1+0x574] ;  /* 0x00057400010c7983 */ /* 0x000f680000300800 */
[----:B-1----:R-:W5:Y:S04]  /*2a8a0*/  LDL.LU R14, [R1+0x570] ;  /* 0x00057000010e7983 */ /* 0x002f680000300800 */
[----:B------:R-:W5:Y:S04]  /*2a8b0*/  LDL.LU R15, [R1+0x588] ;  /* 0x00058800010f7983 */ /* 0x000f680000300800 */
[----:B------:R-:W-:Y:S04]  /*2a8c0*/  STL.64 [R1+0x2298], R26 ;  /* 0x0022981a01007387 */ /* 0x000fe80000100a00 */
[----:B------:R0:W-:Y:S04]  /*2a8d0*/  STL.64 [R1+0x2290], R24 ;  /* 0x0022901801007387 */ /* 0x0001e80000100a00 */
[----:B0-----:R-:W2:Y:S04]  /*2a8e0*/  LDL.LU.64 R24, [R1+0x2a0] ;  /* 0x0002a00001187983 */ /* 0x001ea80000300a00 */
[----:B------:R-:W2:Y:S04]  /*2a8f0*/  LDL.LU.64 R26, [R1+0x2a8] ;  /* 0x0002a800011a7983 */ /* 0x000ea80000300a00 */
[----:B------:R-:W-:Y:S01]  /*2a900*/  STL [R1+0x218c], R29 ;  /* 0x00218c1d01007387 */ /* 0x000fe20000100800 */
[----:B----4-:R-:W-:-:S15]  /*2a910*/  HMMA.16816.F32 R4, R16, R22, R4 ;  /* 0x000000161004723c */ /* 0x010fde0000001804 */
[----:B------:R-:W-:-:S08]  /*2a920*/  NOP ;  /* 0x0000000000007918 */ /* 0x000fd00000000000 */
[----:B------:R-:W-:Y:S04]  /*2a930*/  STL.64 [R1+0x50], R4 ;  /* 0x0000500401007387 */ /* 0x000fe80000100a00 */
[----:B------:R0:W-:Y:S04]  /*2a940*/  STL.64 [R1+0x58], R6 ;  /* 0x0000580601007387 */ /* 0x0001e80000100a00 */
[----:B0-----:R-:W4:Y:S04]  /*2a950*/  LDL.LU.64 R6, [R1+0x22d0] ;  /* 0x0022d00001067983 */ /* 0x001f280000300a00 */
[----:B------:R-:W3:Y:S01]  /*2a960*/  LDL.LU.64 R4, [R1+0x22c8] ;  /* 0x0022c80001047983 */ /* 0x000ee20000300a00 */
[----:B--2---:R-:W-:-:S15]  /*2a970*/  HMMA.16816.F32 R24, R16, R2, R24 ;  /* 0x000000021018723c */ /* 0x004fde0000001818 */
[----:B------:R-:W-:-:S08]  /*2a980*/  NOP ;  /* 0x0000000000007918 */ /* 0x000fd00000000000 */
[----:B------:R0:W-:Y:S01]  /*2a990*/  STL.64 [R1+0x110], R24 ;  /* 0x0001101801007387 */ /* 0x0001e20000100a00 */
[----:B------:R-:W-:-:S03]  /*2a9a0*/  IMAD.MOV.U32 R29, RZ, RZ, R27 ;  /* 0x000000ffff1d7224 */ /* 0x000fc600078e001b */
[----:B------:R1:W-:Y:S04]  /*2a9b0*/  STL [R1+0x118], R26 ;  /* 0x0001181a01007387 */ /* 0x0003e80000100800 */
[----:B0-----:R-:W2:Y:S04]  /*2a9c0*/  LDL.LU.64 R24, [R1+0x410] ;  /* 0x0004100001187983 */ /* 0x001ea80000300a00 */
[----:B-1----:R-:W2:Y:S04]  /*2a9d0*/  LDL.LU.64 R26, [R1+0x418] ;  /* 0x00041800011a7983 */ /* 0x002ea80000300a00 */
[----:B------:R-:W-:Y:S01]  /*2a9e0*/  STL [R1+0x21f0], R29 ;  /* 0x0021f01d01007387 */ /* 0x000fe20000100800 */
[----:B---3--:R-:W-:-:S15]  /*2a9f0*/  HMMA.16816.F32 R8, R16, R4, R8 ;  /* 0x000000041008723c */ /* 0x008fde0000001808 */
[----:B------:R-:W-:-:S08]  /*2aa00*/  NOP ;  /* 0x0000000000007918 */ /* 0x000fd00000000000 */
[----:B------:R-:W-:Y:S04]  /*2aa10*/  STL.64 [R1+0x120], R8 ;  /* 0x0001200801007387 */ /* 0x000fe80000100a00 */
[----:B------:R0:W-:Y:S04]  /*2aa20*/  STL.64 [R1+0x128], R10 ;  /* 0x0001280a01007387 */ /* 0x0001e80000100a00 */
[----:B0-----:R-:W4:Y:S04]  /*2aa30*/  LDL.LU.64 R10, [R1+0x22c0] ;  /* 0x0022c000010a7983 */ /* 0x001f280000300a00 */
[----:B------:R-:W4:Y:S02]  /*2aa40*/  LDL.LU.64 R8, [R1+0x22b8] ;  /* 0x0022b80001087983 */ /* 0x000f240000300a00 */
[----:B----4-:R-:W-:-:S15]  /*2aa50*/  HMMA.16816.F32 R8, R16, R6, R8 ;  /* 0x000000061008723c */ /* 0x010fde0000001808 */
[----:B------:R-:W-:-:S08]  /*2aa60*/  NOP ;  /* 0x0000000000007918 */ /* 0x000fd00000000000 */
[----:B------:R-:W-:Y:S04]  /*2aa70*/  STL.64 [R1+0x130], R8 ;  /* 0x0001300801007387 */ /* 0x000fe80000100a00 */
[----:B------:R0:W-:Y:S04]  /*2aa80*/  STL.64 [R1+0x138], R10 ;  /* 0x0001380a01007387 */ /* 0x0001e80000100a00 */
[----:B0-----:R-:W2:Y:S04]  /*2aa90*/  LDL.LU.64 R10, [R1+0x22b0] ;  /* 0x0022b000010a7983 */ /* 0x001ea80000300a00 */
[----:B------:R-:W3:Y:S04]  /*2aaa0*/  LDL.LU.64 R8, [R1+0x22a8] ;  /* 0x0022a80001087983 */ /* 0x000ee80000300a00 */
[----:B------:R-:W-:Y:S04]  /*2aab0*/  STL.64 [R1+0x2268], R6 ;  /* 0x0022680601007387 */ /* 0x000fe80000100a00 */
[----:B------:R0:W-:Y:S04]  /*2aac0*/  STL.64 [R1+0x2260], R4 ;  /* 0x0022600401007387 */ /* 0x0001e80000100a00 */
[----:B0-----:R-:W4:Y:S04]  /*2aad0*/  LDL.LU.64 R4, [R1+0x420] ;  /* 0x0004200001047983 */ /* 0x001f280000300a00 */
[----:B------:R-:W4:Y:S04]  /*2aae0*/  LDL.LU.64 R6, [R1+0x428] ;  /* 0x0004280001067983 */ /* 0x000f280000300a00 */
[----:B------:R-:W2:Y:S01]  /*2aaf0*/  LDL.LU R29, [R1+0x638] ;  /* 0x00063800011d7983 */ /* 0x000ea20000300800 */
[----:B---3--:R-:W-:-:S03]  /*2ab00*/  IMAD R0, R0, 0x100, R9 ;  /* 0x0000010000007824 */ /* 0x008fc600078e0209 */
[----:B------:R-:W4:Y:S01]  /*2ab10*/  LDL.LU R9, [R1+0x22a4] ;  /* 0x0022a40001097983 */ /* 0x000f220000300800 */
[----:B------:R-:W-:-:S03]  /*2ab20*/  IMAD R13, R13, 0x100, R28 ;  /* 0x000001000d0d7824 */ /* 0x000fc600078e021c */
[----:B------:R-:W3:Y:S01]  /*2ab30*/  LDL.LU R28, [R1+0x22a0] ;  /* 0x0022a000011c7983 */ /* 0x000ee20000300800 */
[----:B-----5:R-:W-:Y:S01]  /*2ab40*/  IMAD R14, R14, 0x100, R12 ;  /* 0x000001000e0e7824 */ /* 0x020fe200078e020c */
[----:B------:R-:W-:Y:S01]  /*2ab50*/  F2FP.F16.E5M2.UNPACK_B R12, R0 ;  /* 0x00000000ff0c723e */ /* 0x000fe200020004ff */
[----:B----4-:R-:W-:-:S15]  /*2ab60*/  HMMA.16816.F32 R4, R16, R8, R4 ;  /* 0x000000081004723c */ /* 0x010fde0000001804 */
[----:B------:R-:W-:-:S08]  /*2ab70*/  NOP ;  /* 0x0000000000007918 */ /* 0x000fd00000000000 */
[----:B------:R-:W-:Y:S04]  /*2ab80*/  STL.64 [R1+0x150], R4 ;  /* 0x0001500401007387 */ /* 0x000fe80000100a00 */
[----:B------:R2:W-:Y:S04]  /*2ab90*/  STL.64 [R1+0x158], R6 ;  /* 0x0001580601007387 */ /* 0x0005e80000100a00 */
[----:B------:R-:W4:Y:S01]  /*2aba0*/  LDL.LU R0, [R1+0x63c] ;  /* 0x00063c0001007983 */ /* 0x000f220000300800 */
[----:B--2---:R-:W-:Y:S03]  /*2abb0*/  HMMA.16816.F32 R4, R16, R10, R24 ;  /* 0x0000000a1004723c */ /* 0x004fe60000001818 */
[----:B------:R-:W2:Y:S04]  /*2abc0*/  LDL.LU.64 R24, [R1+0x3e0] ;  /* 0x0003e00001187983 */ /* 0x000ea80000300a00 */
[----:B------:R-:W2:-:S15]  /*2abd0*/  LDL.LU.64 R26, [R1+0x3e8] ;  /* 0x0003e800011a7983 */ /* 0x000e9e0000300a00 */
[----:B------:R-:W-:-:S01]  /*2abe0*/  NOP ;  /* 0x0000000000007918 */ /* 0x000fc20000000000 */
[----:B------:R0:W-:Y:S04]  /*2abf0*/  STL.64 [R1+0x170], R4 ;  /* 0x0001700401007387 */ /* 0x0001e80000100a00 */
[----:B------:R1:W-:Y:S04]  /*2ac00*/  STL.64 [R1+0x178], R6 ;  /* 0x0001780601007387 */ /* 0x0003e80000100a00 */
[----:B0-----:R-:W5:Y:S04]  /*2ac10*/  LDL.LU.64 R4, [R1+0x270] ;  /* 0x0002700001047983 */ /* 0x001f680000300a00 */
[----:B-1----:R-:W3:Y:S04]  /*2ac20*/  LDL.LU.64 R6, [R1+0x278] ;  /* 0x0002780001067983 */ /* 0x002ee80000300a00 */
[----:B---3--:R-:W-:Y:S04]  /*2ac30*/  STL.64 [R1+0x2278], R6 ;  /* 0x0022780601007387 */ /* 0x008fe80000100a00 */
[----:B-----5:R0:W-:Y:S04]  /*2ac40*/  STL.64 [R1+0x2270], R4 ;  /* 0x0022700401007387 */ /* 0x0201e80000100a00 */
[----:B0-----:R-:W3:Y:S04]  /*2ac50*/  LDL.LU.64 R4, [R1+0x280] ;  /* 0x0002800001047983 */ /* 0x001ee80000300a00 */
[----:B------:R-:W5:Y:S01]  /*2ac60*/  LDL.LU.64 R6, [R1+0x288] ;  /* 0x0002880001067983 */ /* 0x000f620000300a00 */
[----:B--2---:R-:W-:Y:S03]  /*2ac70*/  HMMA.16816.F32 R24, R16, R20, R24 ;  /* 0x000000141018723c */ /* 0x004fe60000001818 */
[----:B-----5:R-:W-:Y:S04]  /*2ac80*/  STL.64 [R1+0x2288], R6 ;  /* 0x0022880601007387 */ /* 0x020fe80000100a00 */
[----:B---3--:R0:W-:Y:S04]  /*2ac90*/  STL.64 [R1+0x2280], R4 ;  /* 0x0022800401007387 */ /* 0x0081e80000100a00 */
[----:B0-----:R-:W2:Y:S04]  /*2aca0*/  LDL.LU.64 R4, [R1+0x1f0] ;  /* 0x0001f00001047983 */ /* 0x001ea80000300a00 */
[----:B------:R-:W2:Y:S04]  /*2acb0*/  LDL.LU.64 R6, [R1+0x1f8] ;  /* 0x0001f80001067983 */ /* 0x000ea80000300a00 */
[----:B------:R-:W-:Y:S04]  /*2acc0*/  STL.64 [R1+0x2248], R10 ;  /* 0x0022480a01007387 */ /* 0x000fe80000100a00 */
[----:B------:R0:W-:Y:S04]  /*2acd0*/  STL.64 [R1+0x2240], R8 ;  /* 0x0022400801007387 */ /* 0x0001e80000100a00 */
[----:B0-----:R-:W3:Y:S04]  /*2ace0*/  LDL.LU.64 R8, [R1+0x230] ;  /* 0x0002300001087983 */ /* 0x001ee80000300a00 */
[----:B------:R-:W5:Y:S04]  /*2acf0*/  LDL.LU.64 R10, [R1+0x238] ;  /* 0x00023800010a7983 */ /* 0x000f680000300a00 */
[----:B-----5:R-:W-:Y:S04]  /*2ad00*/  STL.64 [R1+0x2258], R10 ;  /* 0x0022580a01007387 */ /* 0x020fe80000100a00 */
[----:B---3--:R0:W-:Y:S04]  /*2ad10*/  STL.64 [R1+0x2250], R8 ;  /* 0x0022500801007387 */ /* 0x0081e80000100a00 */
[----:B0-----:R-:W3:Y:S04]  /*2ad20*/  LDL.LU.64 R8, [R1+0x260] ;  /* 0x0002600001087983 */ /* 0x001ee80000300a00 */
[----:B------:R-:W3:Y:S04]  /*2ad30*/  LDL.LU.64 R10, [R1+0x268] ;  /* 0x00026800010a7983 */ /* 0x000ee80000300a00 */
[----:B------:R-:W-:Y:S04]  /*2ad40*/  STL.64 [R1+0x200], R24 ;  /* 0x0002001801007387 */ /* 0x000fe80000100a00 */
[----:B------:R0:W-:Y:S04]  /*2ad50*/  STL.64 [R1+0x208], R26 ;  /* 0x0002081a01007387 */ /* 0x0001e80000100a00 */
[----:B0-----:R-:W5:Y:S04]  /*2ad60*/  LDL.LU.64 R26, [R1+0x2298] ;  /* 0x00229800011a7983 */ /* 0x001f680000300a00 */
[----:B------:R-:W2:Y:S01]  /*2ad70*/  LDL.LU.64 R24, [R1+0x2290] ;  /* 0x0022900001187983 */ /* 0x000ea20000300a00 */
[----:B------:R-:W-:Y:S01]  /*2ad80*/  IMAD R15, R28, 0x100, R15 ;  /* 0x000001001c0f7824 */ /* 0x000fe200078e020f */
[----:B------:R-:W-:-:S02]  /*2ad90*/  F2FP.F16.E5M2.UNPACK_B R13, R13 ;  /* 0x0000000dff0d723e */ /* 0x000fc400020004ff */
[----:B------:R-:W-:Y:S01]  /*2ada0*/  F2FP.F16.E5M2.UNPACK_B R14, R14 ;  /* 0x0000000eff0e723e */ /* 0x000fe200020004ff */
[----:B--2---:R-:W-:Y:S01]  /*2adb0*/  HMMA.16816.F32 R16, R16, R24, R4 ;  /* 0x000000181010723c */ /* 0x004fe20000001804 */
[----:B------:R-:W2:Y:S04]  /*2adc0*/  LDL.LU.64 R6, [R1+0x2288] ;  /* 0x0022880001067983 */ /* 0x000ea80000300a00 */
[----:B------:R-:W2:Y:S01]  /*2add0*/  LDL.LU.64 R4, [R1+0x2280] ;  /* 0x0022800001047983 */ /* 0x000ea20000300a00 */
[----:B------:R-:W-:-:S15]  /*2ade0*/  F2FP.F16.E5M2.UNPACK_B R15, R15 ;  /* 0x0000000fff0f723e */ /* 0x000fde00020004ff */
[----:B------:R-:W-:-:S02]  /*2adf0*/  NOP ;  /* 0x0000000000007918 */ /* 0x000fc40000000000 */
[----:B------:R0:W-:Y:S04]  /*2ae00*/  STL.64 [R1+0x1f0], R16 ;  /* 0x0001f01001007387 */ /* 0x0001e80000100a00 */
[----:B------:R1:W-:Y:S04]  /*2ae10*/  STL.64 [R1+0x1f8], R18 ;  /* 0x0001f81201007387 */ /* 0x0003e80000100a00 */
[----:B0-----:R-:W4:Y:S04]  /*2ae20*/  LDL.LU.64 R16, [R1+0x220] ;  /* 0x0002200001107983 */ /* 0x001f280000300a00 */
[----:B-1----:R-:W4:Y:S04]  /*2ae30*/  LDL.LU.64 R18, [R1+0x228] ;  /* 0x0002280001127983 */ /* 0x002f280000300a00 */
[----:B-----5:R-:W-:Y:S04]  /*2ae40*/  STL.64 [R1+0x2238], R26 ;  /* 0x0022381a01007387 */ /* 0x020fe80000100a00 */
[----:B------:R0:W-:Y:S04]  /*2ae50*/  STL.64 [R1+0x2230], R24 ;  /* 0x0022301801007387 */ /* 0x0001e80000100a00 */
[----:B0-----:R-:W5:Y:S04]  /*2ae60*/  LDL.LU.64 R24, [R1+0x210] ;  /* 0x0002100001187983 */ /* 0x001f680000300a00 */
[----:B------:R-:W5:Y:S01]  /*2ae70*/  LDL.LU.64 R26, [R1+0x218] ;  /* 0x00021800011a7983 */ /* 0x000f620000300a00 */
[----:B--2---:R-:W-:-:S15]  /*2ae80*/  HMMA.16816.F32 R4, R12, R22, R4 ;  /* 0x000000160c04723c */ /* 0x004fde0000001804 */
[----:B------:R-:W-:-:S08]  /*2ae90*/  NOP ;  /* 0x0000000000007918 */ /* 0x000fd00000000000 */
[----:B------:R-:W-:Y:S04]  /*2aea0*/  STL.64 [R1+0x1e0], R4 ;  /* 0x0001e00401007387 */ /* 0x000fe80000100a00 */
[----:B------:R0:W-:Y:S04]  /*2aeb0*/  STL.64 [R1+0x1e8], R6 ;  /* 0x0001e80601007387 */ /* 0x0001e80000100a00 */
[----:B0-----:R-:W2:Y:S04]  /*2aec0*/  LDL.LU.64 R6, [R1+0x2278] ;  /* 0x0022780001067983 */ /* 0x001ea80000300a00 */
[----:B------:R-:W2:Y:S02]  /*2aed0*/  LDL.LU.64 R4, [R1+0x2270] ;  /* 0x0022700001047983 */ /* 0x000ea40000300a00 */
[----:B--2---:R-:W-:-:S15]  /*2aee0*/  HMMA.16816.F32 R4, R12, R2, R4 ;  /* 0x000000020c04723c */ /* 0x004fde0000001804 */
[----:B------:R-:W-:-:S08]  /*2aef0*/  NOP ;  /* 0x0000000000007918 */ /* 0x000fd00000000000 */
[----:B------:R-:W-:Y:S04]  /*2af00*/  STL.64 [R1+0x1d0], R4 ;  /* 0x0001d00401007387 */ /* 0x000fe80000100a00 */
[----:B------:R0:W-:Y:S04]  /*2af10*/  STL.64 [R1+0x1d8], R6 ;  /* 0x0001d80601007387 */ /* 0x0001e80000100a00 */
[----:B0-----:R-:W2:Y:S04]  /*2af20*/  LDL.LU.64 R6, [R1+0x2268] ;  /* 0x0022680001067983 */ /* 0x001ea80000300a00 */
[----:B------:R-:W3:Y:S02]  /*2af30*/  LDL.LU.64 R4, [R1+0x2260] ;  /* 0x0022600001047983 */ /* 0x000ee40000300a00 */
[----:B---3--:R-:W-:-:S15]  /*2af40*/  HMMA.16816.F32 R8, R12, R4, R8 ;  /* 0x000000040c08723c */ /* 0x008fde0000001808 */
[----:B------:R-:W-:-:S08]  /*2af50*/  NOP ;  /* 0x0000000000007918 */ /* 0x000fd00000000000 */
[----:B------:R-:W-:Y:S04]  /*2af60*/  STL.64 [R1+0x1c0], R8 ;  /* 0x0001c00801007387 */ /* 0x000fe80000100a00 */
[----:B------:R0:W-:Y:S04]  /*2af70*/  STL.64 [R1+0x1c8], R10 ;  /* 0x0001c80a01007387 */ /* 0x0001e80000100a00 */
[----:B0-----:R-:W2:Y:S04]  /*2af80*/  LDL.LU.64 R10, [R1+0x2258] ;  /* 0x00225800010a7983 */ /* 0x001ea80000300a00 */
[----:B------:R-:W2:Y:S02]  /*2af90*/  LDL.LU.64 R8, [R1+0x2250] ;  /* 0x0022500001087983 */ /* 0x000ea40000300a00 */
[C---:B--2---:R-:W-:Y:S02]  /*2afa0*/  HMMA.16816.F32 R4, R12.reuse, R6, R8 ;  /* 0x000000060c04723c */ /* 0x044fe40000001808 */
[----:B------:R-:W5:Y:S04]  /*2afb0*/  LDL.LU.64 R10, [R1+0x2248] ;  /* 0x00224800010a7983 */ /* 0x000f680000300a00 */
[----:B------:R-:W4:Y:S02]  /*2afc0*/  LDL.LU.64 R8, [R1+0x2240] ;  /* 0x0022400001087983 */ /* 0x000f240000300a00 */
[C---:B----4-:R-:W-:Y:S06]  /*2afd0*/  HMMA.16816.F32 R16, R12.reuse, R8, R16 ;  /* 0x000000080c10723c */ /* 0x050fec0000001810 */
[----:B-----5:R-:W-:-:S15]  /*2afe0*/  HMMA.16816.F32 R8, R12, R10, R24 ;  /* 0x0000000a0c08723c */ /* 0x020fde0000001818 */
[----:B------:R-:W-:-:S02]  /*2aff0*/  NOP ;  /* 0x0000000000007918 */ /* 0x000fc40000000000 */
[----:B------:R-:W-:Y:S04]  /*2b000*/  STL.64 [R1+0x1a0], R16 ;  /* 0x0001a01001007387 */ /* 0x000fe80000100a00 */
[----:B------:R-:W-:Y:S04]  /*2b010*/  STL.64 [R1+0x1b0], R4 ;  /* 0x0001b00401007387 */ /* 0x000fe80000100a00 */
[----:B------:R0:W-:Y:S04]  /*2b020*/  STL.64 [R1+0x1b8], R6 ;  /* 0x0001b80601007387 */ /* 0x0001e80000100a00 */
[----:B------:R1:W-:Y:S01]  /*2b030*/  STL [R1+0x1a8], R18 ;  /* 0x0001a81201007387 */ /* 0x0003e20000100800 */
[----:B------:R-:W-:-:S03]  /*2b040*/  IMAD.MOV.U32 R28, RZ, RZ, R19 ;  /* 0x000000ffff1c7224 */ /* 0x000fc600078e0013 */
[----:B0-----:R-:W2:Y:S04]  /*2b050*/  LDL.LU R6, [R1+0x644] ;  /* 0x0006440001067983 */ /* 0x001ea80000300800 */
[----:B------:R-:W2:Y:S04]  /*2b060*/  LDL.LU R2, [R1+0x640] ;  /* 0x0006400001027983 */ /* 0x000ea80000300800 */
[----:B------:R-:W3:Y:S04]  /*2b070*/  LDL.LU R7, [R1+0x64c] ;  /* 0x00064c0001077983 */ /* 0x000ee80000300800 */
[----:B------:R-:W3:Y:S04]  /*2b080*/  LDL.LU R3, [R1+0x648] ;  /* 0x0006480001037983 */ /* 0x000ee80000300800 */
[----:B------:R-:W4:Y:S04]  /*2b090*/  LDL.LU R4, [R1+0x654] ;  /* 0x0006540001047983 */ /* 0x000f280000300800 */
[----:B------:R-:W4:Y:S04]  /*2b0a0*/  LDL.LU R5, [R1+0x650] ;  /* 0x0006500001057983 */ /* 0x000f280000300800 */
[----:B------:R-:W5:Y:S04]  /*2b0b0*/  LDL.LU R16, [R1+0x320] ;  /* 0x0003200001107983 */ /* 0x000f680000300800 */
[----:B------:R-:W-:Y:S04]  /*2b0c0*/  STL [R1+0x20e0], R28 ;  /* 0x0020e01c01007387 */ /* 0x000fe80000100800 */
[----:B------:R-:W5:Y:S04]  /*2b0d0*/  LDL.LU R17, [R1+0x324] ;  /* 0x0003240001117983 */ /* 0x000f680000300800 */
[----:B------:R-:W-:Y:S04]  /*2b0e0*/  STL.64 [R1+0x190], R8 ;  /* 0x0001900801007387 */ /* 0x000fe80000100a00 */
[----:B------:R-:W-:Y:S04]  /*2b0f0*/  STL.64 [R1+0x198], R10 ;  /* 0x0001980a01007387 */ /* 0x000fe80000100a00 */
[----:B------:R-:W2:Y:S04]  /*2b100*/  LDL.LU.64 R24, [R1+0x250] ;  /* 0x0002500001187983 */ /* 0x000ea80000300a00 */
[----:B------:R-:W2:Y:S04]  /*2b110*/  LDL.LU.64 R26, [R1+0x258] ;  /* 0x00025800011a7983 */ /* 0x000ea80000300a00 */
[----:B-1----:R-:W3:Y:S04]  /*2b120*/  LDL.LU R18, [R1+0x310] ;  /* 0x0003100001127983 */ /* 0x002ee80000300800 */
[----:B------:R-:W3:Y:S04]  /*2b130*/  LDL.LU R19, [R1+0x314] ;  /* 0x0003140001137983 */ /* 0x000ee80000300800 */
[----:B---3--:R-:W-:Y:S04]  /*2b140*/  STL.64 [R1+0x2218], R18 ;  /* 0x0022181201007387 */ /* 0x008fe80000100a00 */
[----:B-----5:R0:W-:Y:S04]  /*2b150*/  STL.64 [R1+0x2210], R16 ;  /* 0x0022101001007387 */ /* 0x0201e80000100a00 */
[----:B0-----:R-:W3:Y:S04]  /*2b160*/  LDL.LU R16, [R1] ;  /* 0x0000000001107983 */ /* 0x001ee80000300800 */
[----:B------:R-:W3:Y:S04]  /*2b170*/  LDL.LU R17, [R1+0x4] ;  /* 0x0000040001117983 */ /* 0x000ee80000300800 */
[----:B------:R-:W5:Y:S04]  /*2b180*/  LDL.LU R18, [R1+0x8] ;  /* 0x0000080001127983 */ /* 0x000f680000300800 */
[----:B------:R-:W5:Y:S01]  /*2b190*/  LDL.LU R19, [R1+0xc] ;  /* 0x00000c0001137983 */ /* 0x000f620000300800 */
[----:B--2---:R-:W-:Y:S03]  /*2b1a0*/  HMMA.16816.F32 R24, R12, R20, R24 ;  /* 0x000000140c18723c */ /* 0x004fe60000001818 */
[----:B-----5:R-:W-:Y:S04]  /*2b1b0*/  STL.64 [R1+0x2228], R18 ;  /* 0x0022281201007387 */ /* 0x020fe80000100a00 */
[----:B---3--:R-:W-:Y:S04]  /*2b1c0*/  STL.64 [R1+0x2220], R16 ;  /* 0x0022201001007387 */ /* 0x008fe80000100a00 */
[----:B------:R-:W2:Y:S01]  /*2b1d0*/  LDL.LU R9, [R1+0x65c] ;  /* 0x00065c0001097983 */ /* 0x000ea20000300800 */
[----:B------:R-:W-:-:S12]  /*2b1e0*/  IMAD R0, R29, 0x100, R0 ;  /* 0x000001001d007824 */ /* 0x000fd800078e0200 */
[----:B------:R-:W-:Y:S01]  /*2b1f0*/  IMAD.MOV.U32 R28, RZ, RZ, R27 ;  /* 0x000000ffff1c7224 */ /* 0x000fe200078e001b */
[----:B--2---:R0:W-:Y:S04]  /*2b200*/  STL [R1+0x220c], R9 ;  /* 0x00220c0901007387 */ /* 0x0041e80000100800 */
[----:B------:R-:W2:Y:S04]  /*2b210*/  LDL.LU R8, [R1+0x10] ;  /* 0x0000100001087983 */ /* 0x000ea80000300800 */
[----:B0-----:R-:W2:Y:S04]  /*2b220*/  LDL.LU R9, [R1+0x14] ;  /* 0x0000140001097983 */ /* 0x001ea80000300800 */
[----:B------:R-:W2:Y:S04]  /*2b230*/  LDL.LU R10, [R1+0x18] ;  /* 0x00001800010a7983 */ /* 0x000ea80000300800 */
[----:B------:R-:W2:Y:S04]  /*2b240*/  LDL.LU R11, [R1+0x1c] ;  /* 0x00001c00010b7983 */ /* 0x000ea80000300800 */
[----:B------:R-:W3:Y:S04]  /*2b250*/  LDL.LU.64 R16, [R1+0x240] ;  /* 0x0002400001107983 */ /* 0x000ee80000300a00 */
[----:B------:R-:W3:Y:S04]  /*2b260*/  LDL.LU.64 R18, [R1+0x248] ;  /* 0x0002480001127983 */ /* 0x000ee80000300a00 */
[----:B------:R-:W5:Y:S04]  /*2b270*/  LDL.LU R22, [R1+0x658] ;  /* 0x0006580001167983 */ /* 0x000f680000300800 */
[----:B------:R-:W5:Y:S04]  /*2b280*/  LDL.LU R23, [R1+0x664] ;  /* 0x0006640001177983 */ /* 0x000f680000300800 */
[----:B------:R-:W5:Y:S04]  /*2b290*/  LDL.LU R29, [R1+0x660] ;  /* 0x00066000011d7983 */ /* 0x000f680000300800 */
[----:B------:R-:W-:Y:S04]  /*2b2a0*/  STL.64 [R1+0x180], R24 ;  /* 0x0001801801007387 */ /* 0x000fe80000100a00 */
[----:B------:R0:W-:Y:S04]  /*2b2b0*/  STL [R1+0x188], R26 ;  /* 0x0001881a01007387 */ /* 0x0001e80000100800 */
[----:B0-----:R-:W2:Y:S04]  /*2b2c0*/  LDL.LU.64 R26, [R1+0x2238] ;  /* 0x00223800011a7983 */ /* 0x001ea80000300a00 */
[----:B------:R-:W3:Y:S04]  /*2b2d0*/  LDL.LU.64 R24, [R1+0x2230] ;  /* 0x0022300001187983 */ /* 0x000ee80000300a00 */
[----:B------:R-:W5:Y:S04]  /*2b2e0*/  LDL.LU R20, [R1+0x300] ;  /* 0x0003000001147983 */ /* 0x000f680000300800 */
[----:B------:R-:W5:Y:S04]  /*2b2f0*/  LDL.LU R21, [R1+0x304] ;  /* 0x0003040001157983 */ /* 0x000f680000300800 */
[----:B------:R-:W-:Y:S01]  /*2b300*/  STL [R1+0x2108], R28 ;  /* 0x0021081c01007387 */ /* 0x000fe20000100800 */
[----:B------:R-:W-:-:S02]  /*2b310*/  IMAD R3, R3, 0x100, R7 ;  /* 0x0000010003037824 */ /* 0x000fc400078e0207 */
[----:B------:R-:W-:Y:S02]  /*2b320*/  IMAD R2, R2, 0x100, R6 ;  /* 0x0000010002027824 */ /* 0x000fe400078e0206 */
[----:B----4-:R-:W-:Y:S01]  /*2b330*/  IMAD R7, R5, 0x100, R4 ;  /* 0x0000010005077824 */ /* 0x010fe200078e0204 */
[----:B---3--:R-:W-:Y:S01]  /*2b340*/  HMMA.16816.F32 R12, R12, R24, R16 ;  /* 0x000000180c0c723c */ /* 0x008fe20000001810 */
[----:B------:R-:W3:Y:S04]  /*2b350*/  LDL.LU.64 R18, [R1+0x2228] ;  /* 0x0022280001127983 */ /* 0x000ee80000300a00 */
[----:B------:R-:W3:Y:S01]  /*2b360*/  LDL.LU.64 R16, [R1+0x2220] ;  /* 0x0022200001107983 */ /* 0x000ee20000300a00 */
[----:B------:R-:W-:Y:S02]  /*2b370*/  F2FP.F16.E5M2.UNPACK_B R4, R0 ;  /* 0x00000000ff04723e */ /* 0x000fe400020004ff */
[----:B------:R-:W-:-:S02]  /*2b380*/  F2FP.F16.E5M2.UNPACK_B R5, R2 ;  /* 0x00000002ff05723e */ /* 0x000fc400020004ff */
[----:B------:R-:W-:Y:S02]  /*2b390*/  F2FP.F16.E5M2.UNPACK_B R6, R3 ;  /* 0x00000003ff06723e */ /* 0x000fe400020004ff */
[----:B------:R-:W-:Y:S02]  /*2b3a0*/  F2FP.F16.E5M2.UNPACK_B R7, R7 ;  /* 0x00000007ff07723e */ /* 0x000fe400020004ff */
[----:B--2---:R-:W-:Y:S02]  /*2b3b0*/  F2FP.F16.E5M2.UNPACK_B R26, R26.H1 ;  /* 0x0000001aff1a723e */ /* 0x004fe400030004ff */
[----:B------:R-:W-:-:S07]  /*2b3c0*/  F2FP.F16.E5M2.UNPACK_B R27, R27.H1 ;  /* 0x0000001bff1b723e */ /* 0x000fce00030004ff */
[----:B------:R0:W-:Y:S04]  /*2b3d0*/  STL.64 [R1+0x210], R12 ;  /* 0x0002100c01007387 */ /* 0x0001e80000100a00 */
[----:B------:R1:W-:Y:S04]  /*2b3e0*/  STL.64 [R1+0x218], R14 ;  /* 0x0002180e01007387 */ /* 0x0003e80000100a00 */
[----:B0-----:R-:W2:Y:S04]  /*2b3f0*/  LDL.LU R12, [R1+0x20] ;  /* 0x00002000010c7983 */ /* 0x001ea80000300800 */
[----:B------:R-:W2:Y:S04]  /*2b400*/  LDL.LU R13, [R1+0x24] ;  /* 0x00002400010d7983 */ /* 0x000ea80000300800 */
[----:B-1----:R-:W2:Y:S04]  /*2b410*/  LDL.LU R14, [R1+0x28] ;  /* 0x00002800010e7983 */ /* 0x002ea80000300800 */
[----:B------:R-:W2:Y:S01]  /*2b420*/  LDL.LU R15, [R1+0x2c] ;  /* 0x00002c00010f7983 */ /* 0x000ea20000300800 */
[----:B---3--:R-:W-:-:S15]  /*2b430*/  HMMA.16816.F32 R16, R4, R26, R16 ;  /* 0x0000001a0410723c */ /* 0x008fde0000001810 */
[----:B------:R-:W-:-:S08]  /*2b440*/  NOP ;  /* 0x0000000000007918 */ /* 0x000fd00000000000 */
[----:B------:R-:W-:Y:S04]  /*2b450*/  STL.64 [R1+0x230], R16 ;  /* 0x0002301001007387 */ /* 0x000fe80000100a00 */
[----:B------:R0:W-:Y:S04]  /*2b460*/  STL.64 [R1+0x238], R18 ;  /* 0x0002381201007387 */ /* 0x0001e80000100a00 */
[----:B0-----:R-:W3:Y:S04]  /*2b470*/  LDL.LU.64 R18, [R1+0x2218] ;  /* 0x0022180001127983 */ /* 0x001ee80000300a00 */
[----:B------:R-:W4:Y:S01]  /*2b480*/  LDL.LU.64 R16, [R1+0x2210] ;  /* 0x0022100001107983 */ /* 0x000f220000300a00 */
[----:B-----5:R-:W-:-:S02]  /*2b490*/  F2FP.F16.E5M2.UNPACK_B R20, R20.H1 ;  /* 0x00000014ff14723e */ /* 0x020fc400030004ff */
[----:B------:R-:W-:-:S07]  /*2b4a0*/  F2FP.F16.E5M2.UNPACK_B R21, R21.H1 ;  /* 0x00000015ff15723e */ /* 0x000fce00030004ff */
[----:B------:R-:W-:-:S15]  /*2b4b0*/  HMMA.16816.F32 R8, R4, R20, R8 ;  /* 0x000000140408723c */ /* 0x000fde0000001808 */
[----:B------:R-:W-:-:S08]  /*2b4c0*/  NOP ;  /* 0x0000000000007918 */ /* 0x000fd00000000000 */
[----:B------:R0:W-:Y:S04]  /*2b4d0*/  STL.64 [R1+0x250], R8 ;  /* 0x0002500801007387 */ /* 0x0001e80000100a00 */
[----:B------:R-:W-:Y:S04]  /*2b4e0*/  STL.64 [R1+0x258], R10 ;  /* 0x0002580a01007387 */ /* 0x000fe80000100a00 */
[----:B0-----:R-:W5:Y:S01]  /*2b4f0*/  LDL.LU R9, [R1+0x220c] ;  /* 0x00220c0001097983 */ /* 0x001f620000300800 */
[----:B----4-:R-:W-:-:S05]  /*2b500*/  F2FP.F16.E5M2.UNPACK_B R16, R16.H1 ;  /* 0x00000010ff10723e */ /* 0x010fca00030004ff */
[----:B------:R-:W-:Y:S04]  /*2b510*/  STL [R1+0x2208], R16 ;  /* 0x0022081001007387 */ /* 0x000fe80000100800 */
[----:B------:R-:W4:Y:S04]  /*2b520*/  LDL.LU R24, [R1+0x67c] ;  /* 0x00067c0001187983 */ /* 0x000f280000300800 */
[----:B------:R-:W4:Y:S01]  /*2b530*/  LDL.LU R25, [R1+0x678] ;  /* 0x0006780001197983 */ /* 0x000f220000300800 */
[----:B---3--:R-:W-:Y:S02]  /*2b540*/  F2FP.F16.E5M2.UNPACK_B R18, R18.H1 ;  /* 0x00000012ff12723e */ /* 0x008fe400030004ff */
[----:B------:R-:W-:-:S07]  /*2b550*/  F2FP.F16.E5M2.UNPACK_B R19, R19.H1 ;  /* 0x00000013ff13723e */ /* 0x000fce00030004ff */
[----:B--2---:R-:W-:-:S15]  /*2b560*/  HMMA.16816.F32 R12, R4, R18, R12 ;  /* 0x00000012040c723c */ /* 0x004fde000000180c */
[----:B------:R-:W-:-:S08]  /*2b570*/  NOP ;  /* 0x0000000000007918 */ /* 0x000fd00000000000 */
[----:B------:R-:W-:Y:S04]  /*2b580*/  STL.64 [R1+0x270], R12 ;  /* 0x0002700c01007387 */ /* 0x000fe80000100a00 */
[----:B------:R-:W-:Y:S04]  /*2b590*/  STL.64 [R1+0x278], R14 ;  /* 0x0002780e01007387 */ /* 0x000fe80000100a00 */
[----:B------:R-:W-:Y:S04]  /*2b5a0*/  STL.64 [R1+0x21b8], R26 ;  /* 0x0021b81a01007387 */ /* 0x000fe80000100a00 */
[----:B----4-:R0:W-:Y:S04]  /*2b5b0*/  STL.64 [R1+0x21b0], R24 ;  /* 0x0021b01801007387 */ /* 0x0101e80000100a00 */
[----:B------:R-:W2:Y:S04]  /*2b5c0*/  LDL.LU R0, [R1+0x684] ;  /* 0x0006840001007983 */ /* 0x000ea80000300800 */
[----:B------:R-:W2:Y:S04]  /*2b5d0*/  LDL.LU R28, [R1+0x680] ;  /* 0x00068000011c7983 */ /* 0x000ea80000300800 */
[----:B0-----:R-:W3:Y:S04]  /*2b5e0*/  LDL.LU R24, [R1+0xc0] ;  /* 0x0000c00001187983 */ /* 0x001ee80000300800 */
[----:B------:R-:W3:Y:S04]  /*2b5f0*/  LDL.LU R25, [R1+0xc4] ;  /* 0x0000c40001197983 */ /* 0x000ee80000300800 */
[----:B------:R-:W4:Y:S04]  /*2b600*/  LDL.LU R26, [R1+0xc8] ;  /* 0x0000c800011a7983 */ /* 0x000f280000300800 */
[----:B------:R-:W4:Y:S04]  /*2b610*/  LDL.LU R27, [R1+0xcc] ;  /* 0x0000cc00011b7983 */ /* 0x000f280000300800 */
[----:B------:R-:W2:Y:S04]  /*2b620*/  LDL.LU R16, [R1+0x66c] ;  /* 0x00066c0001107983 */ /* 0x000ea80000300800 */
[----:B------:R-:W2:Y:S04]  /*2b630*/  LDL.LU R14, [R1+0x668] ;  /* 0x00066800010e7983 */ /* 0x000ea80000300800 */
[----:B------:R-:W2:Y:S04]  /*2b640*/  LDL.LU R10, [R1+0x330] ;  /* 0x00033000010a7983 */ /* 0x000ea80000300800 */
[----:B------:R-:W2:Y:S01]  /*2b650*/  LDL.LU R11, [R1+0x334] ;  /* 0x00033400010b7983 */ /* 0x000ea20000300800 */
[----:B------:R-:W-:-:S02]  /*2b660*/  IMAD R13, R29, 0x100, R23 ;  /* 0x000001001d0d7824 */ /* 0x000fc400078e0217 */
[----:B-----5:R-:W-:Y:S01]  /*2b670*/  IMAD R12, R22, 0x100, R9 ;  /* 0x00000100160c7824 */ /* 0x020fe200078e0209 */
[----:B----4-:R-:W-:Y:S04]  /*2b680*/  STL.64 [R1+0x21c8], R26 ;  /* 0x0021c81a01007387 */ /* 0x010fe80000100a00 */
[----:B---3--:R0:W-:Y:S04]  /*2b690*/  STL.64 [R1+0x21c0], R24 ;  /* 0x0021c01801007387 */ /* 0x0081e80000100a00 */
[----:B0-----:R-:W3:Y:S04]  /*2b6a0*/  LDL.LU R24, [R1+0xf0] ;  /* 0x0000f00001187983 */ /* 0x001ee80000300800 */
[----:B------:R-:W3:Y:S04]  /*2b6b0*/  LDL.LU R25, [R1+0xf4] ;  /* 0x0000f40001197983 */ /* 0x000ee80000300800 */
[----:B------:R-:W4:Y:S04]  /*2b6c0*/  LDL.LU R26, [R1+0xf8] ;  /* 0x0000f800011a7983 */ /* 0x000f280000300800 */
[----:B------:R-:W4:Y:S04]  /*2b6d0*/  LDL.LU R27, [R1+0xfc] ;  /* 0x0000fc00011b7983 */ /* 0x000f280000300800 */
[----:B------:R-:W5:Y:S04]  /*2b6e0*/  LDL.LU R29, [R1+0x674] ;  /* 0x00067400011d7983 */ /* 0x000f680000300800 */
[----:B------:R-:W5:Y:S04]  /*2b6f0*/  LDL.LU R15, [R1+0x670] ;  /* 0x00067000010f7983 */ /* 0x000f680000300800 */
[----:B------:R-:W5:Y:S04]  /*2b700*/  LDL.LU R8, [R1+0x340] ;  /* 0x0003400001087983 */ /* 0x000f680000300800 */
[----:B------:R-:W5:Y:S04]  /*2b710*/  LDL.LU R9, [R1+0x344] ;  /* 0x0003440001097983 */ /* 0x000f680000300800 */
[----:B------:R-:W5:Y:S04]  /*2b720*/  LDL.LU R2, [R1+0x350] ;  /* 0x0003500001027983 */ /* 0x000f680000300800 */
[----:B------:R-:W5:Y:S04]  /*2b730*/  LDL.LU R3, [R1+0x354] ;  /* 0x0003540001037983 */ /* 0x000f680000300800 */
[----:B------:R-:W2:Y:S04]  /*2b740*/  LDL.LU R22, [R1+0x360] ;  /* 0x0003600001167983 */ /* 0x000ea80000300800 */
[----:B------:R-:W2:Y:S04]  /*2b750*/  LDL.LU R23, [R1+0x364] ;  /* 0x0003640001177983 */ /* 0x000ea80000300800 */
[----:B--2---:R-:W-:Y:S04]  /*2b760*/  STL.64 [R1+0x21e8], R22 ;  /* 0x0021e81601007387 */ /* 0x004fe80000100a00 */
[----:B------:R0:W-:Y:S04]  /*2b770*/  STL.64 [R1+0x21e0], R20 ;  /* 0x0021e01401007387 */ /* 0x0001e80000100a00 */
[----:B0-----:R-:W2:Y:S04]  /*2b780*/  LDL.LU R20, [R1+0x40] ;  /* 0x0000400001147983 */ /* 0x001ea80000300800 */
[----:B------:R-:W2:Y:S04]  /*2b790*/  LDL.LU R21, [R1+0x44] ;  /* 0x0000440001157983 */ /* 0x000ea80000300800 */
[----:B------:R-:W3:Y:S04]  /*2b7a0*/  LDL.LU R22, [R1+0x48] ;  /* 0x0000480001167983 */ /* 0x000ee80000300800 */
[----:B------:R-:W3:Y:S01]  /*2b7b0*/  LDL.LU R23, [R1+0x4c] ;  /* 0x00004c0001177983 */ /* 0x000ee20000300800 */
[----:B------:R-:W-:-:S03]  /*2b7c0*/  IMAD R14, R14, 0x100, R16 ;  /* 0x000001000e0e7824 */ /* 0x000fc600078e0210 */
[----:B---3--:R-:W-:Y:S04]  /*2b7d0*/  STL.64 [R1+0x2200], R22 ;  /* 0x0022001601007387 */ /* 0x008fe80000100a00 */
[----:B--2---:R0:W-:Y:S04]  /*2b7e0*/  STL.64 [R1+0x21f8], R20 ;  /* 0x0021f81401007387 */ /* 0x0041e80000100a00 */
[----:B0-----:R-:W2:Y:S04]  /*2b7f0*/  LDL.LU R20, [R1+0x30] ;  /* 0x0000300001147983 */ /* 0x001ea80000300800 */
[----:B------:R-:W2:Y:S04]  /*2b800*/  LDL.LU R21, [R1+0x34] ;  /* 0x0000340001157983 */ /* 0x000ea80000300800 */
[----:B------:R-:W2:Y:S04]  /*2b810*/  LDL.LU R22, [R1+0x38] ;  /* 0x0000380001167983 */ /* 0x000ea80000300800 */
[----:B------:R-:W2:Y:S04]  /*2b820*/  LDL.LU R23, [R1+0x3c] ;  /* 0x00003c0001177983 */ /* 0x000ea80000300800 */
[----:B----4-:R-:W-:Y:S04]  /*2b830*/  STL.64 [R1+0x21d8], R26 ;  /* 0x0021d81a01007387 */ /* 0x010fe80000100a00 */
[----:B------:R0:W-:Y:S04]  /*2b840*/  STL.64 [R1+0x21d0], R24 ;  /* 0x0021d01801007387 */ /* 0x0001e80000100a00 */
[----:B0-----:R-:W3:Y:S04]  /*2b850*/  LDL.LU R24, [R1+0x100] ;  /* 0x0001000001187983 */ /* 0x001ee80000300800 */
[----:B------:R-:W3:Y:S04]  /*2b860*/  LDL.LU R25, [R1+0x104] ;  /* 0x0001040001197983 */ /* 0x000ee80000300800 */
[----:B------:R-:W3:Y:S04]  /*2b870*/  LDL.LU R26, [R1+0x108] ;  /* 0x00010800011a7983 */ /* 0x000ee80000300800 */
[----:B------:R-:W3:Y:S04]  /*2b880*/  LDL.LU R27, [R1+0x10c] ;  /* 0x00010c00011b7983 */ /* 0x000ee80000300800 */
[----:B------:R-:W2:Y:S01]  /*2b890*/  LDL.LU R16, [R1+0x2208] ;  /* 0x0022080001107983 */ /* 0x000ea20000300800 */
[----:B------:R-:W-:-:S07]  /*2b8a0*/  F2FP.F16.E5M2.UNPACK_B R17, R17.H1 ;  /* 0x00000011ff11723e */ /* 0x000fce00030004ff */
        /* <DEDUP_REMOVED lines=8> */
[----:B0-----:R-:W4:Y:S04]  /*2b930*/  LDL.LU R16, [R1+0xa0] ;  /* 0x0000a00001107983 */ /* 0x001f280000300800 */
[----:B------:R-:W4:Y:S04]  /*2b940*/  LDL.LU R17, [R1+0xa4] ;  /* 0x0000a40001117983 */ /* 0x000f280000300800 */
[----:B------:R-:W4:Y:S04]  /*2b950*/  LDL.LU R18, [R1+0xa8] ;  /* 0x0000a80001127983 */ /* 0x000f280000300800 */
[----:B------:R-:W4:Y:S01]  /*2b960*/  LDL.LU R19, [R1+0xac] ;  /* 0x0000ac0001137983 */ /* 0x000f220000300800 */
[----:B------:R-:W-:-:S02]  /*2b970*/  F2FP.F16.E5M2.UNPACK_B R10, R10.H1 ;  /* 0x0000000aff0a723e */ /* 0x000fc400030004ff */
[----:B------:R-:W-:Y:S02]  /*2b980*/  F2FP.F16.E5M2.UNPACK_B R11, R11.H1 ;  /* 0x0000000bff0b723e */ /* 0x000fe400030004ff */
[----:B-----5:R-:W-:Y:S02]  /*2b990*/  F2FP.F16.E5M2.UNPACK_B R8, R8.H1 ;  /* 0x00000008ff08723e */ /* 0x020fe400030004ff */
[----:B------:R-:W-:-:S07]  /*2b9a0*/  F2FP.F16.E5M2.UNPACK_B R9, R9.H1 ;  /* 0x00000009ff09723e */ /* 0x000fce00030004ff */
[----:B---3--:R-:W-:Y:S01]  /*2b9b0*/  HMMA.16816.F32 R24, R4, R8, R24 ;  /* 0x000000080418723c */ /* 0x008fe20000001818 */
[----:B------:R-:W-:-:S05]  /*2b9c0*/  IMAD R15, R15, 0x100, R29 ;  /* 0x000001000f0f7824 */ /* 0x000fca00078e021d */
[----:B--2---:R-:W-:Y:S01]  /*2b9d0*/  HMMA.16816.F32 R20, R4, R10, R20 ;  /* 0x0000000a0414723c */ /* 0x004fe20000001814 */
[----:B----4-:R-:W-:Y:S04]  /*2b9e0*/  STL.64 [R1+0x21a8], R18 ;  /* 0x0021a81201007387 */ /* 0x010fe80000100a00 */
[----:B------:R0:W-:Y:S04]  /*2b9f0*/  STL.64 [R1+0x21a0], R16 ;  /* 0x0021a01001007387 */ /* 0x0001e80000100a00 */
[----:B0-----:R-:W2:Y:S04]  /*2ba00*/  LDL.LU R16, [R1+0xb0] ;  /* 0x0000b00001107983 */ /* 0x001ea80000300800 */
[----:B------:R-:W2:Y:S04]  /*2ba10*/  LDL.LU R17, [R1+0xb4] ;  /* 0x0000b40001117983 */ /* 0x000ea80000300800 */
[----:B------:R-:W2:Y:S04]  /*2ba20*/  LDL.LU R18, [R1+0xb8] ;  /* 0x0000b80001127983 */ /* 0x000ea80000300800 */
[----:B------:R-:W2:Y:S04]  /*2ba30*/  LDL.LU R19, [R1+0xbc] ;  /* 0x0000bc0001137983 */ /* 0x000ea80000300800 */
[----:B------:R-:W3:Y:S04]  /*2ba40*/  LDL.LU R29, [R1+0x21f0] ;  /* 0x0021f000011d7983 */ /* 0x000ee80000300800 */
[----:B------:R-:W-:Y:S04]  /*2ba50*/  STL.64 [R1+0x2c0], R20 ;  /* 0x0002c01401007387 */ /* 0x000fe80000100a00 */
[----:B------:R0:W-:Y:S04]  /*2ba60*/  STL.64 [R1+0x2c8], R22 ;  /* 0x0002c81601007387 */ /* 0x0001e80000100a00 */
[----:B0-----:R-:W4:Y:S04]  /*2ba70*/  LDL.LU.64 R22, [R1+0x21e8] ;  /* 0x0021e80001167983 */ /* 0x001f280000300a00 */
[----:B------:R-:W5:Y:S04]  /*2ba80*/  LDL.LU.64 R20, [R1+0x21e0] ;  /* 0x0021e00001147983 */ /* 0x000f680000300a00 */
[----:B------:R-:W-:Y:S04]  /*2ba90*/  STL.64 [R1+0x2e0], R24 ;  /* 0x0002e01801007387 */ /* 0x000fe80000100a00 */
[----:B------:R0:W-:Y:S04]  /*2baa0*/  STL.64 [R1+0x2e8], R26 ;  /* 0x0002e81a01007387 */ /* 0x0001e80000100a00 */
[----:B0-----:R-:W2:Y:S04]  /*2bab0*/  LDL.LU.64 R26, [R1+0x21d8] ;  /* 0x0021d800011a7983 */ /* 0x001ea80000300a00 */
[----:B------:R-:W2:Y:S01]  /*2bac0*/  LDL.LU.64 R24, [R1+0x21d0] ;  /* 0x0021d00001187983 */ /* 0x000ea20000300a00 */
[----:B------:R-:W-:-:S02]  /*2bad0*/  F2FP.F16.E5M2.UNPACK_B R2, R2.H1 ;  /* 0x00000002ff02723e */ /* 0x000fc400030004ff */
[----:B------:R-:W-:-:S07]  /*2bae0*/  F2FP.F16.E5M2.UNPACK_B R3, R3.H1 ;  /* 0x00000003ff03723e */ /* 0x000fce00030004ff */
[----:B--2---:R-:W-:-:S15]  /*2baf0*/  HMMA.16816.F32 R24, R4, R2, R24 ;  /* 0x000000020418723c */ /* 0x004fde0000001818 */
[----:B------:R-:W-:-:S08]  /*2bb00*/  NOP ;  /* 0x0000000000007918 */ /* 0x000fd00000000000 */
[----:B------:R-:W-:Y:S04]  /*2bb10*/  STL.64 [R1+0x2d0], R24 ;  /* 0x0002d01801007387 */ /* 0x000fe80000100a00 */
[----:B------:R0:W-:Y:S04]  /*2bb20*/  STL.64 [R1+0x2d8], R26 ;  /* 0x0002d81a01007387 */ /* 0x0001e80000100a00 */
[----:B0-----:R-:W2:Y:S04]  /*2bb30*/  LDL.LU.64 R26, [R1+0x21c8] ;  /* 0x0021c800011a7983 */ /* 0x001ea80000300a00 */
[----:B------:R-:W2:Y:S01]  /*2bb40*/  LDL.LU.64 R24, [R1+0x21c0] ;  /* 0x0021c00001187983 */ /* 0x000ea20000300a00 */
[----:B----4-:R-:W-:-:S02]  /*2bb50*/  F2FP.F16.E5M2.UNPACK_B R22, R22.H1 ;  /* 0x00000016ff16723e */ /* 0x010fc400030004ff */
[----:B------:R-:W-:Y:S02]  /*2bb60*/  F2FP.F16.E5M2.UNPACK_B R23, R23.H1 ;  /* 0x00000017ff17723e */ /* 0x000fe400030004ff */
[----:B------:R-:W-:Y:S02]  /*2bb70*/  F2FP.F16.E5M2.UNPACK_B R12, R12 ;  /* 0x0000000cff0c723e */ /* 0x000fe400020004ff */
[----:B------:R-:W-:Y:S02]  /*2bb80*/  F2FP.F16.E5M2.UNPACK_B R13, R13 ;  /* 0x0000000dff0d723e */ /* 0x000fe400020004ff */
[----:B------:R-:W-:Y:S02]  /*2bb90*/  F2FP.F16.E5M2.UNPACK_B R14, R14 ;  /* 0x0000000eff0e723e */ /* 0x000fe400020004ff */
[----:B------:R-:W-:Y:S01]  /*2bba0*/  F2FP.F16.E5M2.UNPACK_B R15, R15 ;  /* 0x0000000fff0f723e */ /* 0x000fe200020004ff */
[----:B--2---:R-:W-:Y:S01]  /*2bbb0*/  HMMA.16816.F32 R4, R4, R22, R24 ;  /* 0x000000160404723c */ /* 0x004fe20000001818 */
[----:B------:R-:W2:Y:S04]  /*2bbc0*/  LDL.LU.64 R26, [R1+0x21b8] ;  /* 0x0021b800011a7983 */ /* 0x000ea80000300a00 */
[----:B------:R-:W4:-:S15]  /*2bbd0*/  LDL.LU.64 R24, [R1+0x21b0] ;  /* 0x0021b00001187983 */ /* 0x000f1e0000300a00 */
[----:B------:R-:W-:-:S03]  /*2bbe0*/  NOP ;  /* 0x0000000000007918 */ /* 0x000fc60000000000 */
[----:B------:R0:W-:Y:S04]  /*2bbf0*/  STL.64 [R1+0x2a0], R4 ;  /* 0x0002a00401007387 */ /* 0x0001e80000100a00 */
[----:B------:R1:W-:Y:S04]  /*2bc00*/  STL.64 [R1+0x2a8], R6 ;  /* 0x0002a80601007387 */ /* 0x0003e80000100a00 */
[----:B0-----:R-:W3:Y:S04]  /*2bc10*/  LDL.LU R4, [R1+0x80] ;  /* 0x0000800001047983 */ /* 0x001ee80000300800 */
[----:B------:R-:W3:Y:S04]  /*2bc20*/  LDL.LU R5, [R1+0x84] ;  /* 0x0000840001057983 */ /* 0x000ee80000300800 */
[----:B-1----:R-:W3:Y:S04]  /*2bc30*/  LDL.LU R6, [R1+0x88] ;  /* 0x0000880001067983 */ /* 0x002ee80000300800 */
[----:B------:R-:W3:Y:S01]  /*2bc40*/  LDL.LU R7, [R1+0x8c] ;  /* 0x00008c0001077983 */ /* 0x000ee20000300800 */
[----:B--2---:R-:W-:-:S15]  /*2bc50*/  HMMA.16816.F32 R16, R12, R26, R16 ;  /* 0x0000001a0c10723c */ /* 0x004fde0000001810 */
[----:B------:R-:W-:-:S08]  /*2bc60*/  NOP ;  /* 0x0000000000007918 */ /* 0x000fd00000000000 */
[----:B------:R-:W-:Y:S04]  /*2bc70*/  STL.64 [R1+0x290], R16 ;  /* 0x0002901001007387 */ /* 0x000fe80000100a00 */
[----:B------:R0:W-:Y:S04]  /*2bc80*/  STL.64 [R1+0x298], R18 ;  /* 0x0002981201007387 */ /* 0x0001e80000100a00 */
[----:B0-----:R-:W5:Y:S04]  /*2bc90*/  LDL.LU.64 R18, [R1+0x21a8] ;  /* 0x0021a80001127983 */ /* 0x001f680000300a00 */
[----:B------:R-:W5:Y:S02]  /*2bca0*/  LDL.LU.64 R16, [R1+0x21a0] ;  /* 0x0021a00001107983 */ /* 0x000f640000300a00 */
[----:B-----5:R-:W-:-:S15]  /*2bcb0*/  HMMA.16816.F32 R16, R12, R20, R16 ;  /* 0x000000140c10723c */ /* 0x020fde0000001810 */
[----:B------:R-:W-:-:S08]  /*2bcc0*/  NOP ;  /* 0x0000000000007918 */ /* 0x000fd00000000000 */
[----:B------:R-:W-:Y:S04]  /*2bcd0*/  STL.64 [R1+0x260], R16 ;  /* 0x0002601001007387 */ /* 0x000fe80000100a00 */
[----:B------:R0:W-:Y:S04]  /*2bce0*/  STL.64 [R1+0x268], R18 ;  /* 0x0002681201007387 */ /* 0x0001e80000100a00 */
[----:B0-----:R-:W2:Y:S04]  /*2bcf0*/  LDL.LU.64 R18, [R1+0x2198] ;  /* 0x0021980001127983 */ /* 0x001ea80000300a00 */
[----:B------:R-:W3:Y:S04]  /*2bd00*/  LDL.LU.64 R16, [R1+0x2190] ;  /* 0x0021900001107983 */ /* 0x000ee80000300a00 */
[----:B------:R-:W-:Y:S04]  /*2bd10*/  STL.64 [R1+0x2168], R22 ;  /* 0x0021681601007387 */ /* 0x000fe80000100a00 */
[----:B------:R0:W-:Y:S04]  /*2bd20*/  STL.64 [R1+0x2160], R20 ;  /* 0x0021601401007387 */ /* 0x0001e80000100a00 */
[----:B0-----:R-:W2:Y:S04]  /*2bd30*/  LDL.LU R20, [R1+0x90] ;  /* 0x0000900001147983 */ /* 0x001ea80000300800 */
[----:B------:R-:W2:Y:S04]  /*2bd40*/  LDL.LU R21, [R1+0x94] ;  /* 0x0000940001157983 */ /* 0x000ea80000300800 */
[----:B------:R-:W2:Y:S04]  /*2bd50*/  LDL.LU R22, [R1+0x98] ;  /* 0x0000980001167983 */ /* 0x000ea80000300800 */
[----:B------:R-:W2:Y:S01]  /*2bd60*/  LDL.LU R23, [R1+0x9c] ;  /* 0x00009c0001177983 */ /* 0x000ea20000300800 */
[C---:B---3--:R-:W-:Y:S06]  /*2bd70*/  HMMA.16816.F32 R4, R12.reuse, R16, R4 ;  /* 0x000000100c04723c */ /* 0x048fec0000001804 */
[----:B--2---:R-:W-:Y:S06]  /*2bd80*/  HMMA.16816.F32 R20, R12, R18, R20 ;  /* 0x000000120c14723c */ /* 0x004fec0000001814 */
[----:B------:R-:W-:-:S15]  /*2bd90*/  STL.64 [R1+0x2138], R18 ;  /* 0x0021381201007387 */ /* 0x000fde0000100a00 */
[----:B------:R-:W-:-:S02]  /*2bda0*/  NOP ;  /* 0x0000000000007918 */ /* 0x000fc40000000000 */
[----:B------:R-:W-:Y:S04]  /*2bdb0*/  STL.64 [R1+0x240], R20 ;  /* 0x0002401401007387 */ /* 0x000fe80000100a00 */
[----:B------:R-:W-:Y:S04]  /*2bdc0*/  STL.64 [R1+0x248], R22 ;  /* 0x0002481601007387 */ /* 0x000fe80000100a00 */
[----:B------:R-:W-:Y:S04]  /*2bdd0*/  STL.64 [R1+0x2130], R16 ;  /* 0x0021301001007387 */ /* 0x000fe80000100a00 */
[----:B------:R-:W-:Y:S04]  /*2bde0*/  STL.64 [R1+0x220], R4 ;  /* 0x0002200401007387 */ /* 0x000fe80000100a00 */
[----:B------:R0:W-:Y:S04]  /*2bdf0*/  STL.64 [R1+0x228], R6 ;  /* 0x0002280601007387 */ /* 0x0001e80000100a00 */
[----:B0-----:R-:W2:Y:S01]  /*2be00*/  LDL.LU R7, [R1+0x68c] ;  /* 0x00068c0001077983 */ /* 0x001ea20000300800 */
[----:B----4-:R-:W-:-:S02]  /*2be10*/  IMAD R4, R25, 0x100, R24 ;  /* 0x0000010019047824 */ /* 0x010fc400078e0218 */
[----:B------:R-:W-:Y:S02]  /*2be20*/  IMAD R5, R28, 0x100, R0 ;  /* 0x000001001c057824 */ /* 0x000fe400078e0200 */
[----:B------:R-:W-:Y:S01]  /*2be30*/  IMAD.MOV.U32 R19, RZ, RZ, R29 ;  /* 0x000000ffff137224 */ /* 0x000fe200078e001d */
[----:B--2---:R-:W-:Y:S04]  /*2be40*/  STL [R1+0x2188], R7 ;  /* 0x0021880701007387 */ /* 0x004fe80000100800 */
[----:B------:R0:W-:Y:S04]  /*2be50*/  STL.64 [R1+0x2180], R4 ;  /* 0x0021800401007387 */ /* 0x0001e80000100a00 */
[----:B0-----:R-:W2:Y:S04]  /*2be60*/  LDL.LU R4, [R1+0x70] ;  /* 0x0000700001047983 */ /* 0x001ea80000300800 */
[----:B------:R-:W2:Y:S04]  /*2be70*/  LDL.LU R5, [R1+0x74] ;  /* 0x0000740001057983 */ /* 0x000ea80000300800 */
[----:B------:R-:W2:Y:S04]  /*2be80*/  LDL.LU R6, [R1+0x78] ;  /* 0x0000780001067983 */ /* 0x000ea80000300800 */
[----:B------:R-:W2:Y:S04]  /*2be90*/  LDL.LU R7, [R1+0x7c] ;  /* 0x00007c0001077983 */ /* 0x000ea80000300800 */
[----:B------:R-:W3:Y:S04]  /*2bea0*/  LDL.LU R24, [R1+0x688] ;  /* 0x0006880001187983 */ /* 0x000ee80000300800 */
[----:B------:R-:W4:Y:S04]  /*2beb0*/  LDL.LU R0, [R1+0x694] ;  /* 0x0006940001007983 */ /* 0x000f280000300800 */
[----:B------:R-:W4:Y:S04]  /*2bec0*/  LDL.LU R28, [R1+0x690] ;  /* 0x00069000011c7983 */ /* 0x000f280000300800 */
[----:B------:R-:W5:Y:S04]  /*2bed0*/  LDL.LU R16, [R1+0x110] ;  /* 0x0001100001107983 */ /* 0x000f680000300800 */
[----:B------:R-:W5:Y:S04]  /*2bee0*/  LDL.LU R17, [R1+0x114] ;  /* 0x0001140001117983 */ /* 0x000f680000300800 */
[----:B------:R-:W2:Y:S04]  /*2bef0*/  LDL.LU R18, [R1+0x118] ;  /* 0x0001180001127983 */ /* 0x000ea80000300800 */
[----:B------:R-:W3:Y:S04]  /*2bf00*/  LDL.LU R29, [R1+0x218c] ;  /* 0x00218c00011d7983 */ /* 0x000ee80000300800 */
[----:B------:R-:W4:Y:S04]  /*2bf10*/  LDL.LU R20, [R1+0xd0] ;  /* 0x0000d00001147983 */ /* 0x000f280000300800 */
[----:B------:R-:W4:Y:S04]  /*2bf20*/  LDL.LU R21, [R1+0xd4] ;  /* 0x0000d40001157983 */ /* 0x000f280000300800 */
[----:B------:R-:W5:Y:S04]  /*2bf30*/  LDL.LU R22, [R1+0xd8] ;  /* 0x0000d80001167983 */ /* 0x000f680000300800 */
[----:B------:R-:W5:Y:S04]  /*2bf40*/  LDL.LU R23, [R1+0xdc] ;  /* 0x0000dc0001177983 */ /* 0x000f680000300800 */
[----:B-----5:R-:W-:Y:S04]  /*2bf50*/  STL.64 [R1+0x2178], R22 ;  /* 0x0021781601007387 */ /* 0x020fe80000100a00 */
[----:B----4-:R0:W-:Y:S04]  /*2bf60*/  STL.64 [R1+0x2170], R20 ;  /* 0x0021701401007387 */ /* 0x0101e80000100a00 */
[----:B0-----:R-:W4:Y:S04]  /*2bf70*/  LDL.LU R20, [R1+0xe0] ;  /* 0x0000e00001147983 */ /* 0x001f280000300800 */
[----:B------:R-:W4:Y:S04]  /*2bf80*/  LDL.LU R21, [R1+0xe4] ;  /* 0x0000e40001157983 */ /* 0x000f280000300800 */
[----:B------:R-:W4:Y:S04]  /*2bf90*/  LDL.LU R22, [R1+0xe8] ;  /* 0x0000e80001167983 */ /* 0x000f280000300800 */
[----:B------:R-:W4:Y:S04]  /*2bfa0*/  LDL.LU R23, [R1+0xec] ;  /* 0x0000ec0001177983 */ /* 0x000f280000300800 */
[----:B--2---:R-:W-:Y:S04]  /*2bfb0*/  STL.64 [R1+0x2148], R18 ;  /* 0x0021481201007387 */ /* 0x004fe80000100a00 */
[----:B------:R0:W-:Y:S04]  /*2bfc0*/  STL.64 [R1+0x2140], R16 ;  /* 0x0021401001007387 */ /* 0x0001e80000100a00 */
[----:B0-----:R-:W2:Y:S04]  /*2bfd0*/  LDL.LU R16, [R1+0x50] ;  /* 0x0000500001107983 */ /* 0x001ea80000300800 */
[----:B------:R-:W2:Y:S04]  /*2bfe0*/  LDL.LU R17, [R1+0x54] ;  /* 0x0000540001117983 */ /* 0x000ea80000300800 */
[----:B------:R-:W5:Y:S04]  /*2bff0*/  LDL.LU R18, [R1+0x58] ;  /* 0x0000580001127983 */ /* 0x000f680000300800 */
[----:B------:R-:W5:Y:S01]  /*2c000*/  LDL.LU R19, [R1+0x5c] ;  /* 0x00005c0001137983 */ /* 0x000f620000300800 */
[C---:B------:R-:W-:Y:S06]  /*2c010*/  HMMA.16816.F32 R4, R12.reuse, R10, R4 ;  /* 0x0000000a0c04723c */ /* 0x040fec0000001804 */
[----:B----4-:R-:W-:Y:S01]  /*2c020*/  HMMA.16816.F32 R20, R12, R8, R20 ;  /* 0x000000080c14723c */ /* 0x010fe20000001814 */
[----:B-----5:R-:W-:Y:S04]  /*2c030*/  STL.64 [R1+0x2158], R18 ;  /* 0x0021581201007387 */ /* 0x020fe80000100a00 */
[----:B--2---:R0:W-:Y:S04]  /*2c040*/  STL.64 [R1+0x2150], R16 ;  /* 0x0021501001007387 */ /* 0x0041e80000100a00 */
[----:B0-----:R-:W2:Y:S04]  /*2c050*/  LDL.LU R16, [R1+0x60] ;  /* 0x0000600001107983 */ /* 0x001ea80000300800 */
[----:B------:R-:W2:Y:S04]  /*2c060*/  LDL.LU R17, [R1+0x64] ;  /* 0x0000640001117983 */ /* 0x000ea80000300800 */
[----:B------:R-:W2:Y:S04]  /*2c070*/  LDL.LU R18, [R1+0x68] ;  /* 0x0000680001127983 */ /* 0x000ea80000300800 */
[----:B------:R-:W-:Y:S04]  /*2c080*/  STL.64 [R1+0x160], R4 ;  /* 0x0001600401007387 */ /* 0x000fe80000100a00 */
[----:B------:R0:W-:Y:S01]  /*2c090*/  STL.64 [R1+0x168], R6 ;  /* 0x0001680601007387 */ /* 0x0001e20000100a00 */
[----:B---3--:R-:W-:-:S03]  /*2c0a0*/  IMAD.MOV.U32 R19, RZ, RZ, R29 ;  /* 0x000000ffff137224 */ /* 0x008fc600078e001d */
[----:B0-----:R-:W3:Y:S04]  /*2c0b0*/  LDL.LU R7, [R1+0x2188] ;  /* 0x0021880001077983 */ /* 0x001ee80000300800 */
[----:B------:R-:W4:Y:S04]  /*2c0c0*/  LDL.LU.64 R4, [R1+0x2180] ;  /* 0x0021800001047983 */ /* 0x000f280000300a00 */
[----:B------:R-:W5:Y:S04]  /*2c0d0*/  LDL.LU R25, [R1+0x69c] ;  /* 0x00069c0001197983 */ /* 0x000f680000300800 */
[----:B------:R-:W5:Y:S04]  /*2c0e0*/  LDL.LU R29, [R1+0x698] ;  /* 0x00069800011d7983 */ /* 0x000f680000300800 */
[----:B------:R-:W-:Y:S04]  /*2c0f0*/  STL.64 [R1+0x2b0], R20 ;  /* 0x0002b01401007387 */ /* 0x000fe80000100a00 */
[----:B------:R0:W-:Y:S04]  /*2c100*/  STL.64 [R1+0x2b8], R22 ;  /* 0x0002b81601007387 */ /* 0x0001e80000100a00 */
[----:B0-----:R-:W2:Y:S04]  /*2c110*/  LDL.LU.64 R22, [R1+0x2178] ;  /* 0x0021780001167983 */ /* 0x001ea80000300a00 */
[----:B------:R-:W2:Y:S04]  /*2c120*/  LDL.LU.64 R20, [R1+0x2170] ;  /* 0x0021700001147983 */ /* 0x000ea80000300a00 */
[----:B------:R-:W-:Y:S04]  /*2c130*/  STL.64 [R1+0x2118], R10 ;  /* 0x0021180a01007387 */ /* 0x000fe80000100a00 */
[----:B------:R0:W-:Y:S04]  /*2c140*/  STL.64 [R1+0x2110], R8 ;  /* 0x0021100801007387 */ /* 0x0001e80000100a00 */
[----:B0-----:R-:W3:Y:S04]  /*2c150*/  LDL.LU R8, [R1+0x130] ;  /* 0x0001300001087983 */ /* 0x001ee80000300800 */
[----:B------:R-:W3:Y:S04]  /*2c160*/  LDL.LU R9, [R1+0x134] ;  /* 0x0001340001097983 */ /* 0x000ee80000300800 */
[----:B------:R-:W4:Y:S04]  /*2c170*/  LDL.LU R10, [R1+0x138] ;  /* 0x00013800010a7983 */ /* 0x000f280000300800 */
[----:B------:R-:W4:Y:S01]  /*2c180*/  LDL.LU R11, [R1+0x13c] ;  /* 0x00013c00010b7983 */ /* 0x000f220000300800 */
[----:B--2---:R-:W-:Y:S03]  /*2c190*/  HMMA.16816.F32 R20, R12, R2, R20 ;  /* 0x000000020c14723c */ /* 0x004fe60000001814 */
[----:B----4-:R-:W-:Y:S04]  /*2c1a0*/  STL.64 [R1+0x2128], R10 ;  /* 0x0021280a01007387 */ /* 0x010fe80000100a00 */
[----:B---3--:R0:W-:Y:S04]  /*2c1b0*/  STL.64 [R1+0x2120], R8 ;  /* 0x0021200801007387 */ /* 0x0081e80000100a00 */
[----:B0-----:R-:W2:Y:S04]  /*2c1c0*/  LDL.LU R8, [R1+0x120] ;  /* 0x0001200001087983 */ /* 0x001ea80000300800 */
[----:B------:R-:W2:Y:S04]  /*2c1d0*/  LDL.LU R9, [R1+0x124] ;  /* 0x0001240001097983 */ /* 0x000ea80000300800 */
[----:B------:R-:W2:Y:S04]  /*2c1e0*/  LDL.LU R10, [R1+0x128] ;  /* 0x00012800010a7983 */ /* 0x000ea80000300800 */
[----:B------:R-:W2:Y:S04]  /*2c1f0*/  LDL.LU R11, [R1+0x12c] ;  /* 0x00012c00010b7983 */ /* 0x000ea80000300800 */
[----:B------:R-:W-:Y:S04]  /*2c200*/  STL.64 [R1+0x140], R20 ;  /* 0x0001401401007387 */ /* 0x000fe80000100a00 */
[----:B------:R0:W-:Y:S04]  /*2c210*/  STL.64 [R1+0x148], R22 ;  /* 0x0001481601007387 */ /* 0x0001e80000100a00 */
[----:B0-----:R-:W3:Y:S01]  /*2c220*/  LDL.LU.64 R22, [R1+0x2168] ;  /* 0x0021680001167983 */ /* 0x001ee20000300a00 */
[----:B------:R-:W-:-:S02]  /*2c230*/  IMAD R6, R24, 0x100, R7 ;  /* 0x0000010018067824 */ /* 0x000fc400078e0207 */
[----:B------:R-:W-:Y:S01]  /*2c240*/  IMAD R7, R28, 0x100, R0 ;  /* 0x000001001c077824 */ /* 0x000fe200078e0200 */
[----:B------:R-:W4:Y:S04]  /*2c250*/  LDL.LU.64 R20, [R1+0x2160] ;  /* 0x0021600001147983 */ /* 0x000f280000300a00 */
[----:B------:R-:W5:Y:S01]  /*2c260*/  LDL.LU R0, [R1+0x6b0] ;  /* 0x0006b00001007983 */ /* 0x000f620000300800 */
[----:B------:R-:W-:Y:S01]  /*2c270*/  F2FP.F16.E5M2.UNPACK_B R4, R4 ;  /* 0x00000004ff04723e */ /* 0x000fe200020004ff */
[----:B---3--:R-:W-:Y:S02]  /*2c280*/  HMMA.16816.F32 R12, R12, R22, R16 ;  /* 0x000000160c0c723c */ /* 0x008fe40000001810 */
[----:B------:R-:W3:Y:S04]  /*2c290*/  LDL.LU.64 R18, [R1+0x2158] ;  /* 0x0021580001127983 */ /* 0x000ee80000300a00 */
[----:B------:R-:W3:Y:S01]  /*2c2a0*/  LDL.LU.64 R16, [R1+0x2150] ;  /* 0x0021500001107983 */ /* 0x000ee20000300a00 */
[----:B------:R-:W-:-:S02]  /*2c2b0*/  F2FP.F16.E5M2.UNPACK_B R5, R5 ;  /* 0x00000005ff05723e */ /* 0x000fc400020004ff */
[----:B------:R-:W-:Y:S02]  /*2c2c0*/  F2FP.F16.E5M2.UNPACK_B R6, R6 ;  /* 0x00000006ff06723e */ /* 0x000fe400020004ff */
[----:B------:R-:W-:-:S12]  /*2c2d0*/  F2FP.F16.E5M2.UNPACK_B R7, R7 ;  /* 0x00000007ff07723e */ /* 0x000fd800020004ff */
[----:B------:R0:W-:Y:S04]  /*2c2e0*/  STL.64 [R1+0x100], R12 ;  /* 0x0001000c01007387 */ /* 0x0001e80000100a00 */
[----:B------:R1:W-:Y:S04]  /*2c2f0*/  STL.64 [R1+0x108], R14 ;  /* 0x0001080e01007387 */ /* 0x0003e80000100a00 */
[----:B0-----:R-:W5:Y:S04]  /*2c300*/  LDL.LU R13, [R1+0x6a0] ;  /* 0x0006a000010d7983 */ /* 0x001f680000300800 */
[----:B------:R-:W5:Y:S04]  /*2c310*/  LDL.LU R28, [R1+0x6ac] ;  /* 0x0006ac00011c7983 */ /* 0x000f680000300800 */
[----:B-1----:R-:W5:Y:S04]  /*2c320*/  LDL.LU R14, [R1+0x6a8] ;  /* 0x0006a800010e7983 */ /* 0x002f680000300800 */
[----:B------:R-:W5:Y:S01]  /*2c330*/  LDL.LU R15, [R1+0x6b4] ;  /* 0x0006b400010f7983 */ /* 0x000f620000300800 */
        /* <DEDUP_REMOVED lines=14> */
[----:B0-----:R-:W4:Y:S04]  /*2c420*/  LDL.LU R20, [R1+0x150] ;  /* 0x0001500001147983 */ /* 0x001f280000300800 */
[----:B------:R-:W4:Y:S04]  /*2c430*/  LDL.LU R21, [R1+0x154] ;  /* 0x0001540001157983 */ /* 0x000f280000300800 */
[----:B------:R-:W4:Y:S04]  /*2c440*/  LDL.LU R22, [R1+0x158] ;  /* 0x0001580001167983 */ /* 0x000f280000300800 */
[----:B------:R-:W4:Y:S01]  /*2c450*/  LDL.LU R23, [R1+0x15c] ;  /* 0x00015c0001177983 */ /* 0x000f220000300800 */
[----:B--2---:R-:W-:-:S15]  /*2c460*/  HMMA.16816.F32 R8, R4, R18, R8 ;  /* 0x000000120408723c */ /* 0x004fde0000001808 */
[----:B------:R-:W-:-:S08]  /*2c470*/  NOP ;  /* 0x0000000000007918 */ /* 0x000fd00000000000 */
[----:B------:R-:W-:Y:S04]  /*2c480*/  STL.64 [R1+0xb0], R8 ;  /* 0x0000b00801007387 */ /* 0x000fe80000100a00 */
[----:B------:R0:W-:Y:S04]  /*2c490*/  STL.64 [R1+0xb8], R10 ;  /* 0x0000b80a01007387 */ /* 0x0001e80000100a00 */
[----:B0-----:R-:W3:Y:S04]  /*2c4a0*/  LDL.LU.64 R10, [R1+0x2128] ;  /* 0x00212800010a7983 */ /* 0x001ee80000300a00 */
[----:B------:R-:W3:Y:S01]  /*2c4b0*/  LDL.LU.64 R8, [R1+0x2120] ;  /* 0x0021200001087983 */ /* 0x000ee20000300a00 */
[----:B-----5:R-:W-:Y:S01]  /*2c4c0*/  IMAD R12, R29, 0x100, R25 ;  /* 0x000001001d0c7824 */ /* 0x020fe200078e0219 */
[----:B---3--:R-:W-:-:S15]  /*2c4d0*/  HMMA.16816.F32 R8, R4, R16, R8 ;  /* 0x000000100408723c */ /* 0x008fde0000001808 */
[----:B------:R-:W-:-:S08]  /*2c4e0*/  NOP ;  /* 0x0000000000007918 */ /* 0x000fd00000000000 */
[----:B------:R-:W-:Y:S04]  /*2c4f0*/  STL.64 [R1+0xa0], R8 ;  /* 0x0000a00801007387 */ /* 0x000fe80000100a00 */
[----:B------:R0:W-:Y:S04]  /*2c500*/  STL.64 [R1+0xa8], R10 ;  /* 0x0000a80a01007387 */ /* 0x0001e80000100a00 */
[----:B0-----:R-:W4:Y:S04]  /*2c510*/  LDL.LU.64 R10, [R1+0x2118] ;  /* 0x00211800010a7983 */ /* 0x001f280000300a00 */
[----:B------:R-:W2:Y:S04]  /*2c520*/  LDL.LU.64 R8, [R1+0x2110] ;  /* 0x0021100001087983 */ /* 0x000ea80000300a00 */
[----:B------:R-:W-:Y:S04]  /*2c530*/  STL.64 [R1+0x20c8], R18 ;  /* 0x0020c81201007387 */ /* 0x000fe80000100a00 */
[----:B------:R0:W-:Y:S04]  /*2c540*/  STL.64 [R1+0x20c0], R16 ;  /* 0x0020c01001007387 */ /* 0x0001e80000100a00 */
[----:B0-----:R-:W2:Y:S04]  /*2c550*/  LDL.LU R16, [R1+0x170] ;  /* 0x0001700001107983 */ /* 0x001ea80000300800 */
[----:B------:R-:W2:Y:S04]  /*2c560*/  LDL.LU R17, [R1+0x174] ;  /* 0x0001740001117983 */ /* 0x000ea80000300800 */
[----:B------:R-:W2:Y:S04]  /*2c570*/  LDL.LU R18, [R1+0x178] ;  /* 0x0001780001127983 */ /* 0x000ea80000300800 */
[----:B------:R-:W2:Y:S04]  /*2c580*/  LDL.LU R19, [R1+0x17c] ;  /* 0x00017c0001137983 */ /* 0x000ea80000300800 */
[----:B------:R-:W3:Y:S04]  /*2c590*/  LDL.LU R24, [R1+0x6c8] ;  /* 0x0006c80001187983 */ /* 0x000ee80000300800 */
[----:B------:R-:W3:Y:S04]  /*2c5a0*/  LDL.LU R25, [R1+0x6d4] ;  /* 0x0006d40001197983 */ /* 0x000ee80000300800 */
[----:B------:R0:W-:Y:S04]  /*2c5b0*/  STL.64 [R1+0x20f0], R26 ;  /* 0x0020f01a01007387 */ /* 0x0001e80000100a00 */
[----:B0-----:R-:W5:Y:S01]  /*2c5c0*/  LDL.LU R27, [R1+0x6a4] ;  /* 0x0006a400011b7983 */ /* 0x001f620000300800 */
[----:B------:R-:W-:-:S03]  /*2c5d0*/  IMAD R14, R14, 0x100, R28 ;  /* 0x000001000e0e7824 */ /* 0x000fc600078e021c */
[----:B---3--:R4:W-:Y:S01]  /*2c5e0*/  STL.64 [R1+0x20e8], R24 ;  /* 0x0020e81801007387 */ /* 0x0089e20000100a00 */
[C---:B--2---:R-:W-:Y:S03]  /*2c5f0*/  HMMA.16816.F32 R16, R4.reuse, R8, R16 ;  /* 0x000000080410723c */ /* 0x044fe60000001810 */
[----:B------:R-:W2:Y:S01]  /*2c600*/  LDL.LU R29, [R1+0x6d0] ;  /* 0x0006d000011d7983 */ /* 0x000ea20000300800 */
[----:B-----5:R-:W-:Y:S02]  /*2c610*/  IMAD R13, R13, 0x100, R27 ;  /* 0x000001000d0d7824 */ /* 0x020fe400078e021b */
[----:B----4-:R-:W-:Y:S01]  /*2c620*/  HMMA.16816.F32 R24, R4, R10, R20 ;  /* 0x0000000a0418723c */ /* 0x010fe20000001814 */
[----:B------:R-:W3:-:S15]  /*2c630*/  LDL.LU R20, [R1+0x200] ;  /* 0x0002000001147983 */ /* 0x000ede0000300800 */
[----:B------:R-:W-:-:S07]  /*2c640*/  NOP ;  /* 0x0000000000007918 */ /* 0x000fce0000000000 */
[----:B------:R0:W-:Y:S04]  /*2c650*/  STL.64 [R1+0x90], R24 ;  /* 0x0000901801007387 */ /* 0x0001e80000100a00 */
[----:B------:R1:W-:Y:S04]  /*2c660*/  STL.64 [R1+0x98], R26 ;  /* 0x0000981a01007387 */ /* 0x0003e80000100a00 */
[----:B------:R-:W3:Y:S04]  /*2c670*/  LDL.LU R21, [R1+0x204] ;  /* 0x0002040001157983 */ /* 0x000ee80000300800 */
[----:B------:R-:W3:Y:S04]  /*2c680*/  LDL.LU R22, [R1+0x208] ;  /* 0x0002080001167983 */ /* 0x000ee80000300800 */
[----:B------:R-:W3:Y:S04]  /*2c690*/  LDL.LU R23, [R1+0x20c] ;  /* 0x00020c0001177983 */ /* 0x000ee80000300800 */
[----:B0-----:R-:W4:Y:S04]  /*2c6a0*/  LDL.LU R24, [R1+0x1f0] ;  /* 0x0001f00001187983 */ /* 0x001f280000300800 */
[----:B------:R-:W4:Y:S04]  /*2c6b0*/  LDL.LU R25, [R1+0x1f4] ;  /* 0x0001f40001197983 */ /* 0x000f280000300800 */
[----:B-1----:R-:W4:Y:S04]  /*2c6c0*/  LDL.LU R26, [R1+0x1f8] ;  /* 0x0001f800011a7983 */ /* 0x002f280000300800 */
[----:B------:R-:W4:Y:S04]  /*2c6d0*/  LDL.LU R27, [R1+0x1fc] ;  /* 0x0001fc00011b7983 */ /* 0x000f280000300800 */
[----:B------:R-:W5:Y:S04]  /*2c6e0*/  LDL.LU R28, [R1+0x2108] ;  /* 0x00210800011c7983 */ /* 0x000f680000300800 */
[----:B------:R-:W-:Y:S04]  /*2c6f0*/  STL.64 [R1+0x20a8], R10 ;  /* 0x0020a80a01007387 */ /* 0x000fe80000100a00 */
[----:B------:R0:W-:Y:S04]  /*2c700*/  STL.64 [R1+0x20a0], R8 ;  /* 0x0020a00801007387 */ /* 0x0001e80000100a00 */
[----:B------:R1:W-:Y:S04]  /*2c710*/  STL.64 [R1+0xf0], R16 ;  /* 0x0000f01001007387 */ /* 0x0003e80000100a00 */
[----:B------:R1:W-:Y:S04]  /*2c720*/  STL.64 [R1+0xf8], R18 ;  /* 0x0000f81201007387 */ /* 0x0003e80000100a00 */
[----:B0-----:R-:W2:Y:S04]  /*2c730*/  LDL.LU R8, [R1+0x1b0] ;  /* 0x0001b00001087983 */ /* 0x001ea80000300800 */
[----:B------:R-:W2:Y:S04]  /*2c740*/  LDL.LU R9, [R1+0x1b4] ;  /* 0x0001b40001097983 */ /* 0x000ea80000300800 */
[----:B------:R-:W4:Y:S04]  /*2c750*/  LDL.LU R10, [R1+0x1b8] ;  /* 0x0001b800010a7983 */ /* 0x000f280000300800 */
[----:B------:R-:W4:Y:S04]  /*2c760*/  LDL.LU R11, [R1+0x1bc] ;  /* 0x0001bc00010b7983 */ /* 0x000f280000300800 */
[----:B-1----:R-:W5:Y:S04]  /*2c770*/  LDL.LU R16, [R1+0x1d0] ;  /* 0x0001d00001107983 */ /* 0x002f680000300800 */
[----:B------:R-:W5:Y:S04]  /*2c780*/  LDL.LU R17, [R1+0x1d4] ;  /* 0x0001d40001117983 */ /* 0x000f680000300800 */
[----:B------:R-:W2:Y:S04]  /*2c790*/  LDL.LU R18, [R1+0x1d8] ;  /* 0x0001d80001127983 */ /* 0x000ea80000300800 */
[----:B------:R-:W2:Y:S01]  /*2c7a0*/  LDL.LU R19, [R1+0x1dc] ;  /* 0x0001dc0001137983 */ /* 0x000ea20000300800 */
[C---:B---3--:R-:W-:Y:S03]  /*2c7b0*/  HMMA.16816.F32 R20, R4.reuse, R2, R20 ;  /* 0x000000020414723c */ /* 0x048fe60000001814 */
[----:B--2---:R-:W-:Y:S04]  /*2c7c0*/  STL.64 [R1+0x20d8], R18 ;  /* 0x0020d81201007387 */ /* 0x004fe80000100a00 */
[----:B-----5:R0:W-:Y:S04]  /*2c7d0*/  STL.64 [R1+0x20d0], R16 ;  /* 0x0020d01001007387 */ /* 0x0201e80000100a00 */
        /* <DEDUP_REMOVED lines=10> */
[----:B------:R-:W-:Y:S04]  /*2c880*/  STL.64 [R1+0xe0], R20 ;  /* 0x0000e01401007387 */ /* 0x000fe80000100a00 */
[----:B------:R0:W-:Y:S04]  /*2c890*/  STL.64 [R1+0xe8], R22 ;  /* 0x0000e81601007387 */ /* 0x0001e80000100a00 */
[----:B0-----:R-:W4:Y:S04]  /*2c8a0*/  LDL.LU.64 R22, [R1+0x2100] ;  /* 0x0021000001167983 */ /* 0x001f280000300a00 */
[----:B------:R-:W5:Y:S01]  /*2c8b0*/  LDL.LU.64 R20, [R1+0x20f8] ;  /* 0x0020f80001147983 */ /* 0x000f620000300a00 */
[----:B----4-:R-:W-:Y:S03]  /*2c8c0*/  HMMA.16816.F32 R4, R4, R22, R24 ;  /* 0x000000160404723c */ /* 0x010fe60000001818 */
[----:B------:R-:W2:Y:S04]  /*2c8d0*/  LDL.LU.64 R26, [R1+0x20f0] ;  /* 0x0020f000011a7983 */ /* 0x000ea80000300a00 */
[----:B------:R-:W4:-:S15]  /*2c8e0*/  LDL.LU.64 R24, [R1+0x20e8] ;  /* 0x0020e80001187983 */ /* 0x000f1e0000300a00 */
[----:B------:R-:W-:-:S01]  /*2c8f0*/  NOP ;  /* 0x0000000000007918 */ /* 0x000fc20000000000 */
[----:B------:R0:W-:Y:S04]  /*2c900*/  STL.64 [R1+0x80], R4 ;  /* 0x0000800401007387 */ /* 0x0001e80000100a00 */
[----:B------:R1:W-:Y:S04]  /*2c910*/  STL.64 [R1+0x88], R6 ;  /* 0x0000880601007387 */ /* 0x0003e80000100a00 */
[----:B0-----:R-:W3:Y:S04]  /*2c920*/  LDL.LU R4, [R1+0x180] ;  /* 0x0001800001047983 */ /* 0x001ee80000300800 */
[----:B------:R-:W3:Y:S04]  /*2c930*/  LDL.LU R5, [R1+0x184] ;  /* 0x0001840001057983 */ /* 0x000ee80000300800 */
[----:B-1----:R-:W5:Y:S01]  /*2c940*/  LDL.LU R6, [R1+0x188] ;  /* 0x0001880001067983 */ /* 0x002f620000300800 */
[----:B------:R-:W-:-:S03]  /*2c950*/  IMAD.MOV.U32 R7, RZ, RZ, R28 ;  /* 0x000000ffff077224 */ /* 0x000fc600078e001c */
[----:B------:R-:W4:Y:S01]  /*2c960*/  LDL.LU R28, [R1+0x20e0] ;  /* 0x0020e000011c7983 */ /* 0x000f220000300800 */
[----:B------:R-:W-:Y:S01]  /*2c970*/  IMAD R15, R0, 0x100, R15 ;  /* 0x00000100000f7824 */ /* 0x000fe200078e020f */
[----:B------:R-:W-:Y:S02]  /*2c980*/  F2FP.F16.E5M2.UNPACK_B R12, R12 ;  /* 0x0000000cff0c723e */ /* 0x000fe400020004ff */
[----:B------:R-:W-:Y:S02]  /*2c990*/  F2FP.F16.E5M2.UNPACK_B R13, R13 ;  /* 0x0000000dff0d723e */ /* 0x000fe400020004ff */
[----:B------:R-:W-:Y:S02]  /*2c9a0*/  F2FP.F16.E5M2.UNPACK_B R14, R14 ;  /* 0x0000000eff0e723e */ /* 0x000fe400020004ff */
[----:B------:R-:W-:Y:S01]  /*2c9b0*/  F2FP.F16.E5M2.UNPACK_B R15, R15 ;  /* 0x0000000fff0f723e */ /* 0x000fe200020004ff */
[----:B-----5:R-:W-:Y:S04]  /*2c9c0*/  STL.64 [R1+0x2088], R6 ;  /* 0x0020880601007387 */ /* 0x020fe80000100a00 */
[----:B---3--:R0:W-:Y:S04]  /*2c9d0*/  STL.64 [R1+0x2080], R4 ;  /* 0x0020800401007387 */ /* 0x0081e80000100a00 */
[----:B0-----:R-:W3:Y:S04]  /*2c9e0*/  LDL.LU R4, [R1+0x190] ;  /* 0x0001900001047983 */ /* 0x001ee80000300800 */
[----:B------:R-:W3:Y:S04]  /*2c9f0*/  LDL.LU R5, [R1+0x194] ;  /* 0x0001940001057983 */ /* 0x000ee80000300800 */
[----:B------:R-:W5:Y:S04]  /*2ca00*/  LDL.LU R6, [R1+0x198] ;  /* 0x0001980001067983 */ /* 0x000f680000300800 */
[----:B------:R-:W5:Y:S01]  /*2ca10*/  LDL.LU R7, [R1+0x19c] ;  /* 0x00019c0001077983 */ /* 0x000f620000300800 */
[----:B--2---:R-:W-:-:S15]  /*2ca20*/  HMMA.16816.F32 R16, R12, R26, R16 ;  /* 0x0000001a0c10723c */ /* 0x004fde0000001810 */
[----:B------:R-:W-:-:S09]  /*2ca30*/  NOP ;  /* 0x0000000000007918 */ /* 0x000fd20000000000 */
[----:B------:R-:W-:Y:S01]  /*2ca40*/  IMAD.MOV.U32 R27, RZ, RZ, R19 ;  /* 0x000000ffff1b7224 */ /* 0x000fe200078e0013 */
[----:B-----5:R-:W-:Y:S04]  /*2ca50*/  STL.64 [R1+0x2098], R6 ;  /* 0x0020980601007387 */ /* 0x020fe80000100a00 */
[----:B---3--:R0:W-:Y:S04]  /*2ca60*/  STL.64 [R1+0x2090], R4 ;  /* 0x0020900401007387 */ /* 0x0081e80000100a00 */
[----:B0-----:R-:W2:Y:S04]  /*2ca70*/  LDL.LU R4, [R1+0x1a0] ;  /* 0x0001a00001047983 */ /* 0x001ea80000300800 */
[----:B------:R-:W2:Y:S04]  /*2ca80*/  LDL.LU R5, [R1+0x1a4] ;  /* 0x0001a40001057983 */ /* 0x000ea80000300800 */
[----:B------:R-:W2:Y:S04]  /*2ca90*/  LDL.LU R6, [R1+0x1a8] ;  /* 0x0001a80001067983 */ /* 0x000ea80000300800 */
[----:B------:R-:W-:Y:S04]  /*2caa0*/  STL.64 [R1+0x70], R16 ;  /* 0x0000701001007387 */ /* 0x000fe80000100a00 */
[----:B------:R0:W-:Y:S04]  /*2cab0*/  STL [R1+0x78], R18 ;  /* 0x0000781201007387 */ /* 0x0001e80000100800 */
[----:B0-----:R-:W3:Y:S04]  /*2cac0*/  LDL.LU.64 R18, [R1+0x20d8] ;  /* 0x0020d80001127983 */ /* 0x001ee80000300a00 */
[----:B------:R-:W3:Y:S04]  /*2cad0*/  LDL.LU.64 R16, [R1+0x20d0] ;  /* 0x0020d00001107983 */ /* 0x000ee80000300a00 */
[----:B------:R-:W5:Y:S04]  /*2cae0*/  LDL.LU R26, [R1+0x6cc] ;  /* 0x0006cc00011a7983 */ /* 0x000f680000300800 */
[----:B------:R0:W-:Y:S04]  /*2caf0*/  STL [R1+0x1f58], R27 ;  /* 0x001f581b01007387 */ /* 0x0001e80000100800 */
[----:B0-----:R-:W5:Y:S01]  /*2cb00*/  LDL.LU R27, [R1+0x6c0] ;  /* 0x0006c000011b7983 */ /* 0x001f620000300800 */
[----:B---3--:R-:W-:-:S15]  /*2cb10*/  HMMA.16816.F32 R16, R12, R20, R16 ;  /* 0x000000140c10723c */ /* 0x008fde0000001810 */
[----:B------:R-:W-:-:S08]  /*2cb20*/  NOP ;  /* 0x0000000000007918 */ /* 0x000fd00000000000 */
[----:B------:R-:W-:Y:S04]  /*2cb30*/  STL.64 [R1+0x60], R16 ;  /* 0x0000601001007387 */ /* 0x000fe80000100a00 */
[----:B------:R0:W-:Y:S04]  /*2cb40*/  STL.64 [R1+0x68], R18 ;  /* 0x0000681201007387 */ /* 0x0001e80000100a00 */
[----:B0-----:R-:W3:Y:S04]  /*2cb50*/  LDL.LU.64 R18, [R1+0x20c8] ;  /* 0x0020c80001127983 */ /* 0x001ee80000300a00 */
[----:B------:R-:W2:Y:S04]  /*2cb60*/  LDL.LU.64 R16, [R1+0x20c0] ;  /* 0x0020c00001107983 */ /* 0x000ea80000300a00 */
[----:B------:R-:W5:Y:S04]  /*2cb70*/  LDL.LU R20, [R1+0x6b8] ;  /* 0x0006b80001147983 */ /* 0x000f680000300800 */
[----:B------:R-:W5:Y:S01]  /*2cb80*/  LDL.LU R21, [R1+0x6c4] ;  /* 0x0006c40001157983 */ /* 0x000f620000300800 */
[----:B----4-:R-:W-:Y:S01]  /*2cb90*/  IMAD.MOV.U32 R7, RZ, RZ, R28 ;  /* 0x000000ffff077224 */ /* 0x010fe200078e001c */
[----:B---3--:R-:W-:-:S15]  /*2cba0*/  HMMA.16816.F32 R8, R12, R18, R8 ;  /* 0x000000120c08723c */ /* 0x008fde0000001808 */
[----:B------:R-:W-:-:S08]  /*2cbb0*/  NOP ;  /* 0x0000000000007918 */ /* 0x000fd00000000000 */
[----:B------:R-:W-:Y:S04]  /*2cbc0*/  STL.64 [R1+0x50], R8 ;  /* 0x0000500801007387 */ /* 0x000fe80000100a00 */
[----:B------:R0:W-:Y:S01]  /*2cbd0*/  STL [R1+0x58], R10 ;  /* 0x0000580a01007387 */ /* 0x0001e20000100800 */
[----:B------:R-:W-:-:S03]  /*2cbe0*/  IMAD.MOV.U32 R28, RZ, RZ, R11 ;  /* 0x000000ffff1c7224 */ /* 0x000fc600078e000b */
[----:B0-----:R-:W2:Y:S04]  /*2cbf0*/  LDL.LU.64 R10, [R1+0x20b8] ;  /* 0x0020b800010a7983 */ /* 0x001ea80000300a00 */
[----:B------:R-:W2:Y:S04]  /*2cc00*/  LDL.LU.64 R8, [R1+0x20b0] ;  /* 0x0020b00001087983 */ /* 0x000ea80000300a00 */
[----:B------:R-:W5:Y:S04]  /*2cc10*/  LDL.LU R19, [R1+0x6bc] ;  /* 0x0006bc0001137983 */ /* 0x000f680000300800 */
[----:B------:R-:W-:Y:S01]  /*2cc20*/  STL [R1+0x1f5c], R28 ;  /* 0x001f5c1c01007387 */ /* 0x000fe20000100800 */
[----:B--2---:R-:W-:-:S15]  /*2cc30*/  HMMA.16816.F32 R8, R12, R16, R8 ;  /* 0x000000100c08723c */ /* 0x004fde0000001808 */
[----:B------:R-:W-:-:S08]  /*2cc40*/  NOP ;  /* 0x0000000000007918 */ /* 0x000fd00000000000 */
[----:B------:R-:W-:Y:S04]  /*2cc50*/  STL.64 [R1+0x40], R8 ;  /* 0x0000400801007387 */ /* 0x000fe80000100a00 */
[----:B------:R0:W-:Y:S04]  /*2cc60*/  STL.64 [R1+0x48], R10 ;  /* 0x0000480a01007387 */ /* 0x0001e80000100a00 */
[----:B0-----:R-:W2:Y:S04]  /*2cc70*/  LDL.LU.64 R10, [R1+0x20a8] ;  /* 0x0020a800010a7983 */ /* 0x001ea80000300a00 */
[----:B------:R-:W3:Y:S01]  /*2cc80*/  LDL.LU.64 R8, [R1+0x20a0] ;  /* 0x0020a00001087983 */ /* 0x000ee20000300a00 */
[----:B--2---:R-:W-:-:S15]  /*2cc90*/  HMMA.16816.F32 R4, R12, R10, R4 ;  /* 0x0000000a0c04723c */ /* 0x004fde0000001804 */
[----:B------:R-:W-:-:S08]  /*2cca0*/  NOP ;  /* 0x0000000000007918 */ /* 0x000fd00000000000 */
[----:B------:R-:W-:Y:S04]  /*2ccb0*/  STL.64 [R1+0x30], R4 ;  /* 0x0000300401007387 */ /* 0x000fe80000100a00 */
[----:B------:R0:W-:Y:S04]  /*2ccc0*/  STL.64 [R1+0x38], R6 ;  /* 0x0000380601007387 */ /* 0x0001e80000100a00 */
[----:B0-----:R-:W3:Y:S04]  /*2ccd0*/  LDL.LU.64 R6, [R1+0x2098] ;  /* 0x0020980001067983 */ /* 0x001ee80000300a00 */
[----:B------:R-:W3:Y:S02]  /*2cce0*/  LDL.LU.64 R4, [R1+0x2090] ;  /* 0x0020900001047983 */ /* 0x000ee40000300a00 */
[----:B---3--:R-:W-:Y:S02]  /*2ccf0*/  HMMA.16816.F32 R8, R12, R8, R4 ;  /* 0x000000080c08723c */ /* 0x008fe40000001804 */
[----:B------:R-:W2:Y:S04]  /*2cd00*/  LDL.LU.64 R6, [R1+0x2088] ;  /* 0x0020880001067983 */ /* 0x000ea80000300a00 */
[----:B------:R-:W2:Y:S01]  /*2cd10*/  LDL.LU.64 R4, [R1+0x2080] ;  /* 0x0020800001047983 */ /* 0x000ea20000300a00 */
[----:B-----5:R-:W-:-:S02]  /*2cd20*/  IMAD R16, R20, 0x100, R19 ;  /* 0x0000010014107824 */ /* 0x020fc400078e0213 */
[----:B------:R-:W-:Y:S02]  /*2cd30*/  IMAD R17, R27, 0x100, R21 ;  /* 0x000001001b117824 */ /* 0x000fe400078e0215 */
[----:B------:R-:W-:Y:S02]  /*2cd40*/  IMAD R18, R24, 0x100, R26 ;  /* 0x0000010018127824 */ /* 0x000fe400078e021a */
[----:B------:R-:W-:-:S11]  /*2cd50*/  IMAD R19, R29, 0x100, R25 ;  /* 0x000001001d137824 */ /* 0x000fd600078e0219 */
[----:B------:R-:W-:Y:S01]  /*2cd60*/  IMAD.MOV.U32 R0, RZ, RZ, R11 ;  /* 0x000000ffff007224 */ /* 0x000fe200078e000b */
[----:B------:R-:W-:Y:S04]  /*2cd70*/  STL.64 [R1+0x20], R8 ;  /* 0x0000200801007387 */ /* 0x000fe80000100a00 */
[----:B------:R-:W-:Y:S04]  /*2cd80*/  STL [R1+0x28], R10 ;  /* 0x0000280a01007387 */ /* 0x000fe80000100800 */
[----:B------:R0:W-:Y:S01]  /*2cd90*/  STL [R1+0x1f70], R0 ;  /* 0x001f700001007387 */ /* 0x0001e20000100800 */
[----:B--2---:R-:W-:-:S15]  /*2cda0*/  HMMA.16816.F32 R4, R12, R2, R4 ;  /* 0x000000020c04723c */ /* 0x004fde0000001804 */
[----:B------:R-:W-:-:S08]  /*2cdb0*/  NOP ;  /* 0x0000000000007918 */ /* 0x000fd00000000000 */
[----:B------:R1:W-:Y:S04]  /*2cdc0*/  STL.64 [R1+0x10], R4 ;  /* 0x0000100401007387 */ /* 0x0003e80000100a00 */
[----:B------:R-:W2:Y:S04]  /*2cdd0*/  LDL R24, [R1+0x2f8] ;  /* 0x0002f80001187983 */ /* 0x000ea80000100800 */
[----:B------:R-:W3:Y:S04]  /*2cde0*/  LDL R25, [R1+0x2fc] ;  /* 0x0002fc0001197983 */ /* 0x000ee80000100800 */
[----:B------:R-:W4:Y:S04]  /*2cdf0*/  LDL R20, [R1+0x308] ;  /* 0x0003080001147983 */ /* 0x000f280000100800 */
[----:B------:R-:W5:Y:S04]  /*2ce00*/  LDL R21, [R1+0x30c] ;  /* 0x00030c0001157983 */ /* 0x000f680000100800 */
[----:B------:R-:W5:Y:S04]  /*2ce10*/  LDL R2, [R1+0x31c] ;  /* 0x00031c0001027983 */ /* 0x000f680000100800 */
[----:B------:R-:W5:Y:S04]  /*2ce20*/  LDL R3, [R1+0x328] ;  /* 0x0003280001037983 */ /* 0x000f680000100800 */
[----:B0-----:R-:W5:Y:S04]  /*2ce30*/  LDL R0, [R1+0x32c] ;  /* 0x00032c0001007983 */ /* 0x001f680000100800 */
[----:B------:R-:W2:Y:S01]  /*2ce40*/  LDL.LU R8, [R1+0x6dc] ;  /* 0x0006dc0001087983 */ /* 0x000ea20000300800 */
[----:B------:R-:W-:-:S03]  /*2ce50*/  IMAD.MOV.U32 R29, RZ, RZ, R6 ;  /* 0x000000ffff1d7224 */ /* 0x000fc600078e0006 */
[----:B-1----:R-:W5:Y:S04]  /*2ce60*/  LDL.LU R4, [R1+0x6d8] ;  /* 0x0006d80001047983 */ /* 0x002f680000300800 */
[----:B------:R-:W2:Y:S04]  /*2ce70*/  LDL.LU R9, [R1+0x6e4] ;  /* 0x0006e40001097983 */ /* 0x000ea80000300800 */
[----:B------:R-:W5:Y:S04]  /*2ce80*/  LDL.LU R5, [R1+0x6e0] ;  /* 0x0006e00001057983 */ /* 0x000f680000300800 */
[----:B------:R-:W3:Y:S04]  /*2ce90*/  LDL.LU R10, [R1+0x6ec] ;  /* 0x0006ec00010a7983 */ /* 0x000ee80000300800 */
[----:B------:R-:W5:Y:S04]  /*2cea0*/  LDL.LU R6, [R1+0x6e8] ;  /* 0x0006e80001067983 */ /* 0x000f680000300800 */
[----:B------:R-:W3:Y:S04]  /*2ceb0*/  LDL R11, [R1+0x338] ;  /* 0x00033800010b7983 */ /* 0x000ee80000100800 */
[----:B---3--:R-:W-:Y:S04]  /*2cec0*/  STL.64 [R1+0x2058], R10 ;  /* 0x0020580a01007387 */ /* 0x008fe80000100a00 */
[----:B--2---:R0:W-:Y:S04]  /*2ced0*/  STL.64 [R1+0x2050], R8 ;  /* 0x0020500801007387 */ /* 0x0041e80000100a00 */
[----:B0-----:R-:W2:Y:S04]  /*2cee0*/  LDL.LU R8, [R1+0x270] ;  /* 0x0002700001087983 */ /* 0x001ea80000300800 */
[----:B------:R-:W2:Y:S04]  /*2cef0*/  LDL.LU R9, [R1+0x274] ;  /* 0x0002740001097983 */ /* 0x000ea80000300800 */
[----:B------:R-:W3:Y:S04]  /*2cf00*/  LDL.LU R10, [R1+0x278] ;  /* 0x00027800010a7983 */ /* 0x000ee80000300800 */
[----:B------:R-:W3:Y:S04]  /*2cf10*/  LDL.LU R11, [R1+0x27c] ;  /* 0x00027c00010b7983 */ /* 0x000ee80000300800 */
        /* <DEDUP_REMOVED lines=10> */
[----:B------:R-:W2:Y:S04]  /*2cfc0*/  LDL.LU R10, [R1+0x218] ;  /* 0x00021800010a7983 */ /* 0x000ea80000300800 */
[----:B------:R-:W2:Y:S04]  /*2cfd0*/  LDL.LU R11, [R1+0x21c] ;  /* 0x00021c00010b7983 */ /* 0x000ea80000300800 */
[----:B------:R-:W3:Y:S01]  /*2cfe0*/  LDL R28, [R1+0x33c] ;  /* 0x00033c00011c7983 */ /* 0x000ee20000100800 */
[----:B------:R-:W-:-:S03]  /*2cff0*/  IMAD.MOV.U32 R26, RZ, RZ, R7 ;  /* 0x000000ffff1a7224 */ /* 0x000fc600078e0007 */
[----:B------:R-:W3:Y:S04]  /*2d000*/  LDL.LU R27, [R1+0x6f4] ;  /* 0x0006f400011b7983 */ /* 0x000ee80000300800 */
[----:B------:R-:W3:Y:S04]  /*2d010*/  LDL.LU R7, [R1+0x6f0] ;  /* 0x0006f00001077983 */ /* 0x000ee80000300800 */
[----:B------:R0:W-:Y:S04]  /*2d020*/  STL [R1+0x1f74], R29 ;  /* 0x001f741d01007387 */ /* 0x0001e80000100800 */
[----:B0-----:R-:W3:Y:S01]  /*2d030*/  LDL R29, [R1+0x318] ;  /* 0x00031800011d7983 */ /* 0x001ee20000100800 */
[----:B--2---:R-:W-:Y:S03]  /*2d040*/  HMMA.16816.F32 R12, R12, R22, R8 ;  /* 0x000000160c0c723c */ /* 0x004fe60000001808 */
[----:B------:R-:W2:Y:S04]  /*2d050*/  LDL.LU.64 R10, [R1+0x2078] ;  /* 0x00207800010a7983 */ /* 0x000ea80000300a00 */
[----:B------:R-:W2:-:S15]  /*2d060*/  LDL.LU.64 R8, [R1+0x2070] ;  /* 0x0020700001087983 */ /* 0x000e9e0000300a00 */
[----:B------:R-:W-:-:S01]  /*2d070*/  NOP ;  /* 0x0000000000007918 */ /* 0x000fc20000000000 */
[----:B------:R0:W-:Y:S04]  /*2d080*/  STL.64 [R1], R12 ;  /* 0x0000000c01007387 */ /* 0x0001e80000100a00 */
[----:B------:R1:W-:Y:S04]  /*2d090*/  STL.64 [R1+0x8], R14 ;  /* 0x0000080e01007387 */ /* 0x0003e80000100a00 */
[----:B0-----:R-:W3:Y:S04]  /*2d0a0*/  LDL.LU R12, [R1+0x230] ;  /* 0x00023000010c7983 */ /* 0x001ee80000300800 */
[----:B------:R-:W3:Y:S04]  /*2d0b0*/  LDL.LU R13, [R1+0x234] ;  /* 0x00023400010d7983 */ /* 0x000ee80000300800 */
[----:B-1----:R-:W3:Y:S04]  /*2d0c0*/  LDL.LU R14, [R1+0x238] ;  /* 0x00023800010e7983 */ /* 0x002ee80000300800 */
[----:B------:R-:W3:Y:S01]  /*2d0d0*/  LDL.LU R15, [R1+0x23c] ;  /* 0x00023c00010f7983 */ /* 0x000ee20000300800 */
[----:B------:R-:W-:-:S02]  /*2d0e0*/  F2FP.F16.E5M2.UNPACK_B R16, R16 ;  /* 0x00000010ff10723e */ /* 0x000fc400020004ff */
[----:B------:R-:W-:Y:S02]  /*2d0f0*/  F2FP.F16.E5M2.UNPACK_B R17, R17 ;  /* 0x00000011ff11723e */ /* 0x000fe400020004ff */
[----:B------:R-:W-:Y:S02]  /*2d100*/  F2FP.F16.E5M2.UNPACK_B R18, R18 ;  /* 0x00000012ff12723e */ /* 0x000fe400020004ff */
[----:B------:R-:W-:Y:S02]  /*2d110*/  F2FP.F16.E5M2.UNPACK_B R19, R19 ;  /* 0x00000013ff13723e */ /* 0x000fe400020004ff */
[----:B------:R-:W-:Y:S02]  /*2d120*/  F2FP.F16.E5M2.UNPACK_B R24, R24 ;  /* 0x00000018ff18723e */ /* 0x000fe400020004ff */
[----:B------:R-:W-:Y:S02]  /*2d130*/  F2FP.F16.E5M2.UNPACK_B R25, R25 ;  /* 0x00000019ff19723e */ /* 0x000fe400020004ff */
[----:B----4-:R-:W-:-:S02]  /*2d140*/  F2FP.F16.E5M2.UNPACK_B R20, R20 ;  /* 0x00000014ff14723e */ /* 0x010fc400020004ff */
[----:B-----5:R-:W-:Y:S01]  /*2d150*/  F2FP.F16.E5M2.UNPACK_B R21, R21 ;  /* 0x00000015ff15723e */ /* 0x020fe200020004ff */
[----:B------:R-:W-:Y:S04]  /*2d160*/  STL [R1+0x2020], R26 ;  /* 0x0020201a01007387 */ /* 0x000fe80000100800 */
[----:B------:R0:W-:Y:S02]  /*2d170*/  STL.64 [R1+0x2018], R24 ;  /* 0x0020181801007387 */ /* 0x0001e40000100a00 */
[C---:B--2---:R-:W-:Y:S06]  /*2d180*/  HMMA.16816.F32 R8, R16.reuse, R20, R8 ;  /* 0x000000141008723c */ /* 0x044fec0000001808 */
[----:B---3--:R-:W-:-:S15]  /*2d190*/  HMMA.16816.F32 R12, R16, R24, R12 ;  /* 0x00000018100c723c */ /* 0x008fde000000180c */
[----:B------:R-:W-:-:S08]  /*2d1a0*/  NOP ;  /* 0x0000000000007918 */ /* 0x000fd00000000000 */
[----:B------:R-:W-:Y:S04]  /*2d1b0*/  STL.64 [R1+0x110], R12 ;  /* 0x0001100c01007387 */ /* 0x000fe80000100a00 */
[----:B------:R-:W-:Y:S04]  /*2d1c0*/  STL.64 [R1+0x118], R14 ;  /* 0x0001180e01007387 */ /* 0x000fe80000100a00 */
[----:B------:R1:W-:Y:S04]  /*2d1d0*/  STL [R1+0x2048], R27 ;  /* 0x0020481b01007387 */ /* 0x0003e80000100800 */
[----:B0-----:R-:W2:Y:S04]  /*2d1e0*/  LDL.LU R24, [R1+0x280] ;  /* 0x0002800001187983 */ /* 0x001ea80000300800 */
[----:B------:R-:W2:Y:S04]  /*2d1f0*/  LDL.LU R25, [R1+0x284] ;  /* 0x0002840001197983 */ /* 0x000ea80000300800 */
[----:B------:R-:W2:Y:S04]  /*2d200*/  LDL.LU R26, [R1+0x288] ;  /* 0x00028800011a7983 */ /* 0x000ea80000300800 */
[----:B-1----:R-:W2:Y:S04]  /*2d210*/  LDL.LU R27, [R1+0x28c] ;  /* 0x00028c00011b7983 */ /* 0x002ea80000300800 */
[----:B------:R-:W-:Y:S04]  /*2d220*/  STL.64 [R1+0x120], R8 ;  /* 0x0001200801007387 */ /* 0x000fe80000100a00 */
[----:B------:R0:W-:Y:S04]  /*2d230*/  STL.64 [R1+0x128], R10 ;  /* 0x0001280a01007387 */ /* 0x0001e80000100a00 */
[----:B0-----:R-:W3:Y:S04]  /*2d240*/  LDL.LU.64 R10, [R1+0x2068] ;  /* 0x00206800010a7983 */ /* 0x001ee80000300a00 */
[----:B------:R-:W3:Y:S01]  /*2d250*/  LDL.LU.64 R8, [R1+0x2060] ;  /* 0x0020600001087983 */ /* 0x000ee20000300a00 */
[----:B------:R-:W-:-:S02]  /*2d260*/  F2FP.F16.E5M2.UNPACK_B R14, R29 ;  /* 0x0000001dff0e723e */ /* 0x000fc400020004ff */
[----:B------:R-:W-:Y:S02]  /*2d270*/  F2FP.F16.E5M2.UNPACK_B R15, R2 ;  /* 0x00000002ff0f723e */ /* 0x000fe400020004ff */
[----:B------:R-:W-:Y:S02]  /*2d280*/  F2FP.F16.E5M2.UNPACK_B R12, R3 ;  /* 0x00000003ff0c723e */ /* 0x000fe400020004ff */
[----:B------:R-:W-:-:S07]  /*2d290*/  F2FP.F16.E5M2.UNPACK_B R13, R0 ;  /* 0x00000000ff0d723e */ /* 0x000fce00020004ff */
[C---:B--2---:R-:W-:Y:S06]  /*2d2a0*/  HMMA.16816.F32 R24, R16.reuse, R12, R24 ;  /* 0x0000000c1018723c */ /* 0x044fec0000001818 */
[----:B---3--:R-:W-:-:S15]  /*2d2b0*/  HMMA.16816.F32 R8, R16, R14, R8 ;  /* 0x0000000e1008723c */ /* 0x008fde0000001808 */
[----:B------:R-:W-:-:S08]  /*2d2c0*/  NOP ;  /* 0x0000000000007918 */ /* 0x000fd00000000000 */
[----:B------:R-:W-:Y:S04]  /*2d2d0*/  STL.64 [R1+0x150], R8 ;  /* 0x0001500801007387 */ /* 0x000fe80000100a00 */
[----:B------:R0:W-:Y:S04]  /*2d2e0*/  STL.64 [R1+0x158], R10 ;  /* 0x0001580a01007387 */ /* 0x0001e80000100a00 */
[----:B0-----:R-:W2:Y:S04]  /*2d2f0*/  LDL.LU.64 R10, [R1+0x2058] ;  /* 0x00205800010a7983 */ /* 0x001ea80000300a00 */
[----:B------:R-:W3:Y:S04]  /*2d300*/  LDL.LU.64 R8, [R1+0x2050] ;  /* 0x0020500001087983 */ /* 0x000ee80000300a00 */
[----:B------:R-:W-:Y:S04]  /*2d310*/  STL.64 [R1+0x170], R24 ;  /* 0x0001701801007387 */ /* 0x000fe80000100a00 */
[----:B------:R0:W-:Y:S04]  /*2d320*/  STL.64 [R1+0x178], R26 ;  /* 0x0001781a01007387 */ /* 0x0001e80000100a00 */
[----:B0-----:R-:W4:Y:S01]  /*2d330*/  LDL.LU R27, [R1+0x2048] ;  /* 0x00204800011b7983 */ /* 0x001f220000300800 */
[----:B---3--:R-:W-:-:S02]  /*2d340*/  IMAD R4, R4, 0x100, R8 ;  /* 0x0000010004047824 */ /* 0x008fc400078e0208 */
[----:B------:R-:W-:Y:S01]  /*2d350*/  IMAD R5, R5, 0x100, R9 ;  /* 0x0000010005057824 */ /* 0x000fe200078e0209 */
[----:B------:R-:W3:Y:S04]  /*2d360*/  LDL R8, [R1+0x348] ;  /* 0x0003480001087983 */ /* 0x000ee80000100800 */
[----:B------:R-:W5:Y:S04]  /*2d370*/  LDL R9, [R1+0x34c] ;  /* 0x00034c0001097983 */ /* 0x000f680000100800 */
[----:B------:R-:W-:Y:S04]  /*2d380*/  STL.64 [R1+0x2000], R14 ;  /* 0x0020000e01007387 */ /* 0x000fe80000100a00 */
[----:B------:R0:W-:Y:S04]  /*2d390*/  STL.64 [R1+0x1ff8], R12 ;  /* 0x001ff80c01007387 */ /* 0x0001e80000100a00 */
[----:B0-----:R-:W3:Y:S04]  /*2d3a0*/  LDL.LU R12, [R1+0x2c0] ;  /* 0x0002c000010c7983 */ /* 0x001ee80000300800 */
[----:B------:R-:W3:Y:S04]  /*2d3b0*/  LDL.LU R13, [R1+0x2c4] ;  /* 0x0002c400010d7983 */ /* 0x000ee80000300800 */
[----:B------:R-:W3:Y:S04]  /*2d3c0*/  LDL.LU R14, [R1+0x2c8] ;  /* 0x0002c800010e7983 */ /* 0x000ee80000300800 */
[----:B------:R-:W3:Y:S04]  /*2d3d0*/  LDL.LU R15, [R1+0x2cc] ;  /* 0x0002cc00010f7983 */ /* 0x000ee80000300800 */
[----:B------:R-:W5:Y:S04]  /*2d3e0*/  LDL.LU R24, [R1+0x2a0] ;  /* 0x0002a00001187983 */ /* 0x000f680000300800 */
[----:B------:R-:W5:Y:S01]  /*2d3f0*/  LDL.LU R25, [R1+0x2a4] ;  /* 0x0002a40001197983 */ /* 0x000f620000300800 */
[----:B----4-:R-:W-:-:S03]  /*2d400*/  IMAD R7, R7, 0x100, R27 ;  /* 0x0000010007077824 */ /* 0x010fc600078e021b */
[----:B------:R-:W4:Y:S04]  /*2d410*/  LDL.LU R26, [R1+0x2a8] ;  /* 0x0002a800011a7983 */ /* 0x000f280000300800 */
[----:B------:R-:W4:Y:S01]  /*2d420*/  LDL.LU R27, [R1+0x2ac] ;  /* 0x0002ac00011b7983 */ /* 0x000f220000300800 */
[----:B--2---:R-:W-:Y:S01]  /*2d430*/  IMAD R6, R6, 0x100, R10 ;  /* 0x0000010006067824 */ /* 0x004fe200078e020a */
[----:B------:R-:W-:Y:S02]  /*2d440*/  F2FP.F16.E5M2.UNPACK_B R10, R11 ;  /* 0x0000000bff0a723e */ /* 0x000fe400020004ff */
[----:B------:R-:W-:Y:S01]  /*2d450*/  F2FP.F16.E5M2.UNPACK_B R11, R28 ;  /* 0x0000001cff0b723e */ /* 0x000fe200020004ff */
[----:B------:R-:W2:Y:S04]  /*2d460*/  LDL R2, [R1+0x358] ;  /* 0x0003580001027983 */ /* 0x000ea80000100800 */
[----:B------:R-:W2:Y:S04]  /*2d470*/  LDL R3, [R1+0x35c] ;  /* 0x00035c0001037983 */ /* 0x000ea80000100800 */
[----:B------:R-:W2:Y:S04]  /*2d480*/  LDL R23, [R1+0x368] ;  /* 0x0003680001177983 */ /* 0x000ea80000100800 */
[----:B------:R-:W2:Y:S04]  /*2d490*/  LDL R28, [R1+0x36c] ;  /* 0x00036c00011c7983 */ /* 0x000ea80000100800 */
[----:B----4-:R-:W-:Y:S04]  /*2d4a0*/  STL.64 [R1+0x2030], R26 ;  /* 0x0020301a01007387 */ /* 0x010fe80000100a00 */
[----:B-----5:R0:W-:Y:S04]  /*2d4b0*/  STL.64 [R1+0x2028], R24 ;  /* 0x0020281801007387 */ /* 0x0201e80000100a00 */
[----:B0-----:R-:W4:Y:S04]  /*2d4c0*/  LDL.LU R24, [R1+0x2d0] ;  /* 0x0002d00001187983 */ /* 0x001f280000300800 */
[----:B------:R-:W4:Y:S04]  /*2d4d0*/  LDL.LU R25, [R1+0x2d4] ;  /* 0x0002d40001197983 */ /* 0x000f280000300800 */
[----:B------:R-:W5:Y:S04]  /*2d4e0*/  LDL.LU R26, [R1+0x2d8] ;  /* 0x0002d800011a7983 */ /* 0x000f680000300800 */
[----:B------:R-:W5:Y:S01]  /*2d4f0*/  LDL.LU R27, [R1+0x2dc] ;  /* 0x0002dc00011b7983 */ /* 0x000f620000300800 */
[----:B---3--:R-:W-:Y:S01]  /*2d500*/  HMMA.16816.F32 R12, R16, R10, R12 ;  /* 0x0000000a100c723c */ /* 0x008fe2000000180c */
[----:B------:R-:W-:-:S02]  /*2d510*/  F2FP.F16.E5M2.UNPACK_B R8, R8 ;  /* 0x00000008ff08723e */ /* 0x000fc400020004ff */
[----:B-----5:R-:W-:Y:S04]  /*2d520*/  STL.64 [R1+0x2040], R26 ;  /* 0x0020401a01007387 */ /* 0x020fe80000100a00 */
[----:B----4-:R0:W-:Y:S04]  /*2d530*/  STL.64 [R1+0x2038], R24 ;  /* 0x0020381801007387 */ /* 0x0101e80000100a00 */
[----:B0-----:R-:W3:Y:S04]  /*2d540*/  LDL.LU R24, [R1+0x2e0] ;  /* 0x0002e00001187983 */ /* 0x001ee80000300800 */
[----:B------:R-:W3:Y:S04]  /*2d550*/  LDL.LU R25, [R1+0x2e4] ;  /* 0x0002e40001197983 */ /* 0x000ee80000300800 */
[----:B------:R-:W3:Y:S04]  /*2d560*/  LDL.LU R26, [R1+0x2e8] ;  /* 0x0002e800011a7983 */ /* 0x000ee80000300800 */
[----:B------:R-:W3:Y:S04]  /*2d570*/  LDL.LU R27, [R1+0x2ec] ;  /* 0x0002ec00011b7983 */ /* 0x000ee80000300800 */
[----:B------:R0:W-:Y:S04]  /*2d580*/  STL.64 [R1+0x1a0], R12 ;  /* 0x0001a00c01007387 */ /* 0x0001e80000100a00 */
[----:B------:R1:W-:Y:S04]  /*2d590*/  STL.64 [R1+0x1a8], R14 ;  /* 0x0001a80e01007387 */ /* 0x0003e80000100a00 */
[----:B0-----:R-:W4:Y:S04]  /*2d5a0*/  LDL.LU R12, [R1+0x260] ;  /* 0x00026000010c7983 */ /* 0x001f280000300800 */
[----:B------:R-:W4:Y:S04]  /*2d5b0*/  LDL.LU R13, [R1+0x264] ;  /* 0x00026400010d7983 */ /* 0x000f280000300800 */
[----:B-1----:R-:W5:Y:S04]  /*2d5c0*/  LDL.LU R14, [R1+0x268] ;  /* 0x00026800010e7983 */ /* 0x002f680000300800 */
[----:B------:R-:W5:Y:S01]  /*2d5d0*/  LDL.LU R15, [R1+0x26c] ;  /* 0x00026c00010f7983 */ /* 0x000f620000300800 */
[----:B------:R-:W-:-:S07]  /*2d5e0*/  F2FP.F16.E5M2.UNPACK_B R9, R9 ;  /* 0x00000009ff09723e */ /* 0x000fce00020004ff */
[----:B---3--:R-:W-:Y:S01]  /*2d5f0*/  HMMA.16816.F32 R24, R16, R8, R24 ;  /* 0x000000081018723c */ /* 0x008fe20000001818 */
[----:B-----5:R-:W-:Y:S04]  /*2d600*/  STL.64 [R1+0x2010], R14 ;  /* 0x0020100e01007387 */ /* 0x020fe80000100a00 */
[----:B----4-:R0:W-:Y:S04]  /*2d610*/  STL.64 [R1+0x2008], R12 ;  /* 0x0020080c01007387 */ /* 0x0101e80000100a00 */
[----:B0-----:R-:W3:Y:S04]  /*2d620*/  LDL.LU R12, [R1+0x290] ;  /* 0x00029000010c7983 */ /* 0x001ee80000300800 */
[----:B------:R-:W3:Y:S04]  /*2d630*/  LDL.LU R13, [R1+0x294] ;  /* 0x00029400010d7983 */ /* 0x000ee80000300800 */
[----:B------:R-:W3:Y:S04]  /*2d640*/  LDL.LU R14, [R1+0x298] ;  /* 0x00029800010e7983 */ /* 0x000ee80000300800 */
[----:B------:R-:W3:Y:S04]  /*2d650*/  LDL.LU R15, [R1+0x29c] ;  /* 0x00029c00010f7983 */ /* 0x000ee80000300800 */
[----:B------:R-:W4:Y:S04]  /*2d660*/  LDL.LU R29, [R1+0x704] ;  /* 0x00070400011d7983 */ /* 0x000f280000300800 */
[----:B------:R-:W4:Y:S04]  /*2d670*/  LDL.LU R0, [R1+0x700] ;  /* 0x0007000001007983 */ /* 0x000f280000300800 */
[----:B------:R-:W-:Y:S04]  /*2d680*/  STL.64 [R1+0x250], R24 ;  /* 0x0002501801007387 */ /* 0x000fe80000100a00 */
[----:B------:R0:W-:Y:S04]  /*2d690*/  STL.64 [R1+0x258], R26 ;  /* 0x0002581a01007387 */ /* 0x0001e80000100a00 */
[----:B0-----:R-:W5:Y:S04]  /*2d6a0*/  LDL.LU.64 R26, [R1+0x2040] ;  /* 0x00204000011a7983 */ /* 0x001f680000300a00 */
[----:B------:R-:W5:Y:S01]  /*2d6b0*/  LDL.LU.64 R24, [R1+0x2038] ;  /* 0x0020380001187983 */ /* 0x000f620000300a00 */
[----:B--2---:R-:W-:-:S02]  /*2d6c0*/  F2FP.F16.E5M2.UNPACK_B R2, R2 ;  /* 0x00000002ff02723e */ /* 0x004fc400020004ff */
[----:B------:R-:W-:Y:S01]  /*2d6d0*/  F2FP.F16.E5M2.UNPACK_B R3, R3 ;  /* 0x00000003ff03723e */ /* 0x000fe200020004ff */
[----:B------:R-:W-:Y:S04]  /*2d6e0*/  STL.64 [R1+0x1ff0], R10 ;  /* 0x001ff00a01007387 */ /* 0x000fe80000100a00 */
[----:B------:R0:W-:Y:S04]  /*2d6f0*/  STL.64 [R1+0x1fe8], R8 ;  /* 0x001fe80801007387 */ /* 0x0001e80000100a00 */
[----:B0-----:R-:W2:Y:S04]  /*2d700*/  LDL.LU R8, [R1+0x240] ;  /* 0x0002400001087983 */ /* 0x001ea80000300800 */
[----:B------:R-:W2:Y:S04]  /*2d710*/  LDL.LU R9, [R1+0x244] ;  /* 0x0002440001097983 */ /* 0x000ea80000300800 */
[----:B------:R-:W2:Y:S04]  /*2d720*/  LDL.LU R10, [R1+0x248] ;  /* 0x00024800010a7983 */ /* 0x000ea80000300800 */
[----:B------:R-:W2:Y:S01]  /*2d730*/  LDL.LU R11, [R1+0x24c] ;  /* 0x00024c00010b7983 */ /* 0x000ea20000300800 */
[----:B-----5:R-:W-:-:S15]  /*2d740*/  HMMA.16816.F32 R24, R16, R2, R24 ;  /* 0x000000021018723c */ /* 0x020fde0000001818 */
[----:B------:R-:W-:-:S08]  /*2d750*/  NOP ;  /* 0x0000000000007918 */ /* 0x000fd00000000000 */
[----:B------:R-:W-:Y:S04]  /*2d760*/  STL.64 [R1+0x230], R24 ;  /* 0x0002301801007387 */ /* 0x000fe80000100a00 */
[----:B------:R0:W-:Y:S04]  /*2d770*/  STL.64 [R1+0x238], R26 ;  /* 0x0002381a01007387 */ /* 0x0001e80000100a00 */
[----:B0-----:R-:W5:Y:S04]  /*2d780*/  LDL.LU.64 R26, [R1+0x2030] ;  /* 0x00203000011a7983 */ /* 0x001f680000300a00 */
[----:B------:R-:W5:Y:S01]  /*2d790*/  LDL.LU.64 R24, [R1+0x2028] ;  /* 0x0020280001187983 */ /* 0x000f620000300a00 */
[----:B------:R-:W-:-:S02]  /*2d7a0*/  F2FP.F16.E5M2.UNPACK_B R22, R23 ;  /* 0x00000017ff16723e */ /* 0x000fc400020004ff */
[----:B------:R-:W-:Y:S02]  /*2d7b0*/  F2FP.F16.E5M2.UNPACK_B R23, R28 ;  /* 0x0000001cff17723e */ /* 0x000fe400020004ff */
[----:B------:R-:W-:Y:S02]  /*2d7c0*/  F2FP.F16.E5M2.UNPACK_B R4, R4 ;  /* 0x00000004ff04723e */ /* 0x000fe400020004ff */
[----:B------:R-:W-:Y:S02]  /*2d7d0*/  F2FP.F16.E5M2.UNPACK_B R5, R5 ;  /* 0x00000005ff05723e */ /* 0x000fe400020004ff */
[----:B------:R-:W-:Y:S01]  /*2d7e0*/  F2FP.F16.E5M2.UNPACK_B R6, R6 ;  /* 0x00000006ff06723e */ /* 0x000fe200020004ff */
[----:B-----5:R-:W-:Y:S01]  /*2d7f0*/  HMMA.16816.F32 R16, R16, R22, R24 ;  /* 0x000000161010723c */ /* 0x020fe20000001818 */
[----:B------:R-:W5:Y:S04]  /*2d800*/  LDL.LU R26, [R1+0x2020] ;  /* 0x00202000011a7983 */ /* 0x000f680000300800 */
[----:B------:R-:W3:Y:S01]  /*2d810*/  LDL.LU.64 R24, [R1+0x2018] ;  /* 0x0020180001187983 */ /* 0x000ee20000300a00 */
[----:B------:R-:W-:-:S15]  /*2d820*/  F2FP.F16.E5M2.UNPACK_B R7, R7 ;  /* 0x00000007ff07723e */ /* 0x000fde00020004ff */
[----:B------:R-:W-:-:S02]  /*2d830*/  NOP ;  /* 0x0000000000007918 */ /* 0x000fc40000000000 */
[----:B------:R0:W-:Y:S04]  /*2d840*/  STL.64 [R1+0x1f0], R16 ;  /* 0x0001f01001007387 */ /* 0x0001e80000100a00 */
[----:B------:R-:W-:Y:S04]  /*2d850*/  STL.64 [R1+0x1f8], R18 ;  /* 0x0001f81201007387 */ /* 0x000fe80000100a00 */
[----:B0-----:R-:W4:Y:S04]  /*2d860*/  LDL.LU R16, [R1+0x6fc] ;  /* 0x0006fc0001107983 */ /* 0x001f280000300800 */
[----:B------:R-:W4:Y:S01]  /*2d870*/  LDL.LU R17, [R1+0x6f8] ;  /* 0x0006f80001117983 */ /* 0x000f220000300800 */
[----:B---3--:R-:W-:-:S15]  /*2d880*/  HMMA.16816.F32 R12, R4, R24, R12 ;  /* 0x00000018040c723c */ /* 0x008fde000000180c */
[----:B------:R-:W-:-:S08]  /*2d890*/  NOP ;  /* 0x0000000000007918 */ /* 0x000fd00000000000 */
[----:B------:R-:W-:Y:S04]  /*2d8a0*/  STL.64 [R1+0x200], R12 ;  /* 0x0002000c01007387 */ /* 0x000fe80000100a00 */
[----:B------:R0:W-:Y:S04]  /*2d8b0*/  STL.64 [R1+0x208], R14 ;  /* 0x0002080e01007387 */ /* 0x0001e80000100a00 */
[----:B0-----:R-:W3:Y:S04]  /*2d8c0*/  LDL.LU.64 R14, [R1+0x2010] ;  /* 0x00201000010e7983 */ /* 0x001ee80000300a00 */
[----:B------:R-:W3:Y:S04]  /*2d8d0*/  LDL.LU.64 R12, [R1+0x2008] ;  /* 0x00200800010c7983 */ /* 0x000ee80000300a00 */
[----:B------:R-:W4:Y:S04]  /*2d8e0*/  LDL.LU R18, [R1+0x708] ;  /* 0x0007080001127983 */ /* 0x000f280000300800 */
[----:B------:R-:W4:Y:S04]  /*2d8f0*/  LDL.LU R19, [R1+0x710] ;  /* 0x0007100001137983 */ /* 0x000f280000300800 */
[----:B------:R-:W4:Y:S04]  /*2d900*/  LDL.LU R28, [R1+0x72c] ;  /* 0x00072c00011c7983 */ /* 0x000f280000300800 */
[----:B------:R-:W5:Y:S01]  /*2d910*/  LDL.LU R27, [R1+0x734] ;  /* 0x00073400011b7983 */ /* 0x000f620000300800 */
[C---:B---3--:R-:W-:Y:S03]  /*2d920*/  HMMA.16816.F32 R12, R4.reuse, R20, R12 ;  /* 0x00000014040c723c */ /* 0x048fe6000000180c */
[----:B-----5:R-:W-:Y:S04]  /*2d930*/  STL.64 [R1+0x1fc0], R26 ;  /* 0x001fc01a01007387 */ /* 0x020fe80000100a00 */
[----:B------:R0:W-:Y:S04]  /*2d940*/  STL.64 [R1+0x1fb8], R24 ;  /* 0x001fb81801007387 */ /* 0x0001e80000100a00 */
[----:B0-----:R-:W3:Y:S04]  /*2d950*/  LDL.LU R24, [R1+0x160] ;  /* 0x0001600001187983 */ /* 0x001ee80000300800 */
[----:B------:R-:W3:Y:S04]  /*2d960*/  LDL.LU R25, [R1+0x164] ;  /* 0x0001640001197983 */ /* 0x000ee80000300800 */
[----:B------:R-:W3:Y:S04]  /*2d970*/  LDL.LU R26, [R1+0x168] ;  /* 0x00016800011a7983 */ /* 0x000ee80000300800 */
[----:B------:R-:W3:Y:S04]  /*2d980*/  LDL.LU R27, [R1+0x16c] ;  /* 0x00016c00011b7983 */ /* 0x000ee80000300800 */
[----:B------:R-:W-:Y:S04]  /*2d990*/  STL.64 [R1+0x1e0], R12 ;  /* 0x0001e00c01007387 */ /* 0x000fe80000100a00 */
[----:B------:R0:W-:Y:S04]  /*2d9a0*/  STL.64 [R1+0x1e8], R14 ;  /* 0x0001e80e01007387 */ /* 0x0001e80000100a00 */
[----:B0-----:R-:W2:Y:S04]  /*2d9b0*/  LDL.LU.64 R14, [R1+0x2000] ;  /* 0x00200000010e7983 */ /* 0x001ea80000300a00 */
[----:B------:R-:W5:Y:S04]  /*2d9c0*/  LDL.LU.64 R12, [R1+0x1ff8] ;  /* 0x001ff800010c7983 */ /* 0x000f680000300a00 */
[----:B------:R-:W-:Y:S04]  /*2d9d0*/  STL.64 [R1+0x1fd0], R22 ;  /* 0x001fd01601007387 */ /* 0x000fe80000100a00 */
[----:B------:R0:W-:Y:S04]  /*2d9e0*/  STL.64 [R1+0x1fc8], R20 ;  /* 0x001fc81401007387 */ /* 0x0001e80000100a00 */
[----:B0-----:R-:W5:Y:S04]  /*2d9f0*/  LDL.LU R20, [R1+0x220] ;  /* 0x0002200001147983 */ /* 0x001f680000300800 */
[----:B------:R-:W5:Y:S04]  /*2da00*/  LDL.LU R21, [R1+0x224] ;  /* 0x0002240001157983 */ /* 0x000f680000300800 */
[----:B------:R-:W5:Y:S04]  /*2da10*/  LDL.LU R22, [R1+0x228] ;  /* 0x0002280001167983 */ /* 0x000f680000300800 */
[----:B------:R-:W5:Y:S01]  /*2da20*/  LDL.LU R23, [R1+0x22c] ;  /* 0x00022c0001177983 */ /* 0x000f620000300800 */
[----:B--2---:R-:W-:-:S15]  /*2da30*/  HMMA.16816.F32 R8, R4, R14, R8 ;  /* 0x0000000e0408723c */ /* 0x004fde0000001808 */
[----:B------:R-:W-:-:S08]  /*2da40*/  NOP ;  /* 0x0000000000007918 */ /* 0x000fd00000000000 */
[----:B------:R-:W-:Y:S04]  /*2da50*/  STL.64 [R1+0x1d0], R8 ;  /* 0x0001d00801007387 */ /* 0x000fe80000100a00 */
[----:B------:R0:W-:Y:S04]  /*2da60*/  STL.64 [R1+0x1d8], R10 ;  /* 0x0001d80a01007387 */ /* 0x0001e80000100a00 */
[----:B0-----:R-:W3:Y:S01]  /*2da70*/  LDL.LU.64 R10, [R1+0x1ff0] ;  /* 0x001ff000010a7983 */ /* 0x001ee20000300a00 */
[----:B-----5:R-:W-:Y:S03]  /*2da80*/  HMMA.16816.F32 R20, R4, R12, R20 ;  /* 0x0000000c0414723c */ /* 0x020fe60000001814 */
[----:B------:R-:W2:Y:S04]  /*2da90*/  LDL.LU.64 R8, [R1+0x1fe8] ;  /* 0x001fe80001087983 */ /* 0x000ea80000300a00 */
[----:B------:R0:W-:Y:S01]  /*2daa0*/  STL.64 [R1+0x1fa0], R14 ;  /* 0x001fa00e01007387 */ /* 0x0001e20000100a00 */
[----:B----4-:R-:W-:-:S02]  /*2dab0*/  IMAD R16, R17, 0x100, R16 ;  /* 0x0000010011107824 */ /* 0x010fc400078e0210 */
[----:B------:R-:W-:Y:S01]  /*2dac0*/  IMAD R17, R0, 0x100, R29 ;  /* 0x0000010000117824 */ /* 0x000fe200078e021d */
[----:B0-----:R-:W4:-:S12]  /*2dad0*/  LDL.LU R14, [R1+0x70c] ;  /* 0x00070c00010e7983 */ /* 0x001f180000300800 */
[----:B------:R0:W-:Y:S04]  /*2dae0*/  STL.64 [R1+0x1c0], R20 ;  /* 0x0001c01401007387 */ /* 0x0001e80000100a00 */
[----:B------:R1:W-:Y:S04]  /*2daf0*/  STL.64 [R1+0x1c8], R22 ;  /* 0x0001c81601007387 */ /* 0x0003e80000100a00 */
[----:B------:R-:W5:Y:S04]  /*2db00*/  LDL.LU R15, [R1+0x714] ;  /* 0x00071400010f7983 */ /* 0x000f680000300800 */
[----:B------:R-:W-:Y:S04]  /*2db10*/  STL.64 [R1+0x1f98], R12 ;  /* 0x001f980c01007387 */ /* 0x000fe80000100a00 */
[----:B------:R-:W2:Y:S04]  /*2db20*/  LDL.LU R29, [R1+0x71c] ;  /* 0x00071c00011d7983 */ /* 0x000ea80000300800 */
[----:B------:R-:W2:Y:S04]  /*2db30*/  LDL.LU R0, [R1+0x724] ;  /* 0x0007240001007983 */ /* 0x000ea80000300800 */
[----:B0-----:R-:W2:Y:S01]  /*2db40*/  LDL.LU R20, [R1+0x140] ;  /* 0x0001400001147983 */ /* 0x001ea20000300800 */
[----:B---3--:R-:W-:-:S15]  /*2db50*/  HMMA.16816.F32 R24, R4, R10, R24 ;  /* 0x0000000a0418723c */ /* 0x008fde0000001818 */
[----:B------:R-:W-:-:S08]  /*2db60*/  NOP ;  /* 0x0000000000007918 */ /* 0x000fd00000000000 */
[----:B------:R-:W-:Y:S04]  /*2db70*/  STL.64 [R1+0x1b0], R24 ;  /* 0x0001b01801007387 */ /* 0x000fe80000100a00 */
[----:B------:R-:W-:Y:S04]  /*2db80*/  STL.64 [R1+0x1b8], R26 ;  /* 0x0001b81a01007387 */ /* 0x000fe80000100a00 */
[----:B------:R-:W2:Y:S04]  /*2db90*/  LDL.LU R21, [R1+0x144] ;  /* 0x0001440001157983 */ /* 0x000ea80000300800 */
[----:B-1----:R-:W3:Y:S04]  /*2dba0*/  LDL.LU R22, [R1+0x148] ;  /* 0x0001480001167983 */ /* 0x002ee80000300800 */
[----:B------:R-:W3:Y:S01]  /*2dbb0*/  LDL.LU R23, [R1+0x14c] ;  /* 0x00014c0001177983 */ /* 0x000ee20000300800 */
[----:B----4-:R-:W-:-:S02]  /*2dbc0*/  IMAD R18, R18, 0x100, R14 ;  /* 0x0000010012127824 */ /* 0x010fc400078e020e */
[----:B-----5:R-:W-:Y:S01]  /*2dbd0*/  IMAD R19, R19, 0x100, R15 ;  /* 0x0000010013137824 */ /* 0x020fe200078e020f */
[----:B---3--:R-:W-:Y:S04]  /*2dbe0*/  STL.64 [R1+0x1fe0], R22 ;  /* 0x001fe01601007387 */ /* 0x008fe80000100a00 */
[----:B--2---:R0:W-:Y:S04]  /*2dbf0*/  STL.64 [R1+0x1fd8], R20 ;  /* 0x001fd81401007387 */ /* 0x0041e80000100a00 */
[----:B0-----:R-:W2:Y:S04]  /*2dc00*/  LDL.LU R20, [R1+0x2b0] ;  /* 0x0002b00001147983 */ /* 0x001ea80000300800 */
[----:B------:R-:W2:Y:S04]  /*2dc10*/  LDL.LU R21, [R1+0x2b4] ;  /* 0x0002b40001157983 */ /* 0x000ea80000300800 */
[----:B------:R-:W2:Y:S04]  /*2dc20*/  LDL.LU R22, [R1+0x2b8] ;  /* 0x0002b80001167983 */ /* 0x000ea80000300800 */
[----:B------:R-:W2:Y:S04]  /*2dc30*/  LDL.LU R23, [R1+0x2bc] ;  /* 0x0002bc0001177983 */ /* 0x000ea80000300800 */
[----:B------:R-:W3:Y:S04]  /*2dc40*/  LDL.LU R24, [R1+0x100] ;  /* 0x0001000001187983 */ /* 0x000ee80000300800 */
[----:B------:R-:W3:Y:S04]  /*2dc50*/  LDL.LU R25, [R1+0x104] ;  /* 0x0001040001197983 */ /* 0x000ee80000300800 */
[----:B------:R-:W3:Y:S04]  /*2dc60*/  LDL.LU R26, [R1+0x108] ;  /* 0x00010800011a7983 */ /* 0x000ee80000300800 */
[----:B------:R-:W3:Y:S04]  /*2dc70*/  LDL.LU R27, [R1+0x10c] ;  /* 0x00010c00011b7983 */ /* 0x000ee80000300800 */
[----:B------:R-:W4:Y:S04]  /*2dc80*/  LDL.LU R12, [R1+0xc0] ;  /* 0x0000c000010c7983 */ /* 0x000f280000300800 */
[----:B------:R-:W4:Y:S04]  /*2dc90*/  LDL.LU R13, [R1+0xc4] ;  /* 0x0000c400010d7983 */ /* 0x000f280000300800 */
[----:B------:R-:W5:Y:S04]  /*2dca0*/  LDL.LU R14, [R1+0xc8] ;  /* 0x0000c800010e7983 */ /* 0x000f680000300800 */
[----:B------:R-:W5:Y:S01]  /*2dcb0*/  LDL.LU R15, [R1+0xcc] ;  /* 0x0000cc00010f7983 */ /* 0x000f620000300800 */
[C---:B--2---:R-:W-:Y:S03]  /*2dcc0*/  HMMA.16816.F32 R20, R4.reuse, R8, R20 ;  /* 0x000000080414723c */ /* 0x044fe60000001814 */
[----:B-----5:R-:W-:Y:S04]  /*2dcd0*/  STL.64 [R1+0x1fb0], R14 ;  /* 0x001fb00e01007387 */ /* 0x020fe80000100a00 */
[----:B----4-:R0:W-:Y:S04]  /*2dce0*/  STL.64 [R1+0x1fa8], R12 ;  /* 0x001fa80c01007387 */ /* 0x0101e80000100a00 */
[----:B0-----:R-:W2:Y:S04]  /*2dcf0*/  LDL.LU R12, [R1+0xd0] ;  /* 0x0000d000010c7983 */ /* 0x001ea80000300800 */
[----:B------:R-:W2:Y:S04]  /*2dd00*/  LDL.LU R13, [R1+0xd4] ;  /* 0x0000d400010d7983 */ /* 0x000ea80000300800 */
[----:B------:R-:W2:Y:S04]  /*2dd10*/  LDL.LU R14, [R1+0xd8] ;  /* 0x0000d800010e7983 */ /* 0x000ea80000300800 */
[----:B------:R-:W2:Y:S04]  /*2dd20*/  LDL.LU R15, [R1+0xdc] ;  /* 0x0000dc00010f7983 */ /* 0x000ea80000300800 */
[----:B------:R-:W-:Y:S04]  /*2dd30*/  STL.64 [R1+0x220], R20 ;  /* 0x0002201401007387 */ /* 0x000fe80000100a00 */
[----:B------:R0:W-:Y:S04]  /*2dd40*/  STL.64 [R1+0x228], R22 ;  /* 0x0002281601007387 */ /* 0x0001e80000100a00 */
[----:B0-----:R-:W4:Y:S04]  /*2dd50*/  LDL.LU.64 R22, [R1+0x1fe0] ;  /* 0x001fe00001167983 */ /* 0x001f280000300a00 */
[----:B------:R-:W4:Y:S04]  /*2dd60*/  LDL.LU.64 R20, [R1+0x1fd8] ;  /* 0x001fd80001147983 */ /* 0x000f280000300a00 */
[----:B------:R-:W-:Y:S04]  /*2dd70*/  STL.64 [R1+0x1f80], R10 ;  /* 0x001f800a01007387 */ /* 0x000fe80000100a00 */
[----:B------:R0:W-:Y:S04]  /*2dd80*/  STL.64 [R1+0x1f78], R8 ;  /* 0x001f780801007387 */ /* 0x0001e80000100a00 */
[----:B0-----:R-:W5:Y:S04]  /*2dd90*/  LDL.LU R8, [R1+0xa0] ;  /* 0x0000a00001087983 */ /* 0x001f680000300800 */
[----:B------:R-:W5:Y:S04]  /*2dda0*/  LDL.LU R9, [R1+0xa4] ;  /* 0x0000a40001097983 */ /* 0x000f680000300800 */
[----:B------:R-:W3:Y:S04]  /*2ddb0*/  LDL.LU R10, [R1+0xa8] ;  /* 0x0000a800010a7983 */ /* 0x000ee80000300800 */
[----:B------:R-:W3:Y:S01]  /*2ddc0*/  LDL.LU R11, [R1+0xac] ;  /* 0x0000ac00010b7983 */ /* 0x000ee20000300800 */
[----:B----4-:R-:W-:Y:S03]  /*2ddd0*/  HMMA.16816.F32 R20, R4, R2, R20 ;  /* 0x000000020414723c */ /* 0x010fe60000001814 */
[----:B---3--:R-:W-:Y:S04]  /*2dde0*/  STL.64 [R1+0x1f90], R10 ;  /* 0x001f900a01007387 */ /* 0x008fe80000100a00 */
[----:B-----5:R0:W-:Y:S04]  /*2ddf0*/  STL.64 [R1+0x1f88], R8 ;  /* 0x001f880801007387 */ /* 0x0201e80000100a00 */
        /* <DEDUP_REMOVED lines=8> */
[----:B------:R-:W-:-:S02]  /*2de80*/  F2FP.F16.E5M2.UNPACK_B R16, R16 ;  /* 0x00000010ff10723e */ /* 0x000fc400020004ff */
[----:B------:R-:W-:Y:S02]  /*2de90*/  F2FP.F16.E5M2.UNPACK_B R17, R17 ;  /* 0x00000011ff11723e */ /* 0x000fe400020004ff */
[----:B------:R-:W-:Y:S02]  /*2dea0*/  F2FP.F16.E5M2.UNPACK_B R18, R18 ;  /* 0x00000012ff12723e */ /* 0x000fe400020004ff */
[----:B------:R-:W-:Y:S01]  /*2deb0*/  F2FP.F16.E5M2.UNPACK_B R19, R19 ;  /* 0x00000013ff13723e */ /* 0x000fe200020004ff */
[----:B----4-:R-:W-:Y:S01]  /*2dec0*/  HMMA.16816.F32 R4, R4, R22, R24 ;  /* 0x000000160404723c */ /* 0x010fe20000001818 */
[----:B------:R-:W4:Y:S04]  /*2ded0*/  LDL.LU.64 R26, [R1+0x1fc0] ;  /* 0x001fc000011a7983 */ /* 0x000f280000300a00 */
[----:B------:R-:W2:-:S15]  /*2dee0*/  LDL.LU.64 R24, [R1+0x1fb8] ;  /* 0x001fb80001187983 */ /* 0x000e9e0000300a00 */
        /* <DEDUP_REMOVED lines=12> */
[----:B------:R-:W5:Y:S04]  /*2dfb0*/  LDL.LU.64 R12, [R1+0x1fa8] ;  /* 0x001fa800010c7983 */ /* 0x000f680000300a00 */
[----:B----4-:R-:W-:Y:S04]  /*2dfc0*/  STL.64 [R1+0x1f68], R26 ;  /* 0x001f681a01007387 */ /* 0x010fe80000100a00 */
        /* <DEDUP_REMOVED lines=9> */
[----:B0-----:R-:W3:Y:S04]  /*2e060*/  LDL.LU.64 R14, [R1+0x1fa0] ;  /* 0x001fa000010e7983 */ /* 0x001ee80000300a00 */
[----:B------:R-:W4:Y:S01]  /*2e070*/  LDL.LU.64 R12, [R1+0x1f98] ;  /* 0x001f9800010c7983 */ /* 0x000f220000300a00 */
        /* <DEDUP_REMOVED lines=14> */
[----:B0-----:R-:W3:Y:S04]  /*2e160*/  LDL.LU R12, [R1+0xf0] ;  /* 0x0000f000010c7983 */ /* 0x001ee80000300800 */
[----:B------:R-:W3:Y:S04]  /*2e170*/  LDL.LU R13, [R1+0xf4] ;  /* 0x0000f400010d7983 */ /* 0x000ee80000300800 */
[----:B------:R-:W3:Y:S04]  /*2e180*/  LDL.LU R14, [R1+0xf8] ;  /* 0x0000f800010e7983 */ /* 0x000ee80000300800 */
[----:B------:R-:W3:Y:S01]  /*2e190*/  LDL.LU R15, [R1+0xfc] ;  /* 0x0000fc00010f7983 */ /* 0x000ee20000300800 */
[----:B------:R-:W-:-:S02]  /*2e1a0*/  IMAD R4, R4, 0x100, R29 ;  /* 0x0000010004047824 */ /* 0x000fc400078e021d */
[----:B------:R-:W-:Y:S01]  /*2e1b0*/  IMAD R5, R5, 0x100, R0 ;  /* 0x0000010005057824 */ /* 0x000fe200078e0200 */
[----:B------:R-:W4:Y:S04]  /*2e1c0*/  LDL.LU R29, [R1+0x1f74] ;  /* 0x001f7400011d7983 */ /* 0x000f280000300800 */
[----:B------:R-:W5:Y:S01]  /*2e1d0*/  LDL.LU R0, [R1+0x1f70] ;  /* 0x001f700001007983 */ /* 0x000f620000300800 */
[----:B--2---:R-:W-:-:S15]  /*2e1e0*/  HMMA.16816.F32 R24, R16, R10, R24 ;  /* 0x0000000a1018723c */ /* 0x004fde0000001818 */
[----:B------:R-:W-:-:S08]  /*2e1f0*/  NOP ;  /* 0x0000000000007918 */ /* 0x000fd00000000000 */
[----:B------:R-:W-:Y:S04]  /*2e200*/  STL.64 [R1+0x100], R24 ;  /* 0x0001001801007387 */ /* 0x000fe80000100a00 */
[----:B------:R0:W-:Y:S04]  /*2e210*/  STL.64 [R1+0x108], R26 ;  /* 0x0001081a01007387 */ /* 0x0001e80000100a00 */
[----:B0-----:R-:W2:Y:S01]  /*2e220*/  LDL.LU.64 R26, [R1+0x1f68] ;  /* 0x001f6800011a7983 */ /* 0x001ea20000300a00 */
[----:B---3--:R-:W-:Y:S03]  /*2e230*/  HMMA.16816.F32 R12, R16, R8, R12 ;  /* 0x00000008100c723c */ /* 0x008fe6000000180c */
[----:B------:R-:W3:Y:S01]  /*2e240*/  LDL.LU.64 R24, [R1+0x1f60] ;  /* 0x001f600001187983 */ /* 0x000ee20000300a00 */
[----:B------:R-:W-:-:S03]  /*2e250*/  IMAD R6, R6, 0x100, R28 ;  /* 0x0000010006067824 */ /* 0x000fc600078e021c */
[----:B------:R-:W4:Y:S01]  /*2e260*/  LDL.LU R28, [R1+0x1f5c] ;  /* 0x001f5c00011c7983 */ /* 0x000f220000300800 */
[----:B--2---:R-:W-:-:S03]  /*2e270*/  IMAD R7, R7, 0x100, R27 ;  /* 0x0000010007077824 */ /* 0x004fc600078e021b */
[----:B------:R-:W2:-:S12]  /*2e280*/  LDL.LU R27, [R1+0x1f58] ;  /* 0x001f5800011b7983 */ /* 0x000e980000300800 */
[----:B------:R0:W-:Y:S04]  /*2e290*/  STL.64 [R1+0xf0], R12 ;  /* 0x0000f00c01007387 */ /* 0x0001e80000100a00 */
[----:B------:R1:W-:Y:S04]  /*2e2a0*/  STL.64 [R1+0xf8], R14 ;  /* 0x0000f80e01007387 */ /* 0x0003e80000100a00 */
[----:B0-----:R-:W5:Y:S04]  /*2e2b0*/  LDL.LU R12, [R1+0x60] ;  /* 0x00006000010c7983 */ /* 0x001f680000300800 */
[----:B------:R-:W5:Y:S04]  /*2e2c0*/  LDL.LU R13, [R1+0x64] ;  /* 0x00006400010d7983 */ /* 0x000f680000300800 */
[----:B-1----:R-:W3:Y:S04]  /*2e2d0*/  LDL.LU R14, [R1+0x68] ;  /* 0x00006800010e7983 */ /* 0x002ee80000300800 */
[----:B------:R-:W3:Y:S04]  /*2e2e0*/  LDL.LU R15, [R1+0x6c] ;  /* 0x00006c00010f7983 */ /* 0x000ee80000300800 */
[----:B---3--:R-:W-:Y:S04]  /*2e2f0*/  STL.64 [R1+0x1f40], R14 ;  /* 0x001f400e01007387 */ /* 0x008fe80000100a00 */
[----:B-----5:R0:W-:Y:S04]  /*2e300*/  STL.64 [R1+0x1f38], R12 ;  /* 0x001f380c01007387 */ /* 0x0201e80000100a00 */
[----:B0-----:R-:W3:Y:S04]  /*2e310*/  LDL.LU R12, [R1+0x70] ;  /* 0x00007000010c7983 */ /* 0x001ee80000300800 */
[----:B------:R-:W3:Y:S04]  /*2e320*/  LDL.LU R13, [R1+0x74] ;  /* 0x00007400010d7983 */ /* 0x000ee80000300800 */
[----:B------:R-:W5:Y:S01]  /*2e330*/  LDL.LU R14, [R1+0x78] ;  /* 0x00007800010e7983 */ /* 0x000f620000300800 */
[----:B--2---:R-:W-:-:S05]  /*2e340*/  IMAD.MOV.U32 R15, RZ, RZ, R27 ;  /* 0x000000ffff0f7224 */ /* 0x004fca00078e001b */
[----:B-----5:R-:W-:Y:S04]  /*2e350*/  STL.64 [R1+0x1f50], R14 ;  /* 0x001f500e01007387 */ /* 0x020fe80000100a00 */
[----:B---3--:R0:W-:Y:S04]  /*2e360*/  STL.64 [R1+0x1f48], R12 ;  /* 0x001f480c01007387 */ /* 0x0081e80000100a00 */
[----:B0-----:R-:W2:Y:S04]  /*2e370*/  LDL.LU R12, [R1+0x80] ;  /* 0x00008000010c7983 */ /* 0x001ea80000300800 */
[----:B------:R-:W2:Y:S04]  /*2e380*/  LDL.LU R13, [R1+0x84] ;  /* 0x00008400010d7983 */ /* 0x000ea80000300800 */
[----:B------:R-:W2:Y:S04]  /*2e390*/  LDL.LU R14, [R1+0x88] ;  /* 0x00008800010e7983 */ /* 0x000ea80000300800 */
[----:B------:R-:W2:Y:S04]  /*2e3a0*/  LDL.LU R15, [R1+0x8c] ;  /* 0x00008c00010f7983 */ /* 0x000ea80000300800 */
[----:B------:R-:W-:Y:S04]  /*2e3b0*/  STL.64 [R1+0x1f10], R10 ;  /* 0x001f100a01007387 */ /* 0x000fe80000100a00 */
[----:B------:R0:W-:Y:S04]  /*2e3c0*/  STL.64 [R1+0x1f08], R8 ;  /* 0x001f080801007387 */ /* 0x0001e80000100a00 */
[----:B0-----:R-:W3:Y:S04]  /*2e3d0*/  LDL.LU R8, [R1+0xe0] ;  /* 0x0000e00001087983 */ /* 0x001ee80000300800 */
[----:B------:R-:W3:Y:S04]  /*2e3e0*/  LDL.LU R9, [R1+0xe4] ;  /* 0x0000e40001097983 */ /* 0x000ee80000300800 */
[----:B------:R-:W3:Y:S04]  /*2e3f0*/  LDL.LU R10, [R1+0xe8] ;  /* 0x0000e800010a7983 */ /* 0x000ee80000300800 */
[----:B------:R-:W3:Y:S02]  /*2e400*/  LDL.LU R11, [R1+0xec] ;  /* 0x0000ec00010b7983 */ /* 0x000ee40000300800 */
[----:B---3--:R-:W-:-:S15]  /*2e410*/  HMMA.16816.F32 R8, R16, R2, R8 ;  /* 0x000000021008723c */ /* 0x008fde0000001808 */
[----:B------:R-:W-:-:S08]  /*2e420*/  NOP ;  /* 0x0000000000007918 */ /* 0x000fd00000000000 */
[----:B------:R0:W-:Y:S04]  /*2e430*/  STL.64 [R1+0xd0], R8 ;  /* 0x0000d00801007387 */ /* 0x0001e80000100a00 */
[----:B------:R1:W-:Y:S01]  /*2e440*/  STL [R1+0xd8], R10 ;  /* 0x0000d80a01007387 */ /* 0x0003e20000100800 */
[----:B------:R-:W-:-:S03]  /*2e450*/  IMAD.MOV.U32 R27, RZ, RZ, R11 ;  /* 0x000000ffff1b7224 */ /* 0x000fc600078e000b */
[----:B0-----:R-:W3:Y:S04]  /*2e460*/  LDL.LU R8, [R1+0x40] ;  /* 0x0000400001087983 */ /* 0x001ee80000300800 */
[----:B------:R-:W3:Y:S04]  /*2e470*/  LDL.LU R9, [R1+0x44] ;  /* 0x0000440001097983 */ /* 0x000ee80000300800 */
[----:B-1----:R-:W5:Y:S04]  /*2e480*/  LDL.LU R10, [R1+0x48] ;  /* 0x00004800010a7983 */ /* 0x002f680000300800 */
[----:B------:R-:W5:Y:S01]  /*2e490*/  LDL.LU R11, [R1+0x4c] ;  /* 0x00004c00010b7983 */ /* 0x000f620000300800 */
[----:B--2---:R-:W-:Y:S03]  /*2e4a0*/  HMMA.16816.F32 R16, R16, R22, R12 ;  /* 0x000000161010723c */ /* 0x004fe6000000180c */
[----:B-----5:R-:W-:Y:S04]  /*2e4b0*/  STL.64 [R1+0x1f20], R10 ;  /* 0x001f200a01007387 */ /* 0x020fe80000100a00 */
[----:B---3--:R0:W-:Y:S04]  /*2e4c0*/  STL.64 [R1+0x1f18], R8 ;  /* 0x001f180801007387 */ /* 0x0081e80000100a00 */
[----:B0-----:R-:W2:Y:S04]  /*2e4d0*/  LDL.LU R8, [R1+0x50] ;  /* 0x0000500001087983 */ /* 0x001ea80000300800 */
[----:B------:R-:W2:Y:S04]  /*2e4e0*/  LDL.LU R9, [R1+0x54] ;  /* 0x0000540001097983 */ /* 0x000ea80000300800 */
[----:B------:R-:W2:Y:S04]  /*2e4f0*/  LDL.LU R10, [R1+0x58] ;  /* 0x00005800010a7983 */ /* 0x000ea80000300800 */
[----:B------:R-:W3:Y:S04]  /*2e500*/  LDL.LU.64 R14, [R1+0x1f50] ;  /* 0x001f5000010e7983 */ /* 0x000ee80000300a00 */
[----:B------:R-:W3:Y:S04]  /*2e510*/  LDL.LU.64 R12, [R1+0x1f48] ;  /* 0x001f4800010c7983 */ /* 0x000ee80000300a00 */
[----:B------:R0:W-:Y:S04]  /*2e520*/  STL.64 [R1+0xc0], R16 ;  /* 0x0000c01001007387 */ /* 0x0001e80000100a00 */
[----:B------:R1:W-:Y:S01]  /*2e530*/  STL [R1+0xcc], R19 ;  /* 0x0000cc1301007387 */ /* 0x0003e20000100800 */
[----:B----4-:R-:W-:-:S02]  /*2e540*/  IMAD.MOV.U32 R11, RZ, RZ, R28 ;  /* 0x000000ffff0b7224 */ /* 0x010fc400078e001c */
[----:B------:R-:W-:Y:S01]  /*2e550*/  IMAD.MOV.U32 R28, RZ, RZ, R18 ;  /* 0x000000ffff1c7224 */ /* 0x000fe200078e0012 */
[----:B0-----:R-:W4:Y:S04]  /*2e560*/  LDL.LU R16, [R1+0x738] ;  /* 0x0007380001107983 */ /* 0x001f280000300800 */
[----:B------:R-:W4:Y:S04]  /*2e570*/  LDL.LU R17, [R1+0x740] ;  /* 0x0007400001117983 */ /* 0x000f280000300800 */
[----:B------:R-:W5:Y:S04]  /*2e580*/  LDL.LU R18, [R1+0x748] ;  /* 0x0007480001127983 */ /* 0x000f680000300800 */
[----:B-1----:R-:W5:Y:S01]  /*2e590*/  LDL.LU R19, [R1+0x750] ;  /* 0x0007500001137983 */ /* 0x002f620000300800 */
[----:B------:R-:W-:-:S02]  /*2e5a0*/  F2FP.F16.E5M2.UNPACK_B R4, R4 ;  /* 0x00000004ff04723e */ /* 0x000fc400020004ff */
[----:B------:R-:W-:Y:S02]  /*2e5b0*/  F2FP.F16.E5M2.UNPACK_B R5, R5 ;  /* 0x00000005ff05723e */ /* 0x000fe400020004ff */
[----:B------:R-:W-:Y:S02]  /*2e5c0*/  F2FP.F16.E5M2.UNPACK_B R6, R6 ;  /* 0x00000006ff06723e */ /* 0x000fe400020004ff */
[----:B------:R-:W-:-:S07]  /*2e5d0*/  F2FP.F16.E5M2.UNPACK_B R7, R7 ;  /* 0x00000007ff07723e */ /* 0x000fce00020004ff */
[C---:B---3--:R-:W-:Y:S01]  /*2e5e0*/  HMMA.16816.F32 R12, R4.reuse, R24, R12 ;  /* 0x00000018040c723c */ /* 0x048fe2000000180c */
[----:B-----5:R-:W-:Y:S04]  /*2e5f0*/  STL.64 [R1+0x1f00], R18 ;  /* 0x001f001201007387 */ /* 0x020fe80000100a00 */
[----:B----4-:R0:W-:Y:S04]  /*2e600*/  STL.64 [R1+0x1ef8], R16 ;  /* 0x001ef81001007387 */ /* 0x0101e80000100a00 */
[----:B0-----:R-:W3:Y:S04]  /*2e610*/  LDL.LU R16, [R1+0x30] ;  /* 0x0000300001107983 */ /* 0x001ee80000300800 */
[----:B------:R-:W3:Y:S04]  /*2e620*/  LDL.LU R17, [R1+0x34] ;  /* 0x0000340001117983 */ /* 0x000ee80000300800 */
[----:B------:R-:W3:Y:S04]  /*2e630*/  LDL.LU R18, [R1+0x38] ;  /* 0x0000380001127983 */ /* 0x000ee80000300800 */
[----:B------:R-:W3:Y:S04]  /*2e640*/  LDL.LU R19, [R1+0x3c] ;  /* 0x00003c0001137983 */ /* 0x000ee80000300800 */
[----:B------:R-:W-:Y:S04]  /*2e650*/  STL [R1+0x1d84], R28 ;  /* 0x001d841c01007387 */ /* 0x000fe80000100800 */
[----:B------:R-:W-:Y:S04]  /*2e660*/  STL.64 [R1+0xa0], R12 ;  /* 0x0000a00c01007387 */ /* 0x000fe80000100a00 */
[----:B------:R0:W-:Y:S04]  /*2e670*/  STL.64 [R1+0xa8], R14 ;  /* 0x0000a80e01007387 */ /* 0x0001e80000100a00 */
[----:B0-----:R-:W4:Y:S04]  /*2e680*/  LDL.LU.64 R14, [R1+0x1f40] ;  /* 0x001f4000010e7983 */ /* 0x001f280000300a00 */
[----:B------:R-:W4:Y:S04]  /*2e690*/  LDL.LU.64 R12, [R1+0x1f38] ;  /* 0x001f3800010c7983 */ /* 0x000f280000300a00 */
[----:B------:R-:W5:Y:S04]  /*2e6a0*/  LDL.LU R24, [R1+0x2f8] ;  /* 0x0002f80001187983 */ /* 0x000f680000300800 */
[----:B------:R-:W3:Y:S01]  /*2e6b0*/  LDL.LU R25, [R1+0x2fc] ;  /* 0x0002fc0001197983 */ /* 0x000ee20000300800 */
[----:B----4-:R-:W-:-:S15]  /*2e6c0*/  HMMA.16816.F32 R12, R4, R20, R12 ;  /* 0x00000014040c723c */ /* 0x010fde000000180c */
[----:B------:R-:W-:-:S08]  /*2e6d0*/  NOP ;  /* 0x0000000000007918 */ /* 0x000fd00000000000 */
[----:B------:R-:W-:Y:S04]  /*2e6e0*/  STL.64 [R1+0x80], R12 ;  /* 0x0000800c01007387 */ /* 0x000fe80000100a00 */
[----:B------:R0:W-:Y:S01]  /*2e6f0*/  STL [R1+0x88], R14 ;  /* 0x0000880e01007387 */ /* 0x0001e20000100800 */
[----:B------:R-:W-:-:S03]  /*2e700*/  IMAD.MOV.U32 R28, RZ, RZ, R15 ;  /* 0x000000ffff1c7224 */ /* 0x000fc600078e000f */
[----:B0-----:R-:W2:Y:S04]  /*2e710*/  LDL.LU.64 R14, [R1+0x1f30] ;  /* 0x001f3000010e7983 */ /* 0x001ea80000300a00 */
[----:B------:R-:W4:Y:S04]  /*2e720*/  LDL.LU.64 R12, [R1+0x1f28] ;  /* 0x001f2800010c7983 */ /* 0x000f280000300a00 */
[----:B------:R-:W5:Y:S04]  /*2e730*/  LDL.LU R20, [R1+0x74c] ;  /* 0x00074c0001147983 */ /* 0x000f680000300800 */
[----:B------:R-:W5:Y:S04]  /*2e740*/  LDL.LU R21, [R1+0x754] ;  /* 0x0007540001157983 */ /* 0x000f680000300800 */
[----:B------:R0:W-:Y:S02]  /*2e750*/  STL.64 [R1+0x1ef0], R22 ;  /* 0x001ef01601007387 */ /* 0x0001e40000100a00 */
[----:B0-----:R-:W-:Y:S01]  /*2e760*/  IMAD.MOV.U32 R23, RZ, RZ, R0 ;  /* 0x000000ffff177224 */ /* 0x001fe200078e0000 */
[----:B--2---:R-:W-:Y:S01]  /*2e770*/  HMMA.16816.F32 R8, R4, R14, R8 ;  /* 0x0000000e0408723c */ /* 0x004fe20000001808 */
[----:B-----5:R0:W-:Y:S04]  /*2e780*/  STL.64 [R1+0x1ee8], R20 ;  /* 0x001ee81401007387 */ /* 0x0201e80000100a00 */
[----:B0-----:R-:W2:Y:S04]  /*2e790*/  LDL.LU R20, [R1+0x20] ;  /* 0x0000200001147983 */ /* 0x001ea80000300800 */
[----:B------:R-:W2:Y:S04]  /*2e7a0*/  LDL.LU R21, [R1+0x24] ;  /* 0x0000240001157983 */ /* 0x000ea80000300800 */
[----:B------:R-:W2:Y:S04]  /*2e7b0*/  LDL.LU R22, [R1+0x28] ;  /* 0x0000280001167983 */ /* 0x000ea80000300800 */
[----:B------:R-:W-:Y:S06]  /*2e7c0*/  STL [R1+0x1d88], R28 ;  /* 0x001d881c01007387 */ /* 0x000fec0000100800 */
[----:B------:R-:W-:Y:S04]  /*2e7d0*/  STL.64 [R1+0x70], R8 ;  /* 0x0000700801007387 */ /* 0x000fe80000100a00 */
[----:B------:R0:W-:Y:S01]  /*2e7e0*/  STL [R1+0x78], R10 ;  /* 0x0000780a01007387 */ /* 0x0001e20000100800 */
[----:B------:R-:W-:-:S03]  /*2e7f0*/  IMAD.MOV.U32 R0, RZ, RZ, R11 ;  /* 0x000000ffff007224 */ /* 0x000fc600078e000b */
[----:B0-----:R-:W4:Y:S04]  /*2e800*/  LDL.LU.64 R10, [R1+0x1f20] ;  /* 0x001f2000010a7983 */ /* 0x001f280000300a00 */
[----:B------:R-:W4:Y:S04]  /*2e810*/  LDL.LU.64 R8, [R1+0x1f18] ;  /* 0x001f180001087983 */ /* 0x000f280000300a00 */
[----:B------:R0:W-:Y:S04]  /*2e820*/  STL [R1+0x1e10], R0 ;  /* 0x001e100001007387 */ /* 0x0001e80000100800 */
[----:B0-----:R-:W5:Y:S01]  /*2e830*/  LDL.LU R0, [R1+0x744] ;  /* 0x0007440001007983 */ /* 0x001f620000300800 */
[----:B----4-:R-:W-:Y:S03]  /*2e840*/  HMMA.16816.F32 R12, R4, R12, R8 ;  /* 0x0000000c040c723c */ /* 0x010fe60000001808 */
[----:B------:R-:W4:Y:S04]  /*2e850*/  LDL.LU.64 R10, [R1+0x1f10] ;  /* 0x001f1000010a7983 */ /* 0x000f280000300a00 */
[----:B------:R-:W2:-:S15]  /*2e860*/  LDL.LU.64 R8, [R1+0x1f08] ;  /* 0x001f080001087983 */ /* 0x000e9e0000300a00 */
[----:B------:R-:W-:-:S01]  /*2e870*/  NOP ;  /* 0x0000000000007918 */ /* 0x000fc20000000000 */
[----:B------:R0:W-:Y:S04]  /*2e880*/  STL [R1+0x60], R12 ;  /* 0x0000600c01007387 */ /* 0x0001e80000100800 */
[----:B------:R1:W-:Y:S01]  /*2e890*/  STL.64 [R1+0x68], R14 ;  /* 0x0000680e01007387 */ /* 0x0003e20000100a00 */
[----:B------:R-:W-:-:S03]  /*2e8a0*/  IMAD.MOV.U32 R28, RZ, RZ, R13 ;  /* 0x000000ffff1c7224 */ /* 0x000fc600078e000d */
[----:B0-----:R-:W5:Y:S04]  /*2e8b0*/  LDL.LU R12, [R1+0x10] ;  /* 0x00001000010c7983 */ /* 0x001f680000300800 */
[----:B------:R-:W5:Y:S01]  /*2e8c0*/  LDL.LU R13, [R1+0x14] ;  /* 0x00001400010d7983 */ /* 0x000f620000300800 */
[----:B-1----:R-:W-:-:S03]  /*2e8d0*/  IMAD.MOV.U32 R14, RZ, RZ, R29 ;  /* 0x000000ffff0e7224 */ /* 0x002fc600078e001d */
[----:B------:R0:W-:Y:S01]  /*2e8e0*/  STL [R1+0x1e14], R28 ;  /* 0x001e141c01007387 */ /* 0x0001e20000100800 */
[----:B------:R-:W-:-:S03]  /*2e8f0*/  IMAD.MOV.U32 R15, RZ, RZ, R26 ;  /* 0x000000ffff0f7224 */ /* 0x000fc600078e001a */
[----:B0-----:R-:W5:Y:S01]  /*2e900*/  LDL.LU R28, [R1+0x73c] ;  /* 0x00073c00011c7983 */ /* 0x001f620000300800 */
[----:B------:R-:W-:Y:S02]  /*2e910*/  F2FP.F16.E5M2.UNPACK_B R24, R24.H1 ;  /* 0x00000018ff18723e */ /* 0x000fe400030004ff */
[----:B---3--:R-:W-:Y:S01]  /*2e920*/  F2FP.F16.E5M2.UNPACK_B R25, R25.H1 ;  /* 0x00000019ff19723e */ /* 0x008fe200030004ff */
[C---:B----4-:R-:W-:Y:S06]  /*2e930*/  HMMA.16816.F32 R16, R4.reuse, R10, R16 ;  /* 0x0000000a0410723c */ /* 0x050fec0000001810 */
[----:B--2---:R-:W-:-:S15]  /*2e940*/  HMMA.16816.F32 R8, R4, R8, R20 ;  /* 0x000000080408723c */ /* 0x004fde0000001814 */
[----:B------:R-:W-:-:S03]  /*2e950*/  NOP ;  /* 0x0000000000007918 */ /* 0x000fc60000000000 */
[----:B------:R-:W-:Y:S01]  /*2e960*/  IMAD.MOV.U32 R29, RZ, RZ, R18 ;  /* 0x000000ffff1d7224 */ /* 0x000fe200078e0012 */
[----:B------:R0:W-:Y:S01]  /*2e970*/  STL.64 [R1+0x40], R16 ;  /* 0x0000401001007387 */ /* 0x0001e20000100a00 */
[----:B------:R-:W-:-:S03]  /*2e980*/  IMAD.MOV.U32 R26, RZ, RZ, R19 ;  /* 0x000000ffff1a7224 */ /* 0x000fc600078e0013 */
[----:B------:R-:W2:Y:S04]  /*2e990*/  LDL.LU.64 R18, [R1+0x1f00] ;  /* 0x001f000001127983 */ /* 0x000ea80000300a00 */
[----:B0-----:R-:W3:Y:S04]  /*2e9a0*/  LDL.LU.64 R16, [R1+0x1ef8] ;  /* 0x001ef80001107983 */ /* 0x001ee80000300a00 */
[----:B------:R-:W-:Y:S04]  /*2e9b0*/  STL [R1+0x1e18], R29 ;  /* 0x001e181d01007387 */ /* 0x000fe80000100800 */
[----:B------:R-:W4:Y:S04]  /*2e9c0*/  LDL.LU.64 R22, [R1+0x1ef0] ;  /* 0x001ef00001167983 */ /* 0x000f280000300a00 */
[----:B------:R-:W2:Y:S04]  /*2e9d0*/  LDL.LU.64 R20, [R1+0x1ee8] ;  /* 0x001ee80001147983 */ /* 0x000ea80000300a00 */
[----:B------:R-:W-:Y:S04]  /*2e9e0*/  STL.64 [R1+0x20], R8 ;  /* 0x0000200801007387 */ /* 0x000fe80000100a00 */
[----:B------:R5:W-:Y:S02]  /*2e9f0*/  STL.64 [R1+0x28], R10 ;  /* 0x0000280a01007387 */ /* 0x000be40000100a00 */
[----:B-----5:R-:W-:Y:S02]  /*2ea00*/  HMMA.16816.F32 R8, R4, R2, R12 ;  /* 0x000000020408723c */ /* 0x020fe4000000180c */
[----:B------:R-:W-:Y:S04]  /*2ea10*/  STL.64 [R1+0x1ee0], R26 ;  /* 0x001ee01a01007387 */ /* 0x000fe80000100a00 */
[----:B------:R0:W-:Y:S04]  /*2ea20*/  STL.64 [R1+0x1ed8], R24 ;  /* 0x001ed81801007387 */ /* 0x0001e80000100a00 */
[----:B0-----:R-:W4:-:S13]  /*2ea30*/  LDL.LU R24, [R1] ;  /* 0x0000000001187983 */ /* 0x001f1a0000300800 */
[----:B------:R-:W-:Y:S04]  /*2ea40*/  STL.64 [R1+0x10], R8 ;  /* 0x0000100801007387 */ /* 0x000fe80000100a00 */
[----:B------:R-:W-:Y:S04]  /*2ea50*/  STL.64 [R1+0x18], R10 ;  /* 0x0000180a01007387 */ /* 0x000fe80000100a00 */
[----:B------:R-:W4:Y:S04]  /*2ea60*/  LDL.LU R25, [R1+0x4] ;  /* 0x0000040001197983 */ /* 0x000f280000300800 */
[----:B------:R-:W4:Y:S04]  /*2ea70*/  LDL.LU R26, [R1+0x8] ;  /* 0x00000800011a7983 */ /* 0x000f280000300800 */
[----:B------:R-:W4:Y:S04]  /*2ea80*/  LDL.LU R27, [R1+0xc] ;  /* 0x00000c00011b7983 */ /* 0x000f280000300800 */
[----:B------:R-:W5:Y:S04]  /*2ea90*/  LDL.LU R12, [R1+0x338] ;  /* 0x00033800010c7983 */ /* 0x000f680000300800 */
[----:B-----5:R0:W-:Y:S04]  /*2eaa0*/  STL [R1+0x1e9c], R12 ;  /* 0x001e9c0c01007387 */ /* 0x0201e80000100800 */
[----:B0-----:R-:W5:Y:S04]  /*2eab0*/  LDL.LU R12, [R1+0x764] ;  /* 0x00076400010c7983 */ /* 0x001f680000300800 */
[----:B-----5:R0:W-:Y:S04]  /*2eac0*/  STL [R1+0x1ea0], R12 ;  /* 0x001ea00c01007387 */ /* 0x0201e80000100800 */
[----:B0-----:R-:W5:Y:S04]  /*2ead0*/  LDL.LU R12, [R1+0x75c] ;  /* 0x00075c00010c7983 */ /* 0x001f680000300800 */
[----:B------:R-:W5:Y:S04]  /*2eae0*/  LDL.LU R13, [R1+0x33c] ;  /* 0x00033c00010d7983 */ /* 0x000f680000300800 */
[----:B------:R-:W3:Y:S04]  /*2eaf0*/  LDL.LU R29, [R1+0x770] ;  /* 0x00077000011d7983 */ /* 0x000ee80000300800 */
[----:B------:R-:W2:Y:S04]  /*2eb00*/  LDL.LU R14, [R1+0x348] ;  /* 0x00034800010e7983 */ /* 0x000ea80000300800 */
[----:B------:R-:W2:Y:S04]  /*2eb10*/  LDL.LU R15, [R1+0x34c] ;  /* 0x00034c00010f7983 */ /* 0x000ea80000300800 */
[----:B--2---:R-:W-:Y:S04]  /*2eb20*/  STL.64 [R1+0x1eb0], R14 ;  /* 0x001eb00e01007387 */ /* 0x004fe80000100a00 */
[----:B-----5:R0:W-:Y:S04]  /*2eb30*/  STL.64 [R1+0x1ea8], R12 ;  /* 0x001ea80c01007387 */ /* 0x0201e80000100a00 */
[----:B0-----:R-:W2:Y:S04]  /*2eb40*/  LDL.LU R12, [R1+0x150] ;  /* 0x00015000010c7983 */ /* 0x001ea80000300800 */
[----:B------:R-:W2:Y:S04]  /*2eb50*/  LDL.LU R13, [R1+0x154] ;  /* 0x00015400010d7983 */ /* 0x000ea80000300800 */
[----:B------:R-:W5:Y:S04]  /*2eb60*/  LDL.LU R14, [R1+0x158] ;  /* 0x00015800010e7983 */ /* 0x000f680000300800 */
[----:B------:R-:W5:Y:S04]  /*2eb70*/  LDL.LU R15, [R1+0x15c] ;  /* 0x00015c00010f7983 */ /* 0x000f680000300800 */
[----:B-----5:R-:W-:Y:S04]  /*2eb80*/  STL.64 [R1+0x1ec0], R14 ;  /* 0x001ec00e01007387 */ /* 0x020fe80000100a00 */
[----:B--2---:R0:W-:Y:S04]  /*2eb90*/  STL.64 [R1+0x1eb8], R12 ;  /* 0x001eb80c01007387 */ /* 0x0041e80000100a00 */
[----:B0-----:R-:W2:Y:S04]  /*2eba0*/  LDL.LU R12, [R1+0x120] ;  /* 0x00012000010c7983 */ /* 0x001ea80000300800 */
[----:B------:R-:W2:Y:S04]  /*2ebb0*/  LDL.LU R13, [R1+0x124] ;  /* 0x00012400010d7983 */ /* 0x000ea80000300800 */
[----:B------:R-:W5:Y:S04]  /*2ebc0*/  LDL.LU R14, [R1+0x128] ;  /* 0x00012800010e7983 */ /* 0x000f680000300800 */
[----:B------:R-:W5:Y:S04]  /*2ebd0*/  LDL.LU R15, [R1+0x12c] ;  /* 0x00012c00010f7983 */ /* 0x000f680000300800 */
[----:B------:R-:W2:Y:S04]  /*2ebe0*/  LDL.LU R2, [R1+0x308] ;  /* 0x0003080001027983 */ /* 0x000ea80000300800 */
[----:B------:R-:W2:Y:S01]  /*2ebf0*/  LDL.LU R3, [R1+0x30c] ;  /* 0x00030c0001037983 */ /* 0x000ea20000300800 */
[----:B----4-:R-:W-:Y:S01]  /*2ec00*/  HMMA.16816.F32 R4, R4, R22, R24 ;  /* 0x000000160404723c */ /* 0x010fe20000001818 */
[----:B------:R-:W-:-:S02]  /*2ec10*/  IMAD R18, R18, 0x100, R20 ;  /* 0x0000010012127824 */ /* 0x000fc400078e0214 */
[----:B------:R-:W-:Y:S02]  /*2ec20*/  IMAD R19, R19, 0x100, R21 ;  /* 0x0000010013137824 */ /* 0x000fe400078e0215 */
[----:B---3--:R-:W-:Y:S02]  /*2ec30*/  IMAD R16, R16, 0x100, R28 ;  /* 0x0000010010107824 */ /* 0x008fe400078e021c */
[----:B------:R-:W-:Y:S01]  /*2ec40*/  IMAD R17, R17, 0x100, R0 ;  /* 0x0000010011117824 */ /* 0x000fe200078e0200 */
[----:B-----5:R-:W-:Y:S04]  /*2ec50*/  STL.64 [R1+0x1ed0], R14 ;  /* 0x001ed00e01007387 */ /* 0x020fe80000100a00 */
[----:B--2---:R0:W-:Y:S04]  /*2ec60*/  STL.64 [R1+0x1ec8], R12 ;  /* 0x001ec80c01007387 */ /* 0x0041e80000100a00 */
[----:B0-----:R-:W2:Y:S04]  /*2ec70*/  LDL.LU R12, [R1+0x110] ;  /* 0x00011000010c7983 */ /* 0x001ea80000300800 */
[----:B------:R-:W2:Y:S04]  /*2ec80*/  LDL.LU R13, [R1+0x114] ;  /* 0x00011400010d7983 */ /* 0x000ea80000300800 */
[----:B------:R-:W2:Y:S04]  /*2ec90*/  LDL.LU R14, [R1+0x118] ;  /* 0x00011800010e7983 */ /* 0x000ea80000300800 */
[----:B------:R-:W2:Y:S04]  /*2eca0*/  LDL.LU R15, [R1+0x11c] ;  /* 0x00011c00010f7983 */ /* 0x000ea80000300800 */
[----:B------:R-:W3:Y:S04]  /*2ecb0*/  LDL.LU R8, [R1+0x318] ;  /* 0x0003180001087983 */ /* 0x000ee80000300800 */
[----:B------:R-:W4:Y:S04]  /*2ecc0*/  LDL.LU R9, [R1+0x31c] ;  /* 0x00031c0001097983 */ /* 0x000f280000300800 */
[----:B------:R-:W5:Y:S04]  /*2ecd0*/  LDL.LU R10, [R1+0x328] ;  /* 0x00032800010a7983 */ /* 0x000f680000300800 */
[----:B------:R-:W5:Y:S04]  /*2ece0*/  LDL.LU R11, [R1+0x32c] ;  /* 0x00032c00010b7983 */ /* 0x000f680000300800 */
[----:B------:R-:W3:Y:S04]  /*2ecf0*/  LDL.LU R20, [R1+0x358] ;  /* 0x0003580001147983 */ /* 0x000ee80000300800 */
[----:B------:R-:W3:Y:S04]  /*2ed00*/  LDL.LU R21, [R1+0x35c] ;  /* 0x00035c0001157983 */ /* 0x000ee80000300800 */
[----:B------:R-:W5:Y:S04]  /*2ed10*/  LDL.LU R28, [R1+0x368] ;  /* 0x00036800011c7983 */ /* 0x000f680000300800 */
[----:B------:R-:W5:Y:S04]  /*2ed20*/  LDL.LU R0, [R1+0x36c] ;  /* 0x00036c0001007983 */ /* 0x000f680000300800 */
[----:B------:R-:W4:Y:S04]  /*2ed30*/  LDL.LU.64 R26, [R1+0x1ee0] ;  /* 0x001ee000011a7983 */ /* 0x000f280000300a00 */
[----:B------:R-:W2:Y:S04]  /*2ed40*/  LDL.LU.64 R24, [R1+0x1ed8] ;  /* 0x001ed80001187983 */ /* 0x000ea80000300a00 */
[----:B------:R0:W-:Y:S04]  /*2ed50*/  STL.64 [R1], R4 ;  /* 0x0000000401007387 */ /* 0x0001e80000100a00 */
[----:B------:R1:W-:Y:S04]  /*2ed60*/  STL.64 [R1+0x8], R6 ;  /* 0x0000080601007387 */ /* 0x0003e80000100a00 */
[----:B0-----:R-:W5:Y:S04]  /*2ed70*/  LDL.LU R4, [R1+0x758] ;  /* 0x0007580001047983 */ /* 0x001f680000300800 */
[----:B------:R-:W5:Y:S04]  /*2ed80*/  LDL.LU R5, [R1+0x760] ;  /* 0x0007600001057983 */ /* 0x000f680000300800 */
[----:B-1----:R-:W5:Y:S04]  /*2ed90*/  LDL.LU R6, [R1+0x76c] ;  /* 0x00076c0001067983 */ /* 0x002f680000300800 */
[----:B------:R-:W5:Y:S04]  /*2eda0*/  LDL.LU R7, [R1+0x768] ;  /* 0x0007680001077983 */ /* 0x000f680000300800 */
[----:B------:R-:W3:Y:S01]  /*2edb0*/  LDL.LU R23, [R1+0x774] ;  /* 0x0007740001177983 */ /* 0x000ee20000300800 */
[----:B------:R-:W-:-:S02]  /*2edc0*/  F2FP.F16.E5M2.UNPACK_B R16, R16 ;  /* 0x00000010ff10723e */ /* 0x000fc400020004ff */
[----:B------:R-:W-:Y:S02]  /*2edd0*/  F2FP.F16.E5M2.UNPACK_B R17, R17 ;  /* 0x00000011ff11723e */ /* 0x000fe400020004ff */
[----:B------:R-:W-:Y:S02]  /*2ede0*/  F2FP.F16.E5M2.UNPACK_B R18, R18 ;  /* 0x00000012ff12723e */ /* 0x000fe400020004ff */
[----:B------:R-:W-:-:S07]  /*2edf0*/  F2FP.F16.E5M2.UNPACK_B R19, R19 ;  /* 0x00000013ff13723e */ /* 0x000fce00020004ff */
[----:B--2---:R-:W-:Y:S01]  /*2ee00*/  HMMA.16816.F32 R12, R16, R24, R12 ;  /* 0x00000018100c723c */ /* 0x004fe2000000180c */
[----:B---3--:R-:W-:Y:S04]  /*2ee10*/  STL [R1+0x1e98], R23 ;  /* 0x001e981701007387 */ /* 0x008fe80000100800 */
[----:B------:R0:W-:Y:S04]  /*2ee20*/  STL.64 [R1+0x1e90], R20 ;  /* 0x001e901401007387 */ /* 0x0001e80000100a00 */
[----:B0-----:R-:W2:Y:S04]  /*2ee30*/  LDL.LU R20, [R1+0x170] ;  /* 0x0001700001147983 */ /* 0x001ea80000300800 */
[----:B------:R-:W2:Y:S04]  /*2ee40*/  LDL.LU R21, [R1+0x174] ;  /* 0x0001740001157983 */ /* 0x000ea80000300800 */
[----:B------:R-:W2:Y:S04]  /*2ee50*/  LDL.LU R22, [R1+0x178] ;  /* 0x0001780001167983 */ /* 0x000ea80000300800 */
[----:B------:R-:W2:Y:S04]  /*2ee60*/  LDL.LU R23, [R1+0x17c] ;  /* 0x00017c0001177983 */ /* 0x000ea80000300800 */
[----:B------:R-:W-:Y:S04]  /*2ee70*/  STL.64 [R1+0x30], R12 ;  /* 0x0000300c01007387 */ /* 0x000fe80000100a00 */
[----:B------:R0:W-:Y:S04]  /*2ee80*/  STL.64 [R1+0x38], R14 ;  /* 0x0000380e01007387 */ /* 0x0001e80000100a00 */
[----:B0-----:R-:W3:Y:S04]  /*2ee90*/  LDL.LU.64 R14, [R1+0x1ed0] ;  /* 0x001ed000010e7983 */ /* 0x001ee80000300a00 */
[----:B------:R-:W3:Y:S01]  /*2eea0*/  LDL.LU.64 R12, [R1+0x1ec8] ;  /* 0x001ec800010c7983 */ /* 0x000ee20000300a00 */
[----:B------:R-:W-:-:S02]  /*2eeb0*/  F2FP.F16.E5M2.UNPACK_B R2, R2.H1 ;  /* 0x00000002ff02723e */ /* 0x000fc400030004ff */
[----:B------:R-:W-:Y:S01]  /*2eec0*/  F2FP.F16.E5M2.UNPACK_B R3, R3.H1 ;  /* 0x00000003ff03723e */ /* 0x000fe200030004ff */
[----:B----4-:R-:W-:Y:S04]  /*2eed0*/  STL.64 [R1+0x1e68], R26 ;  /* 0x001e681a01007387 */ /* 0x010fe80000100a00 */
[----:B------:R0:W-:Y:S04]  /*2eee0*/  STL.64 [R1+0x1e60], R24 ;  /* 0x001e601801007387 */ /* 0x0001e80000100a00 */
[----:B0-----:R-:W4:Y:S04]  /*2eef0*/  LDL.LU R24, [R1+0x1a0] ;  /* 0x0001a00001187983 */ /* 0x001f280000300800 */
[----:B------:R-:W4:Y:S04]  /*2ef00*/  LDL.LU R25, [R1+0x1a4] ;  /* 0x0001a40001197983 */ /* 0x000f280000300800 */
[----:B------:R-:W4:Y:S04]  /*2ef10*/  LDL.LU R26, [R1+0x1a8] ;  /* 0x0001a800011a7983 */ /* 0x000f280000300800 */
[----:B------:R-:W4:Y:S01]  /*2ef20*/  LDL.LU R27, [R1+0x1ac] ;  /* 0x0001ac00011b7983 */ /* 0x000f220000300800 */
[----:B---3--:R-:W-:-:S15]  /*2ef30*/  HMMA.16816.F32 R12, R16, R2, R12 ;  /* 0x00000002100c723c */ /* 0x008fde000000180c */
[----:B------:R-:W-:-:S08]  /*2ef40*/  NOP ;  /* 0x0000000000007918 */ /* 0x000fd00000000000 */
[----:B------:R-:W-:Y:S04]  /*2ef50*/  STL.64 [R1+0x50], R12 ;  /* 0x0000500c01007387 */ /* 0x000fe80000100a00 */
[----:B------:R0:W-:Y:S04]  /*2ef60*/  STL.64 [R1+0x58], R14 ;  /* 0x0000580e01007387 */ /* 0x0001e80000100a00 */
[----:B0-----:R-:W3:Y:S04]  /*2ef70*/  LDL.LU.64 R14, [R1+0x1ec0] ;  /* 0x001ec000010e7983 */ /* 0x001ee80000300a00 */
[----:B------:R-:W3:Y:S01]  /*2ef80*/  LDL.LU.64 R12, [R1+0x1eb8] ;  /* 0x001eb800010c7983 */ /* 0x000ee20000300a00 */
[----:B------:R-:W-:-:S02]  /*2ef90*/  F2FP.F16.E5M2.UNPACK_B R8, R8.H1 ;  /* 0x00000008ff08723e */ /* 0x000fc400030004ff */
[----:B------:R-:W-:-:S07]  /*2efa0*/  F2FP.F16.E5M2.UNPACK_B R9, R9.H1 ;  /* 0x00000009ff09723e */ /* 0x000fce00030004ff */
[----:B---3--:R-:W-:-:S15]  /*2efb0*/  HMMA.16816.F32 R12, R16, R8, R12 ;  /* 0x00000008100c723c */ /* 0x008fde000000180c */
[----:B------:R-:W-:-:S08]  /*2efc0*/  NOP ;  /* 0x0000000000007918 */ /* 0x000fd00000000000 */
[----:B------:R-:W-:Y:S04]  /*2efd0*/  STL.64 [R1+0x90], R12 ;  /* 0x0000900c01007387 */ /* 0x000fe80000100a00 */
[----:B------:R0:W-:Y:S04]  /*2efe0*/  STL.64 [R1+0x98], R14 ;  /* 0x0000980e01007387 */ /* 0x0001e80000100a00 */
[----:B0-----:R-:W3:Y:S04]  /*2eff0*/  LDL.LU.64 R14, [R1+0x1eb0] ;  /* 0x001eb000010e7983 */ /* 0x001ee80000300a00 */
[----:B------:R-:W2:Y:S01]  /*2f000*/  LDL.LU.64 R12, [R1+0x1ea8] ;  /* 0x001ea800010c7983 */ /* 0x000ea20000300a00 */
[----:B-----5:R-:W-:-:S02]  /*2f010*/  F2FP.F16.E5M2.UNPACK_B R10, R10.H1 ;  /* 0x0000000aff0a723e */ /* 0x020fc400030004ff */
[----:B------:R-:W-:Y:S01]  /*2f020*/  F2FP.F16.E5M2.UNPACK_B R11, R11.H1 ;  /* 0x0000000bff0b723e */ /* 0x000fe200030004ff */
[----:B--2---:R-:W-:Y:S02]  /*2f030*/  IMAD R4, R4, 0x100, R12 ;  /* 0x0000010004047824 */ /* 0x004fe400078e020c */
[----:B------:R-:W2:Y:S04]  /*2f040*/  LDL.LU R12, [R1+0x1ea0] ;  /* 0x001ea000010c7983 */ /* 0x000ea80000300800 */
[----:B------:R-:W-:Y:S01]  /*2f050*/  HMMA.16816.F32 R20, R16, R10, R20 ;  /* 0x0000000a1014723c */ /* 0x000fe20000001814 */
[----:B--2---:R-:W-:Y:S02]  /*2f060*/  IMAD R5, R5, 0x100, R12 ;  /* 0x0000010005057824 */ /* 0x004fe400078e020c */
[----:B------:R-:W2:-:S15]  /*2f070*/  LDL.LU R12, [R1+0x1e9c] ;  /* 0x001e9c00010c7983 */ /* 0x000e9e0000300800 */
[----:B------:R-:W-:-:S05]  /*2f080*/  NOP ;  /* 0x0000000000007918 */ /* 0x000fca0000000000 */
[----:B------:R-:W-:Y:S04]  /*2f090*/  STL.64 [R1+0xb0], R20 ;  /* 0x0000b01401007387 */ /* 0x000fe80000100a00 */
[----:B------:R0:W-:Y:S04]  /*2f0a0*/  STL.64 [R1+0xb8], R22 ;  /* 0x0000b81601007387 */ /* 0x0001e80000100a00 */
[----:B0-----:R-:W5:Y:S04]  /*2f0b0*/  LDL.LU R23, [R1+0x1e98] ;  /* 0x001e980001177983 */ /* 0x001f680000300800 */
[----:B------:R-:W3:Y:S01]  /*2f0c0*/  LDL.LU.64 R20, [R1+0x1e90] ;  /* 0x001e900001147983 */ /* 0x000ee20000300a00 */
[----:B------:R-:W-:-:S03]  /*2f0d0*/  F2FP.F16.E5M2.UNPACK_B R13, R13.H1 ;  /* 0x0000000dff0d723e */ /* 0x000fc600030004ff */
[----:B------:R-:W-:Y:S04]  /*2f0e0*/  STL.64 [R1+0x1e48], R10 ;  /* 0x001e480a01007387 */ /* 0x000fe80000100a00 */
[----:B------:R4:W-:Y:S01]  /*2f0f0*/  STL.64 [R1+0x1e40], R8 ;  /* 0x001e400801007387 */ /* 0x0009e20000100a00 */
[----:B------:R-:W-:-:S03]  /*2f100*/  IMAD R6, R7, 0x100, R6 ;  /* 0x0000010007067824 */ /* 0x000fc600078e0206 */
[----:B------:R0:W-:Y:S01]  /*2f110*/  STL [R1+0x1e1c], R13 ;  /* 0x001e1c0d01007387 */ /* 0x0001e20000100800 */
[----:B------:R-:W-:Y:S02]  /*2f120*/  F2FP.F16.E5M2.UNPACK_B R22, R28.H1 ;  /* 0x0000001cff16723e */ /* 0x000fe400030004ff */
[----:B--2---:R-:W-:-:S07]  /*2f130*/  F2FP.F16.E5M2.UNPACK_B R12, R12.H1 ;  /* 0x0000000cff0c723e */ /* 0x004fce00030004ff */
[----:B----4-:R-:W-:Y:S01]  /*2f140*/  HMMA.16816.F32 R8, R16, R12, R24 ;  /* 0x0000000c1008723c */ /* 0x010fe20000001818 */
[----:B0-----:R-:W2:Y:S01]  /*2f150*/  LDL.LU R13, [R1+0x77c] ;  /* 0x00077c00010d7983 */ /* 0x001ea20000300800 */
[----:B-----5:R-:W-:Y:S01]  /*2f160*/  IMAD R7, R29, 0x100, R23 ;  /* 0x000001001d077824 */ /* 0x020fe200078e0217 */
[----:B------:R-:W-:Y:S02]  /*2f170*/  F2FP.F16.E5M2.UNPACK_B R23, R0.H1 ;  /* 0x00000000ff17723e */ /* 0x000fe400030004ff */
[----:B---3--:R-:W-:Y:S02]  /*2f180*/  F2FP.F16.E5M2.UNPACK_B R20, R20.H1 ;  /* 0x00000014ff14723e */ /* 0x008fe400030004ff */
[----:B------:R-:W-:-:S15]  /*2f190*/  F2FP.F16.E5M2.UNPACK_B R21, R21.H1 ;  /* 0x00000015ff15723e */ /* 0x000fde00030004ff */
[----:B------:R-:W-:-:S01]  /*2f1a0*/  NOP ;  /* 0x0000000000007918 */ /* 0x000fc20000000000 */
[----:B------:R-:W-:Y:S04]  /*2f1b0*/  STL.64 [R1+0xe0], R8 ;  /* 0x0000e00801007387 */ /* 0x000fe80000100a00 */
[----:B------:R-:W-:Y:S04]  /*2f1c0*/  STL.64 [R1+0xe8], R10 ;  /* 0x0000e80a01007387 */ /* 0x000fe80000100a00 */
[----:B------:R-:W3:Y:S04]  /*2f1d0*/  LDL.LU R29, [R1+0x784] ;  /* 0x00078400011d7983 */ /* 0x000ee80000300800 */
[----:B------:R-:W-:Y:S04]  /*2f1e0*/  STL.64 [R1+0x1e88], R22 ;  /* 0x001e881601007387 */ /* 0x000fe80000100a00 */
[----:B------:R0:W-:Y:S04]  /*2f1f0*/  STL.64 [R1+0x1e80], R20 ;  /* 0x001e801401007387 */ /* 0x0001e80000100a00 */
[----:B0-----:R-:W4:Y:S04]  /*2f200*/  LDL.LU R20, [R1+0x250] ;  /* 0x0002500001147983 */ /* 0x001f280000300800 */
[----:B------:R-:W4:Y:S04]  /*2f210*/  LDL.LU R21, [R1+0x254] ;  /* 0x0002540001157983 */ /* 0x000f280000300800 */
[----:B------:R-:W4:Y:S04]  /*2f220*/  LDL.LU R22, [R1+0x258] ;  /* 0x0002580001167983 */ /* 0x000f280000300800 */
[----:B------:R-:W4:Y:S04]  /*2f230*/  LDL.LU R23, [R1+0x25c] ;  /* 0x00025c0001177983 */ /* 0x000f280000300800 */
[----:B------:R-:W5:Y:S04]  /*2f240*/  LDL.LU R24, [R1+0x1f0] ;  /* 0x0001f00001187983 */ /* 0x000f680000300800 */
[----:B------:R-:W5:Y:S04]  /*2f250*/  LDL.LU R25, [R1+0x1f4] ;  /* 0x0001f40001197983 */ /* 0x000f680000300800 */
[----:B------:R-:W2:Y:S04]  /*2f260*/  LDL.LU R26, [R1+0x1f8] ;  /* 0x0001f800011a7983 */ /* 0x000ea80000300800 */
[----:B------:R-:W2:Y:S01]  /*2f270*/  LDL.LU R27, [R1+0x1fc] ;  /* 0x0001fc00011b7983 */ /* 0x000ea20000300800 */
[----:B------:R-:W-:-:S02]  /*2f280*/  F2FP.F16.E5M2.UNPACK_B R14, R14.H1 ;  /* 0x0000000eff0e723e */ /* 0x000fc400030004ff */
[----:B------:R-:W-:Y:S01]  /*2f290*/  F2FP.F16.E5M2.UNPACK_B R15, R15.H1 ;  /* 0x0000000fff0f723e */ /* 0x000fe200030004ff */
[----:B--2---:R-:W-:Y:S04]  /*2f2a0*/  STL.64 [R1+0x1e78], R26 ;  /* 0x001e781a01007387 */ /* 0x004fe80000100a00 */
[----:B-----5:R0:W-:Y:S04]  /*2f2b0*/  STL.64 [R1+0x1e70], R24 ;  /* 0x001e701801007387 */ /* 0x0201e80000100a00 */
[----:B0-----:R-:W2:Y:S04]  /*2f2c0*/  LDL.LU R24, [R1+0x230] ;  /* 0x0002300001187983 */ /* 0x001ea80000300800 */
[----:B------:R-:W2:Y:S04]  /*2f2d0*/  LDL.LU R25, [R1+0x234] ;  /* 0x0002340001197983 */ /* 0x000ea80000300800 */
[----:B------:R-:W2:Y:S04]  /*2f2e0*/  LDL.LU R26, [R1+0x238] ;  /* 0x00023800011a7983 */ /* 0x000ea80000300800 */
[----:B------:R-:W2:Y:S04]  /*2f2f0*/  LDL.LU R27, [R1+0x23c] ;  /* 0x00023c00011b7983 */ /* 0x000ea80000300800 */
[----:B------:R-:W5:Y:S04]  /*2f300*/  LDL.LU R8, [R1+0x1e0] ;  /* 0x0001e00001087983 */ /* 0x000f680000300800 */
[----:B------:R-:W5:Y:S04]  /*2f310*/  LDL.LU R9, [R1+0x1e4] ;  /* 0x0001e40001097983 */ /* 0x000f680000300800 */
[----:B------:R-:W3:Y:S04]  /*2f320*/  LDL.LU R10, [R1+0x1e8] ;  /* 0x0001e800010a7983 */ /* 0x000ee80000300800 */
[----:B------:R-:W3:Y:S01]  /*2f330*/  LDL.LU R11, [R1+0x1ec] ;  /* 0x0001ec00010b7983 */ /* 0x000ee20000300800 */
[C---:B----4-:R-:W-:Y:S03]  /*2f340*/  HMMA.16816.F32 R20, R16.reuse, R14, R20 ;  /* 0x0000000e1014723c */ /* 0x050fe60000001814 */
        /* <DEDUP_REMOVED lines=9> */
[----:B------:R-:W2:Y:S04]  /*2f3e0*/  LDL.LU.64 R20, [R1+0x1e80] ;  /* 0x001e800001147983 */ /* 0x000ea80000300a00 */
[----:B------:R-:W-:Y:S04]  /*2f3f0*/  STL.64 [R1+0x1e28], R14 ;  /* 0x001e280e01007387 */ /* 0x000fe80000100a00 */
[----:B------:R0:W-:Y:S04]  /*2f400*/  STL.64 [R1+0x1e20], R12 ;  /* 0x001e200c01007387 */ /* 0x0001e80000100a00 */
[----:B0-----:R-:W5:Y:S04]  /*2f410*/  LDL.LU R12, [R1+0x1c0] ;  /* 0x0001c000010c7983 */ /* 0x001f680000300800 */
[----:B------:R-:W5:Y:S04]  /*2f420*/  LDL.LU R13, [R1+0x1c4] ;  /* 0x0001c400010d7983 */ /* 0x000f680000300800 */
[----:B------:R-:W3:Y:S04]  /*2f430*/  LDL.LU R14, [R1+0x1c8] ;  /* 0x0001c800010e7983 */ /* 0x000ee80000300800 */
[----:B------:R-:W3:Y:S01]  /*2f440*/  LDL.LU R15, [R1+0x1cc] ;  /* 0x0001cc00010f7983 */ /* 0x000ee20000300800 */
[----:B--2---:R-:W-:Y:S03]  /*2f450*/  HMMA.16816.F32 R24, R16, R20, R24 ;  /* 0x000000141018723c */ /* 0x004fe60000001818 */
[----:B---3--:R-:W-:Y:S04]  /*2f460*/  STL.64 [R1+0x1e38], R14 ;  /* 0x001e380e01007387 */ /* 0x008fe80000100a00 */
[----:B-----5:R0:W-:Y:S04]  /*2f470*/  STL.64 [R1+0x1e30], R12 ;  /* 0x001e300c01007387 */ /* 0x0201e80000100a00 */
[----:B0-----:R-:W2:Y:S04]  /*2f480*/  LDL.LU R12, [R1+0x1d0] ;  /* 0x0001d000010c7983 */ /* 0x001ea80000300800 */
[----:B------:R-:W2:Y:S04]  /*2f490*/  LDL.LU R13, [R1+0x1d4] ;  /* 0x0001d400010d7983 */ /* 0x000ea80000300800 */
[----:B------:R-:W2:Y:S04]  /*2f4a0*/  LDL.LU R14, [R1+0x1d8] ;  /* 0x0001d800010e7983 */ /* 0x000ea80000300800 */
[----:B------:R-:W2:Y:S04]  /*2f4b0*/  LDL.LU R15, [R1+0x1dc] ;  /* 0x0001dc00010f7983 */ /* 0x000ea80000300800 */
[----:B------:R-:W3:Y:S04]  /*2f4c0*/  LDL.LU R28, [R1+0x78c] ;  /* 0x00078c00011c7983 */ /* 0x000ee80000300800 */
[----:B------:R-:W5:Y:S04]  /*2f4d0*/  LDL.LU R0, [R1+0x794] ;  /* 0x0007940001007983 */ /* 0x000f680000300800 */
[----:B------:R-:W-:Y:S04]  /*2f4e0*/  STL.64 [R1+0x230], R24 ;  /* 0x0002301801007387 */ /* 0x000fe80000100a00 */
[----:B------:R0:W-:Y:S04]  /*2f4f0*/  STL.64 [R1+0x238], R26 ;  /* 0x0002381a01007387 */ /* 0x0001e80000100a00 */
[----:B0-----:R-:W4:Y:S04]  /*2f500*/  LDL.LU.64 R26, [R1+0x1e78] ;  /* 0x001e7800011a7983 */ /* 0x001f280000300a00 */
[----:B------:R-:W4:Y:S01]  /*2f510*/  LDL.LU.64 R24, [R1+0x1e70] ;  /* 0x001e700001187983 */ /* 0x000f220000300a00 */
        /* <DEDUP_REMOVED lines=11> */
[----:B------:R-:W5:Y:S04]  /*2f5d0*/  LDL.LU R17, [R1+0x780] ;  /* 0x0007800001117983 */ /* 0x000f680000300800 */
[----:B-1----:R-:W5:Y:S04]  /*2f5e0*/  LDL.LU R18, [R1+0x788] ;  /* 0x0007880001127983 */ /* 0x002f680000300800 */
[----:B------:R-:W5:Y:S01]  /*2f5f0*/  LDL.LU R19, [R1+0x790] ;  /* 0x0007900001137983 */ /* 0x000f620000300800 */
[----:B--2---:R-:W-:-:S15]  /*2f600*/  HMMA.16816.F32 R8, R4, R24, R8 ;  /* 0x000000180408723c */ /* 0x004fde0000001808 */
[----:B------:R-:W-:-:S08]  /*2f610*/  NOP ;  /* 0x0000000000007918 */ /* 0x000fd00000000000 */
[----:B------:R-:W-:Y:S04]  /*2f620*/  STL.64 [R1+0x1f0], R8 ;  /* 0x0001f00801007387 */ /* 0x000fe80000100a00 */
[----:B------:R0:W-:Y:S04]  /*2f630*/  STL.64 [R1+0x1f8], R10 ;  /* 0x0001f80a01007387 */ /* 0x0001e80000100a00 */
[----:B0-----:R-:W2:Y:S04]  /*2f640*/  LDL.LU.64 R10, [R1+0x1e58] ;  /* 0x001e5800010a7983 */ /* 0x001ea80000300a00 */
[----:B------:R-:W2:Y:S04]  /*2f650*/  LDL.LU.64 R8, [R1+0x1e50] ;  /* 0x001e500001087983 */ /* 0x000ea80000300a00 */
[----:B----4-:R-:W-:Y:S04]  /*2f660*/  STL.64 [R1+0x1df8], R26 ;  /* 0x001df81a01007387 */ /* 0x010fe80000100a00 */
        /* <DEDUP_REMOVED lines=29> */
[----:B---3--:R-:W-:-:S03]  /*2f840*/  IMAD R16, R16, 0x100, R13 ;  /* 0x0000010010107824 */ /* 0x008fc600078e020d */
[----:B------:R-:W4:Y:S01]  /*2f850*/  LDL.LU R13, [R1+0x1e1c] ;  /* 0x001e1c00010d7983 */ /* 0x000f220000300800 */
[----:B-----5:R-:W-:-:S03]  /*2f860*/  IMAD R17, R17, 0x100, R29 ;  /* 0x0000010011117824 */ /* 0x020fc600078e021d */
[----:B------:R-:W3:Y:S01]  /*2f870*/  LDL.LU R29, [R1+0x1e18] ;  /* 0x001e1800011d7983 */ /* 0x000ee20000300800 */
[----:B----4-:R-:W-:-:S15]  /*2f880*/  HMMA.16816.F32 R24, R4, R12, R24 ;  /* 0x0000000c0418723c */ /* 0x010fde0000001818 */
[----:B------:R-:W-:-:S08]  /*2f890*/  NOP ;  /* 0x0000000000007918 */ /* 0x000fd00000000000 */
[----:B------:R0:W-:Y:S04]  /*2f8a0*/  STL.64 [R1+0x1a0], R24 ;  /* 0x0001a01801007387 */ /* 0x0001e80000100a00 */
[----:B------:R1:W-:Y:S04]  /*2f8b0*/  STL.64 [R1+0x1a8], R26 ;  /* 0x0001a81a01007387 */ /* 0x0003e80000100a00 */
[----:B0-----:R-:W4:Y:S04]  /*2f8c0*/  LDL.LU R24, [R1+0x190] ;  /* 0x0001900001187983 */ /* 0x001f280000300800 */
[----:B------:R-:W4:Y:S04]  /*2f8d0*/  LDL.LU R25, [R1+0x194] ;  /* 0x0001940001197983 */ /* 0x000f280000300800 */
[----:B-1----:R-:W5:Y:S04]  /*2f8e0*/  LDL.LU R26, [R1+0x198] ;  /* 0x00019800011a7983 */ /* 0x002f680000300800 */
[----:B------:R-:W5:Y:S01]  /*2f8f0*/  LDL.LU R27, [R1+0x19c] ;  /* 0x00019c00011b7983 */ /* 0x000f620000300800 */
[----:B--2---:R-:W-:Y:S01]  /*2f900*/  HMMA.16816.F32 R8, R4, R14, R8 ;  /* 0x0000000e0408723c */ /* 0x004fe20000001808 */
[----:B------:R-:W-:-:S02]  /*2f910*/  IMAD R18, R18, 0x100, R28 ;  /* 0x0000010012127824 */ /* 0x000fc400078e021c */
[----:B------:R-:W-:Y:S01]  /*2f920*/  IMAD R19, R19, 0x100, R0 ;  /* 0x0000010013137824 */ /* 0x000fe200078e0200 */
[----:B-----5:R-:W-:Y:S04]  /*2f930*/  STL.64 [R1+0x1e08], R26 ;  /* 0x001e081a01007387 */ /* 0x020fe80000100a00 */
[----:B----4-:R0:W-:Y:S04]  /*2f940*/  STL.64 [R1+0x1e00], R24 ;  /* 0x001e001801007387 */ /* 0x0101e80000100a00 */
[----:B0-----:R-:W2:Y:S04]  /*2f950*/  LDL.LU R24, [R1+0x210] ;  /* 0x0002100001187983 */ /* 0x001ea80000300800 */
[----:B------:R-:W2:Y:S04]  /*2f960*/  LDL.LU R25, [R1+0x214] ;  /* 0x0002140001197983 */ /* 0x000ea80000300800 */
[----:B------:R-:W2:Y:S04]  /*2f970*/  LDL.LU R26, [R1+0x218] ;  /* 0x00021800011a7983 */ /* 0x000ea80000300800 */
[----:B------:R-:W2:Y:S04]  /*2f980*/  LDL.LU R27, [R1+0x21c] ;  /* 0x00021c00011b7983 */ /* 0x000ea80000300800 */
[----:B------:R-:W4:Y:S04]  /*2f990*/  LDL.LU R28, [R1+0x1e14] ;  /* 0x001e1400011c7983 */ /* 0x000f280000300800 */
[----:B------:R-:W5:Y:S04]  /*2f9a0*/  LDL.LU R0, [R1+0x1e10] ;  /* 0x001e100001007983 */ /* 0x000f680000300800 */
[----:B------:R0:W-:Y:S04]  /*2f9b0*/  STL.64 [R1+0x220], R8 ;  /* 0x0002200801007387 */ /* 0x0001e80000100a00 */
[----:B------:R1:W-:Y:S04]  /*2f9c0*/  STL.64 [R1+0x228], R10 ;  /* 0x0002280a01007387 */ /* 0x0003e80000100a00 */
[----:B0-----:R-:W3:Y:S04]  /*2f9d0*/  LDL.LU R8, [R1+0x160] ;  /* 0x0001600001087983 */ /* 0x001ee80000300800 */
[----:B------:R-:W3:Y:S04]  /*2f9e0*/  LDL.LU R9, [R1+0x164] ;  /* 0x0001640001097983 */ /* 0x000ee80000300800 */
[----:B-1----:R-:W2:Y:S04]  /*2f9f0*/  LDL.LU R10, [R1+0x168] ;  /* 0x00016800010a7983 */ /* 0x002ea80000300800 */
[----:B------:R-:W2:Y:S04]  /*2fa00*/  LDL.LU R11, [R1+0x16c] ;  /* 0x00016c00010b7983 */ /* 0x000ea80000300800 */
[----:B--2---:R-:W-:Y:S04]  /*2fa10*/  STL.64 [R1+0x1de8], R10 ;  /* 0x001de80a01007387 */ /* 0x004fe80000100a00 */
        /* <DEDUP_REMOVED lines=9> */
[----:B------:R-:W4:Y:S04]  /*2fab0*/  LDL.LU R14, [R1+0x138] ;  /* 0x00013800010e7983 */ /* 0x000f280000300800 */
[----:B------:R-:W4:Y:S01]  /*2fac0*/  LDL.LU R15, [R1+0x13c] ;  /* 0x00013c00010f7983 */ /* 0x000f220000300800 */
[C---:B------:R-:W-:Y:S03]  /*2fad0*/  HMMA.16816.F32 R24, R4.reuse, R20, R24 ;  /* 0x000000140418723c */ /* 0x040fe60000001818 */
[----:B----4-:R-:W-:Y:S04]  /*2fae0*/  STL.64 [R1+0x1dc8], R14 ;  /* 0x001dc80e01007387 */ /* 0x010fe80000100a00 */
[----:B---3--:R0:W-:Y:S04]  /*2faf0*/  STL.64 [R1+0x1dc0], R12 ;  /* 0x001dc00c01007387 */ /* 0x0081e80000100a00 */
[----:B0-----:R-:W3:Y:S04]  /*2fb00*/  LDL.LU R12, [R1+0x140] ;  /* 0x00014000010c7983 */ /* 0x001ee80000300800 */
[----:B------:R-:W3:Y:S04]  /*2fb10*/  LDL.LU R13, [R1+0x144] ;  /* 0x00014400010d7983 */ /* 0x000ee80000300800 */
[----:B------:R-:W3:Y:S04]  /*2fb20*/  LDL.LU R14, [R1+0x148] ;  /* 0x00014800010e7983 */ /* 0x000ee80000300800 */
[----:B------:R-:W3:Y:S04]  /*2fb30*/  LDL.LU R15, [R1+0x14c] ;  /* 0x00014c00010f7983 */ /* 0x000ee80000300800 */
[----:B------:R-:W-:Y:S04]  /*2fb40*/  STL.64 [R1+0x1b0], R24 ;  /* 0x0001b01801007387 */ /* 0x000fe80000100a00 */
[----:B------:R0:W-:Y:S04]  /*2fb50*/  STL.64 [R1+0x1b8], R26 ;  /* 0x0001b81a01007387 */ /* 0x0001e80000100a00 */
[----:B0-----:R-:W4:Y:S04]  /*2fb60*/  LDL.LU.64 R26, [R1+0x1e08] ;  /* 0x001e0800011a7983 */ /* 0x001f280000300a00 */
[----:B------:R-:W4:Y:S02]  /*2fb70*/  LDL.LU.64 R24, [R1+0x1e00] ;  /* 0x001e000001187983 */ /* 0x000f240000300a00 */
[----:B----4-:R-:W-:Y:S02]  /*2fb80*/  HMMA.16816.F32 R4, R4, R22, R24 ;  /* 0x000000160404723c */ /* 0x010fe40000001818 */
[----:B------:R-:W4:Y:S04]  /*2fb90*/  LDL.LU.64 R26, [R1+0x1df8] ;  /* 0x001df800011a7983 */ /* 0x000f280000300a00 */
[----:B------:R-:W2:Y:S04]  /*2fba0*/  LDL.LU.64 R24, [R1+0x1df0] ;  /* 0x001df00001187983 */ /* 0x000ea80000300a00 */
[----:B------:R-:W-:Y:S04]  /*2fbb0*/  STL.64 [R1+0x1d98], R22 ;  /* 0x001d981601007387 */ /* 0x000fe80000100a00 */
[----:B------:R0:W-:Y:S09]  /*2fbc0*/  STL.64 [R1+0x1d90], R20 ;  /* 0x001d901401007387 */ /* 0x0001f20000100a00 */
[----:B------:R-:W-:Y:S04]  /*2fbd0*/  STL.64 [R1+0x190], R4 ;  /* 0x0001900401007387 */ /* 0x000fe80000100a00 */
[----:B------:R-:W-:Y:S04]  /*2fbe0*/  STL.64 [R1+0x198], R6 ;  /* 0x0001980601007387 */ /* 0x000fe80000100a00 */
[----:B0-----:R-:W5:Y:S04]  /*2fbf0*/  LDL.LU R20, [R1+0xf0] ;  /* 0x0000f00001147983 */ /* 0x001f680000300800 */
[----:B------:R-:W5:Y:S04]  /*2fc00*/  LDL.LU R21, [R1+0xf4] ;  /* 0x0000f40001157983 */ /* 0x000f680000300800 */
[----:B------:R-:W3:Y:S04]  /*2fc10*/  LDL.LU R22, [R1+0xf8] ;  /* 0x0000f80001167983 */ /* 0x000ee80000300800 */
[----:B------:R-:W3:Y:S01]  /*2fc20*/  LDL.LU R23, [R1+0xfc] ;  /* 0x0000fc0001177983 */ /* 0x000ee20000300800 */
[----:B------:R-:W-:-:S02]  /*2fc30*/  F2FP.F16.E5M2.UNPACK_B R16, R16 ;  /* 0x00000010ff10723e */ /* 0x000fc400020004ff */
[----:B------:R-:W-:Y:S02]  /*2fc40*/  F2FP.F16.E5M2.UNPACK_B R17, R17 ;  /* 0x00000011ff11723e */ /* 0x000fe400020004ff */
[----:B------:R-:W-:Y:S02]  /*2fc50*/  F2FP.F16.E5M2.UNPACK_B R18, R18 ;  /* 0x00000012ff12723e */ /* 0x000fe400020004ff */
[----:B------:R-:W-:-:S07]  /*2fc60*/  F2FP.F16.E5M2.UNPACK_B R19, R19 ;  /* 0x00000013ff13723e */ /* 0x000fce00020004ff */
[C---:B--2---:R-:W-:Y:S01]  /*2fc70*/  HMMA.16816.F32 R8, R16.reuse, R24, R8 ;  /* 0x000000181008723c */ /* 0x044fe20000001808 */
        /* <DEDUP_REMOVED lines=8> */
[----:B------:R-:W3:Y:S04]  /*2fd00*/  LDL.LU R6, [R1+0x7a8] ;  /* 0x0007a80001067983 */ /* 0x000ee80000300800 */
[----:B------:R-:W5:Y:S04]  /*2fd10*/  LDL.LU R7, [R1+0x7b0] ;  /* 0x0007b00001077983 */ /* 0x000f680000300800 */
        /* <DEDUP_REMOVED lines=8> */
[----:B0-----:R-:W4:Y:S04]  /*2fda0*/  LDL.LU.64 R10, [R1+0x1dd8] ;  /* 0x001dd800010a7983 */ /* 0x001f280000300a00 */
[----:B------:R-:W2:Y:S02]  /*2fdb0*/  LDL.LU.64 R8, [R1+0x1dd0] ;  /* 0x001dd00001087983 */ /* 0x000ea40000300a00 */
[----:B--2---:R-:W-:-:S15]  /*2fdc0*/  HMMA.16816.F32 R12, R16, R8, R12 ;  /* 0x00000008100c723c */ /* 0x004fde000000180c */
        /* <DEDUP_REMOVED lines=10> */
[----:B------:R-:W4:Y:S04]  /*2fe70*/  LDL.LU.64 R12, [R1+0x1db0] ;  /* 0x001db000010c7983 */ /* 0x000f280000300a00 */
[----:B------:R-:W-:Y:S04]  /*2fe80*/  STL.64 [R1+0x1d58], R10 ;  /* 0x001d580a01007387 */ /* 0x000fe80000100a00 */
[----:B------:R0:W-:Y:S04]  /*2fe90*/  STL.64 [R1+0x1d50], R8 ;  /* 0x001d500801007387 */ /* 0x0001e80000100a00 */
[----:B0-----:R-:W3:Y:S04]  /*2fea0*/  LDL.LU R8, [R1+0xd0] ;  /* 0x0000d00001087983 */ /* 0x001ee80000300800 */
[----:B------:R-:W3:Y:S04]  /*2feb0*/  LDL.LU R9, [R1+0xd4] ;  /* 0x0000d40001097983 */ /* 0x000ee80000300800 */
[----:B------:R-:W3:Y:S01]  /*2fec0*/  LDL.LU R10, [R1+0xd8] ;  /* 0x0000d800010a7983 */ /* 0x000ee20000300800 */
[----:B----4-:R-:W-:-:S15]  /*2fed0*/  HMMA.16816.F32 R20, R16, R12, R20 ;  /* 0x0000000c1014723c */ /* 0x010fde0000001814 */
[----:B------:R-:W-:-:S08]  /*2fee0*/  NOP ;  /* 0x0000000000007918 */ /* 0x000fd00000000000 */
[----:B------:R-:W-:Y:S04]  /*2fef0*/  STL.64 [R1+0x110], R20 ;  /* 0x0001101401007387 */ /* 0x000fe80000100a00 */
[----:B------:R0:W-:Y:S04]  /*2ff00*/  STL.64 [R1+0x118], R22 ;  /* 0x0001181601007387 */ /* 0x0001e80000100a00 */
[----:B0-----:R-:W2:Y:S04]  /*2ff10*/  LDL.LU.64 R22, [R1+0x1da8] ;  /* 0x001da80001167983 */ /* 0x001ea80000300a00 */
[----:B------:R-:W2:Y:S01]  /*2ff20*/  LDL.LU.64 R20, [R1+0x1da0] ;  /* 0x001da00001147983 */ /* 0x000ea20000300a00 */
[----:B------:R-:W-:Y:S01]  /*2ff30*/  IMAD.MOV.U32 R11, RZ, RZ, R27 ;  /* 0x000000ffff0b7224 */ /* 0x000fe200078e001b */
[----:B--2---:R-:W-:-:S15]  /*2ff40*/  HMMA.16816.F32 R20, R16, R14, R20 ;  /* 0x0000000e1014723c */ /* 0x004fde0000001814 */
[----:B------:R-:W-:-:S08]  /*2ff50*/  NOP ;  /* 0x0000000000007918 */ /* 0x000fd00000000000 */
[----:B------:R-:W-:Y:S04]  /*2ff60*/  STL.64 [R1+0x200], R20 ;  /* 0x0002001401007387 */ /* 0x000fe80000100a00 */
[----:B------:R0:W-:Y:S01]  /*2ff70*/  STL [R1+0x208], R22 ;  /* 0x0002081601007387 */ /* 0x0001e20000100800 */
[----:B------:R-:W-:-:S03]  /*2ff80*/  IMAD.MOV.U32 R27, RZ, RZ, R23 ;  /* 0x000000ffff1b7224 */ /* 0x000fc600078e0017 */
[----:B0-----:R-:W2:Y:S04]  /*2ff90*/  LDL.LU.64 R22, [R1+0x1d98] ;  /* 0x001d980001167983 */ /* 0x001ea80000300a00 */
[----:B------:R-:W3:Y:S04]  /*2ffa0*/  LDL.LU.64 R20, [R1+0x1d90] ;  /* 0x001d900001147983 */ /* 0x000ee80000300a00 */
[----:B------:R0:W-:Y:S04]  /*2ffb0*/  STL.64 [R1+0x1d38], R14 ;  /* 0x001d380e01007387 */ /* 0x0001e80000100a00 */
[----:B0-----:R-:W4:Y:S04]  /*2ffc0*/  LDL.LU R14, [R1+0x7ac] ;  /* 0x0007ac00010e7983 */ /* 0x001f280000300800 */
[----:B------:R-:W5:Y:S04]  /*2ffd0*/  LDL.LU R15, [R1+0x7b4] ;  /* 0x0007b400010f7983 */ /* 0x000f680000300800 */
[----:B------:R0:W-:Y:S04]  /*2ffe0*/  STL.64 [R1+0x1d30], R12 ;  /* 0x001d300c01007387 */ /* 0x0001e80000100a00 */
[----:B0-----:R-:W2:Y:S04]  /*2fff0*/  LDL.LU R12, [R1+0x79c] ;  /* 0x00079c00010c7983 */ /* 0x001ea80000300800 */
[----:B------:R-:W2:Y:S04]  /*30000*/  LDL.LU R13, [R1+0x7a4] ;  /* 0x0007a400010d7983 */ /* 0x000ea80000300800 */
[----:B------:R-:W-:Y:S01]  /*30010*/  STL [R1+0x1d10], R27 ;  /* 0x001d101b01007387 */ /* 0x000fe20000100800 */
[----:B---3--:R-:W-:Y:S01]  /*30020*/  HMMA.16816.F32 R8, R16, R20, R8 ;  /* 0x000000141008723c */ /* 0x008fe20000001808 */
[----:B----4-:R-:W-:-:S02]  /*30030*/  IMAD R6, R6, 0x100, R14 ;  /* 0x0000010006067824 */ /* 0x010fc400078e020e */
[----:B-----5:R-:W-:Y:S02]  /*30040*/  IMAD R7, R7, 0x100, R15 ;  /* 0x0000010007077824 */ /* 0x020fe400078e020f */
[----:B--2---:R-:W-:Y:S02]  /*30050*/  IMAD R4, R4, 0x100, R12 ;  /* 0x0000010004047824 */ /* 0x004fe400078e020c */
[----:B------:R-:W-:Y:S01]  /*30060*/  IMAD R5, R5, 0x100, R13 ;  /* 0x0000010005057824 */ /* 0x000fe200078e020d */
[----:B------:R-:W2:-:S15]  /*30070*/  LDL.LU R12, [R1+0x60] ;  /* 0x00006000010c7983 */ /* 0x000e9e0000300800 */
[----:B------:R0:W-:Y:S04]  /*30080*/  STL.64 [R1+0x100], R8 ;  /* 0x0001000801007387 */ /* 0x0001e80000100a00 */
[----:B------:R1:W-:Y:S01]  /*30090*/  STL.64 [R1+0x108], R10 ;  /* 0x0001080a01007387 */ /* 0x0003e20000100a00 */
[----:B------:R-:W-:-:S03]  /*300a0*/  IMAD.MOV.U32 R13, RZ, RZ, R28 ;  /* 0x000000ffff0d7224 */ /* 0x000fc600078e001c */
[----:B------:R-:W3:Y:S04]  /*300b0*/  LDL.LU R28, [R1+0x1d88] ;  /* 0x001d8800011c7983 */ /* 0x000ee80000300800 */
[----:B------:R-:W4:Y:S04]  /*300c0*/  LDL.LU R14, [R1+0x68] ;  /* 0x00006800010e7983 */ /* 0x000f280000300800 */
[----:B------:R-:W4:Y:S04]  /*300d0*/  LDL.LU R15, [R1+0x6c] ;  /* 0x00006c00010f7983 */ /* 0x000f280000300800 */
[----:B0-----:R-:W5:Y:S04]  /*300e0*/  LDL.LU R8, [R1+0x80] ;  /* 0x0000800001087983 */ /* 0x001f680000300800 */
[----:B------:R-:W5:Y:S04]  /*300f0*/  LDL.LU R9, [R1+0x84] ;  /* 0x0000840001097983 */ /* 0x000f680000300800 */
[----:B-1----:R-:W2:Y:S01]  /*30100*/  LDL.LU R10, [R1+0x88] ;  /* 0x00008800010a7983 */ /* 0x002ea20000300800 */
[----:B---3--:R-:W-:-:S03]  /*30110*/  IMAD.MOV.U32 R11, RZ, RZ, R28 ;  /* 0x000000ffff0b7224 */ /* 0x008fc600078e001c */
[----:B------:R-:W3:Y:S04]  /*30120*/  LDL.LU R28, [R1+0x1d84] ;  /* 0x001d8400011c7983 */ /* 0x000ee80000300800 */
[----:B--2---:R-:W-:Y:S04]  /*30130*/  STL.64 [R1+0x1d68], R10 ;  /* 0x001d680a01007387 */ /* 0x004fe80000100a00 */
[----:B-----5:R0:W-:Y:S04]  /*30140*/  STL.64 [R1+0x1d60], R8 ;  /* 0x001d600801007387 */ /* 0x0201e80000100a00 */
[----:B0-----:R-:W2:Y:S04]  /*30150*/  LDL.LU R8, [R1+0xa0] ;  /* 0x0000a00001087983 */ /* 0x001ea80000300800 */
[----:B------:R-:W2:Y:S04]  /*30160*/  LDL.LU R9, [R1+0xa4] ;  /* 0x0000a40001097983 */ /* 0x000ea80000300800 */
[----:B------:R-:W5:Y:S04]  /*30170*/  LDL.LU R10, [R1+0xa8] ;  /* 0x0000a800010a7983 */ /* 0x000f680000300800 */
[----:B------:R-:W5:Y:S04]  /*30180*/  LDL.LU R11, [R1+0xac] ;  /* 0x0000ac00010b7983 */ /* 0x000f680000300800 */
[----:B-----5:R3:W-:Y:S04]  /*30190*/  STL.64 [R1+0x1d78], R10 ;  /* 0x001d780a01007387 */ /* 0x0207e80000100a00 */
[----:B--2---:R0:W-:Y:S01]  /*301a0*/  STL.64 [R1+0x1d70], R8 ;  /* 0x001d700801007387 */ /* 0x0041e20000100a00 */
[----:B---3--:R-:W-:-:S03]  /*301b0*/  IMAD.MOV.U32 R10, RZ, RZ, R28 ;  /* 0x000000ffff0a7224 */ /* 0x008fc600078e001c */
[----:B0-----:R-:W2:Y:S04]  /*301c0*/  LDL.LU R8, [R1+0xc0] ;  /* 0x0000c00001087983 */ /* 0x001ea80000300800 */
[----:B------:R-:W2:Y:S04]  /*301d0*/  LDL.LU R9, [R1+0xc4] ;  /* 0x0000c40001097983 */ /* 0x000ea80000300800 */
[----:B------:R-:W3:Y:S04]  /*301e0*/  LDL.LU R28, [R1+0x1d80] ;  /* 0x001d8000011c7983 */ /* 0x000ee80000300800 */
[----:B------:R-:W2:Y:S04]  /*301f0*/  LDL.LU R11, [R1+0xcc] ;  /* 0x0000cc00010b7983 */ /* 0x000ea80000300800 */
[----:B----4-:R0:W-:Y:S04]  /*30200*/  STL.64 [R1+0x1d48], R14 ;  /* 0x001d480e01007387 */ /* 0x0101e80000100a00 */
[----:B------:R1:W-:Y:S01]  /*30210*/  STL.64 [R1+0x1d40], R12 ;  /* 0x001d400c01007387 */ /* 0x0003e20000100a00 */
[----:B0-----:R-:W-:-:S03]  /*30220*/  IMAD.MOV.U32 R15, RZ, RZ, R0 ;  /* 0x000000ffff0f7224 */ /* 0x001fc600078e0000 */
[----:B-1----:R-:W4:Y:S04]  /*30230*/  LDL.LU R12, [R1+0x70] ;  /* 0x00007000010c7983 */ /* 0x002f280000300800 */
[----:B------:R-:W4:Y:S04]  /*30240*/  LDL.LU R13, [R1+0x74] ;  /* 0x00007400010d7983 */ /* 0x000f280000300800 */
[----:B------:R-:W4:Y:S04]  /*30250*/  LDL.LU R14, [R1+0x78] ;  /* 0x00007800010e7983 */ /* 0x000f280000300800 */
[----:B------:R-:W-:Y:S04]  /*30260*/  STL.64 [R1+0x1d28], R22 ;  /* 0x001d281601007387 */ /* 0x000fe80000100a00 */
[----:B------:R0:W-:Y:S01]  /*30270*/  STL.64 [R1+0x1d20], R20 ;  /* 0x001d201401007387 */ /* 0x0001e20000100a00 */
[----:B--2---:R-:W-:Y:S01]  /*30280*/  HMMA.16816.F32 R8, R16, R22, R8 ;  /* 0x000000161008723c */ /* 0x004fe20000001808 */
[----:B---3--:R-:W-:-:S15]  /*30290*/  LOP3.LUT R0, R28, 0x40, RZ, 0x3c, !PT ;  /* 0x000000401c007812 */ /* 0x008fde00078e3cff */
[----:B------:R-:W-:-:S07]  /*302a0*/  NOP ;  /* 0x0000000000007918 */ /* 0x000fce0000000000 */
[----:B------:R-:W-:Y:S04]  /*302b0*/  STL.64 [R1+0xf0], R8 ;  /* 0x0000f00801007387 */ /* 0x000fe80000100a00 */
[----:B------:R-:W-:Y:S04]  /*302c0*/  STL.64 [R1+0xf8], R10 ;  /* 0x0000f80a01007387 */ /* 0x000fe80000100a00 */
[----:B------:R-:W1:Y:S04]  /*302d0*/  LDSM.16.M88.4 R8, [R0+UR4] ;  /* 0x000000040008783b */ /* 0x000e680008000200 */
[----:B0-----:R-:W2:Y:S04]  /*302e0*/  LDL.LU R20, [R1+0x40] ;  /* 0x0000400001147983 */ /* 0x001ea80000300800 */
[----:B------:R-:W2:Y:S04]  /*302f0*/  LDL.LU R21, [R1+0x44] ;  /* 0x0000440001157983 */ /* 0x000ea80000300800 */
[----:B------:R-:W3:Y:S04]  /*30300*/  LDL.LU R16, [R1+0x7b8] ;  /* 0x0007b80001107983 */ /* 0x000ee80000300800 */
[----:B------:R-:W5:Y:S04]  /*30310*/  LDL.LU R17, [R1+0x7c4] ;  /* 0x0007c40001117983 */ /* 0x000f680000300800 */
[----:B------:R-:W5:Y:S01]  /*30320*/  LDL.LU R19, [R1+0x7c0] ;  /* 0x0007c00001137983 */ /* 0x000f620000300800 */
[----:B------:R-:W-:-:S03]  /*30330*/  IMAD.MOV.U32 R23, RZ, RZ, R26 ;  /* 0x000000ffff177224 */ /* 0x000fc600078e001a */
[----:B-1----:R-:W-:Y:S04]  /*30340*/  STL.64 [R1+0x370], R8 ;  /* 0x0003700801007387 */ /* 0x002fe80000100a00 */
[----:B------:R0:W-:Y:S01]  /*30350*/  STL.64 [R1+0x378], R10 ;  /* 0x0003780a01007387 */ /* 0x0001e20000100a00 */
[----:B------:R-:W-:Y:S02]  /*30360*/  IMAD.MOV.U32 R26, RZ, RZ, R10 ;  /* 0x000000ffff1a7224 */ /* 0x000fe400078e000a */
[----:B------:R-:W-:Y:S01]  /*30370*/  IMAD.MOV.U32 R27, RZ, RZ, R9 ;  /* 0x000000ffff1b7224 */ /* 0x000fe200078e0009 */
[----:B0-----:R-:W4:Y:S04]  /*30380*/  LDL.LU.64 R10, [R1+0x1d78] ;  /* 0x001d7800010a7983 */ /* 0x001f280000300a00 */
[----:B------:R-:W4:Y:S01]  /*30390*/  LDL.LU.64 R8, [R1+0x1d70] ;  /* 0x001d700001087983 */ /* 0x000f220000300a00 */
[----:B------:R-:W-:-:S02]  /*303a0*/  F2FP.F16.E5M2.UNPACK_B R4, R4 ;  /* 0x00000004ff04723e */ /* 0x000fc400020004ff */
[----:B------:R-:W-:Y:S02]  /*303b0*/  F2FP.F16.E5M2.UNPACK_B R5, R5 ;  /* 0x00000005ff05723e */ /* 0x000fe400020004ff */
[----:B------:R-:W-:Y:S02]  /*303c0*/  F2FP.F16.E5M2.UNPACK_B R6, R6 ;  /* 0x00000006ff06723e */ /* 0x000fe400020004ff */
[----:B------:R-:W-:Y:S01]  /*303d0*/  F2FP.F16.E5M2.UNPACK_B R7, R7 ;  /* 0x00000007ff07723e */ /* 0x000fe200020004ff */
[----:B------:R-:W3:Y:S04]  /*303e0*/  LDL.LU R18, [R1+0x7c8] ;  /* 0x0007c80001127983 */ /* 0x000ee80000300800 */
[----:B------:R0:W-:Y:S04]  /*303f0*/  STL [R1+0x19bc], R26 ;  /* 0x0019bc1a01007387 */ /* 0x0001e80000100800 */
[----:B0-----:R-:W3:Y:S01]  /*30400*/  LDL.LU R26, [R1+0x7cc] ;  /* 0x0007cc00011a7983 */ /* 0x001ee20000300800 */
[----:B----4-:R-:W-:Y:S03]  /*30410*/  HMMA.16816.F32 R8, R4, R24, R8 ;  /* 0x000000180408723c */ /* 0x010fe60000001808 */
[----:B------:R-:W3:-:S15]  /*30420*/  LDL.LU R25, [R1+0x7bc] ;  /* 0x0007bc0001197983 */ /* 0x000ede0000300800 */
[----:B------:R-:W-:-:S05]  /*30430*/  NOP ;  /* 0x0000000000007918 */ /* 0x000fca0000000000 */
[----:B------:R-:W-:Y:S04]  /*30440*/  STL.64 [R1+0xd0], R8 ;  /* 0x0000d00801007387 */ /* 0x000fe80000100a00 */
[----:B------:R-:W-:Y:S04]  /*30450*/  STL.64 [R1+0xd8], R10 ;  /* 0x0000d80a01007387 */ /* 0x000fe80000100a00 */
[----:B------:R-:W0:Y:S04]  /*30460*/  LDSM.16.M88.4 R8, [R0+UR4+0x800] ;  /* 0x000800040008783b */ /* 0x000e280008000200 */
[----:B0-----:R-:W-:Y:S04]  /*30470*/  STL.64 [R1+0x390], R8 ;  /* 0x0003900801007387 */ /* 0x001fe80000100a00 */
[----:B------:R0:W-:Y:S01]  /*30480*/  STL.64 [R1+0x398], R10 ;  /* 0x0003980a01007387 */ /* 0x0001e20000100a00 */
[----:B------:R-:W-:-:S03]  /*30490*/  IMAD.MOV.U32 R28, RZ, RZ, R11 ;  /* 0x000000ffff1c7224 */ /* 0x000fc600078e000b */
[----:B0-----:R-:W4:Y:S04]  /*304a0*/  LDL.LU.64 R10, [R1+0x1d68] ;  /* 0x001d6800010a7983 */ /* 0x001f280000300a00 */
[----:B------:R-:W4:Y:S04]  /*304b0*/  LDL.LU.64 R8, [R1+0x1d60] ;  /* 0x001d600001087983 */ /* 0x000f280000300a00 */
[----:B------:R-:W-:Y:S01]  /*304c0*/  STL [R1+0x19b8], R28 ;  /* 0x0019b81c01007387 */ /* 0x000fe20000100800 */
[----:B----4-:R-:W-:-:S15]  /*304d0*/  HMMA.16816.F32 R8, R4, R2, R8 ;  /* 0x000000020408723c */ /* 0x010fde0000001808 */
[----:B------:R-:W-:-:S08]  /*304e0*/  NOP ;  /* 0x0000000000007918 */ /* 0x000fd00000000000 */
[----:B------:R-:W-:Y:S04]  /*304f0*/  STL.64 [R1+0xc0], R8 ;  /* 0x0000c00801007387 */ /* 0x000fe80000100a00 */
[----:B------:R-:W-:Y:S04]  /*30500*/  STL.64 [R1+0xc8], R10 ;  /* 0x0000c80a01007387 */ /* 0x000fe80000100a00 */
[----:B------:R-:W0:Y:S04]  /*30510*/  LDSM.16.M88.4 R8, [R0+UR4+0x1000] ;  /* 0x001000040008783b */ /* 0x000e280008000200 */
[----:B0-----:R-:W-:Y:S04]  /*30520*/  STL [R1+0x380], R8 ;  /* 0x0003800801007387 */ /* 0x001fe80000100800 */
[----:B------:R0:W-:Y:S01]  /*30530*/  STL.64 [R1+0x388], R10 ;  /* 0x0003880a01007387 */ /* 0x0001e20000100a00 */
[----:B------:R-:W-:-:S03]  /*30540*/  IMAD.MOV.U32 R28, RZ, RZ, R9 ;  /* 0x000000ffff1c7224 */ /* 0x000fc600078e0009 */
[----:B0-----:R-:W4:Y:S04]  /*30550*/  LDL.LU.64 R10, [R1+0x1d58] ;  /* 0x001d5800010a7983 */ /* 0x001f280000300a00 */
[----:B------:R-:W2:Y:S02]  /*30560*/  LDL.LU.64 R8, [R1+0x1d50] ;  /* 0x001d500001087983 */ /* 0x000ea40000300a00 */
[----:B--2---:R-:W-:-:S15]  /*30570*/  HMMA.16816.F32 R12, R4, R8, R12 ;  /* 0x00000008040c723c */ /* 0x004fde000000180c */
[----:B------:R-:W-:-:S08]  /*30580*/  NOP ;  /* 0x0000000000007918 */ /* 0x000fd00000000000 */
[----:B------:R-:W-:Y:S04]  /*30590*/  STL.64 [R1+0xa0], R12 ;  /* 0x0000a00c01007387 */ /* 0x000fe80000100a00 */
[----:B------:R-:W-:Y:S04]  /*305a0*/  STL.64 [R1+0xa8], R14 ;  /* 0x0000a80e01007387 */ /* 0x000fe80000100a00 */
[----:B------:R-:W0:Y:S04]  /*305b0*/  LDSM.16.M88.4 R12, [R0+UR4+0x1800] ;  /* 0x00180004000c783b */ /* 0x000e280008000200 */
[----:B0-----:R-:W-:Y:S04]  /*305c0*/  STL.64 [R1+0x360], R12 ;  /* 0x0003600c01007387 */ /* 0x001fe80000100a00 */
[----:B------:R0:W-:Y:S04]  /*305d0*/  STL.64 [R1+0x368], R14 ;  /* 0x0003680e01007387 */ /* 0x0001e80000100a00 */
[----:B0-----:R-:W4:Y:S04]  /*305e0*/  LDL.LU.64 R14, [R1+0x1d48] ;  /* 0x001d4800010e7983 */ /* 0x001f280000300a00 */
[----:B------:R-:W4:Y:S02]  /*305f0*/  LDL.LU.64 R12, [R1+0x1d40] ;  /* 0x001d4000010c7983 */ /* 0x000f240000300a00 */
[----:B----4-:R-:W-:Y:S02]  /*30600*/  HMMA.16816.F32 R8, R4, R10, R12 ;  /* 0x0000000a0408723c */ /* 0x010fe4000000180c */
[----:B------:R-:W0:-:S15]  /*30610*/  LDSM.16.M88.4 R12, [R0+UR4+0x2000] ;  /* 0x00200004000c783b */ /* 0x000e1e0008000200 */
[----:B------:R-:W-:-:S06]  /*30620*/  NOP ;  /* 0x0000000000007918 */ /* 0x000fcc0000000000 */
[----:B------:R-:W-:Y:S04]  /*30630*/  STL.64 [R1+0x80], R8 ;  /* 0x0000800801007387 */ /* 0x000fe80000100a00 */
[----:B------:R1:W-:Y:S04]  /*30640*/  STL.64 [R1+0x88], R10 ;  /* 0x0000880a01007387 */ /* 0x0003e80000100a00 */
[----:B0-----:R-:W-:Y:S04]  /*30650*/  STL.64 [R1+0x350], R12 ;  /* 0x0003500c01007387 */ /* 0x001fe80000100a00 */
[----:B------:R0:W-:Y:S01]  /*30660*/  STL.64 [R1+0x358], R14 ;  /* 0x0003580e01007387 */ /* 0x0001e20000100a00 */
[----:B-1----:R-:W-:-:S02]  /*30670*/  IMAD.MOV.U32 R10, RZ, RZ, R12 ;  /* 0x000000ffff0a7224 */ /* 0x002fc400078e000c */
[----:B------:R-:W-:Y:S01]  /*30680*/  IMAD.MOV.U32 R11, RZ, RZ, R13 ;  /* 0x000000ffff0b7224 */ /* 0x000fe200078e000d */
[----:B0-----:R-:W2:Y:S04]  /*30690*/  LDL.LU.64 R14, [R1+0x1d38] ;  /* 0x001d3800010e7983 */ /* 0x001ea80000300a00 */
[----:B------:R-:W4:Y:S01]  /*306a0*/  LDL.LU.64 R12, [R1+0x1d30] ;  /* 0x001d3000010c7983 */ /* 0x000f220000300a00 */
[----:B------:R-:W-:-:S07]  /*306b0*/  IMAD.MOV.U32 R22, RZ, RZ, R29 ;  /* 0x000000ffff167224 */ /* 0x000fce00078e001d */
[----:B----4-:R-:W-:-:S15]  /*306c0*/  HMMA.16816.F32 R20, R4, R12, R20 ;  /* 0x0000000c0414723c */ /* 0x010fde0000001814 */
[----:B------:R-:W-:-:S08]  /*306d0*/  NOP ;  /* 0x0000000000007918 */ /* 0x000fd00000000000 */
[----:B------:R-:W-:Y:S04]  /*306e0*/  STL.64 [R1+0x60], R20 ;  /* 0x0000601401007387 */ /* 0x000fe80000100a00 */
[----:B------:R-:W-:Y:S01]  /*306f0*/  STL [R1+0x68], R22 ;  /* 0x0000681601007387 */ /* 0x000fe20000100800 */
[----:B------:R-:W-:-:S03]  /*30700*/  IMAD.MOV.U32 R29, RZ, RZ, R23 ;  /* 0x000000ffff1d7224 */ /* 0x000fc600078e0017 */
[----:B------:R-:W0:Y:S04]  /*30710*/  LDSM.16.M88.4 R20, [R0+UR4+0x2800] ;  /* 0x002800040014783b */ /* 0x000e280008000200 */
[----:B------:R-:W-:Y:S01]  /*30720*/  STL [R1+0x1c70], R29 ;  /* 0x001c701d01007387 */ /* 0x000fe20000100800 */
[----:B0-----:R-:W-:-:S03]  /*30730*/  IMAD.MOV.U32 R8, RZ, RZ, R20 ;  /* 0x000000ffff087224 */ /* 0x001fc600078e0014 */
[----:B------:R-:W-:Y:S01]  /*30740*/  STL.64 [R1+0x340], R20 ;  /* 0x0003401401007387 */ /* 0x000fe20000100a00 */
[----:B------:R-:W-:-:S03]  /*30750*/  IMAD.MOV.U32 R9, RZ, RZ, R21 ;  /* 0x000000ffff097224 */ /* 0x000fc600078e0015 */
[----:B------:R0:W-:Y:S04]  /*30760*/  STL.64 [R1+0x348], R22 ;  /* 0x0003481601007387 */ /* 0x0001e80000100a00 */
[----:B0-----:R-:W4:Y:S04]  /*30770*/  LDL.LU.64 R22, [R1+0x1d28] ;  /* 0x001d280001167983 */ /* 0x001f280000300a00 */
[----:B------:R-:W4:Y:S04]  /*30780*/  LDL.LU.64 R20, [R1+0x1d20] ;  /* 0x001d200001147983 */ /* 0x000f280000300a00 */
[----:B------:R-:W-:Y:S04]  /*30790*/  STL.64 [R1+0x1ce8], R10 ;  /* 0x001ce80a01007387 */ /* 0x000fe80000100a00 */
[----:B------:R0:W-:Y:S04]  /*307a0*/  STL.64 [R1+0x1ce0], R8 ;  /* 0x001ce00801007387 */ /* 0x0001e80000100a00 */
[----:B0-----:R-:W2:Y:S04]  /*307b0*/  LDL.LU R8, [R1+0x20] ;  /* 0x0000200001087983 */ /* 0x001ea80000300800 */
[----:B------:R-:W2:Y:S04]  /*307c0*/  LDL.LU R9, [R1+0x24] ;  /* 0x0000240001097983 */ /* 0x000ea80000300800 */
[----:B------:R-:W2:Y:S04]  /*307d0*/  LDL.LU R10, [R1+0x28] ;  /* 0x00002800010a7983 */ /* 0x000ea80000300800 */
[----:B------:R-:W2:Y:S04]  /*307e0*/  LDL.LU R11, [R1+0x2c] ;  /* 0x00002c00010b7983 */ /* 0x000ea80000300800 */
[----:B------:R-:W4:Y:S01]  /*307f0*/  LDL.LU R13, [R1+0x7d4] ;  /* 0x0007d400010d7983 */ /* 0x000f220000300800 */
[----:B-----5:R-:W-:-:S02]  /*30800*/  IMAD R17, R19, 0x100, R17 ;  /* 0x0000010013117824 */ /* 0x020fc400078e0211 */
[----:B---3--:R-:W-:Y:S01]  /*30810*/  IMAD R16, R16, 0x100, R25 ;  /* 0x0000010010107824 */ /* 0x008fe200078e0219 */
[----:B--2---:R-:W-:-:S15]  /*30820*/  HMMA.16816.F32 R8, R4, R14, R8 ;  /* 0x0000000e0408723c */ /* 0x004fde0000001808 */
[----:B------:R-:W-:-:S08]  /*30830*/  NOP ;  /* 0x0000000000007918 */ /* 0x000fd00000000000 */
[----:B------:R-:W-:Y:S04]  /*30840*/  STL.64 [R1+0x20], R8 ;  /* 0x0000200801007387 */ /* 0x000fe80000100a00 */
[----:B------:R-:W-:Y:S04]  /*30850*/  STL.64 [R1+0x28], R10 ;  /* 0x0000280a01007387 */ /* 0x000fe80000100a00 */
[----:B------:R-:W0:Y:S04]  /*30860*/  LDSM.16.M88.4 R8, [R0+UR4+0x3000] ;  /* 0x003000040008783b */ /* 0x000e280008000200 */
[----:B------:R-:W2:Y:S04]  /*30870*/  LDL.LU R19, [R1+0x7d0] ;  /* 0x0007d00001137983 */ /* 0x000ea80000300800 */
[----:B0-----:R-:W-:Y:S04]  /*30880*/  STL.64 [R1+0x330], R8 ;  /* 0x0003300801007387 */ /* 0x001fe80000100a00 */
[----:B------:R-:W-:Y:S04]  /*30890*/  STL.64 [R1+0x338], R10 ;  /* 0x0003380a01007387 */ /* 0x000fe80000100a00 */
[----:B------:R-:W3:Y:S01]  /*308a0*/  LDL R25, [R1+0x370] ;  /* 0x0003700001197983 */ /* 0x000ee20000100800 */
[----:B------:R-:W-:-:S02]  /*308b0*/  IMAD.MOV.U32 R2, RZ, RZ, R8 ;  /* 0x000000ffff027224 */ /* 0x000fc400078e0008 */
[----:B------:R-:W-:Y:S02]  /*308c0*/  IMAD.MOV.U32 R3, RZ, RZ, R9 ;  /* 0x000000ffff037224 */ /* 0x000fe400078e0009 */
[----:B------:R-:W0:Y:S04]  /*308d0*/  LDSM.16.M88.4 R8, [R0+UR4+0x3800] ;  /* 0x003800040008783b */ /* 0x000e280008000200 */
[----:B------:R-:W-:Y:S01]  /*308e0*/  STL [R1+0x1d18], R27 ;  /* 0x001d181b01007387 */ /* 0x000fe20000100800 */
[----:B------:R-:W-:Y:S02]  /*308f0*/  IMAD R18, R18, 0x100, R26 ;  /* 0x0000010012127824 */ /* 0x000fe400078e021a */
[----:B0-----:R-:W-:Y:S02]  /*30900*/  IMAD.MOV.U32 R29, RZ, RZ, R8 ;  /* 0x000000ffff1d7224 */ /* 0x001fe400078e0008 */
[----:B------:R-:W-:Y:S01]  /*30910*/  IMAD.MOV.U32 R0, RZ, RZ, R9 ;  /* 0x000000ffff007224 */ /* 0x000fe200078e0009 */
[----:B---3--:R0:W-:Y:S04]  /*30920*/  STL [R1+0x1d14], R25 ;  /* 0x001d141901007387 */ /* 0x0081e80000100800 */
[----:B------:R-:W4:Y:S04]  /*30930*/  LDL.LU R24, [R1+0x10] ;  /* 0x0000100001187983 */ /* 0x000f280000300800 */
[----:B0-----:R-:W4:Y:S04]  /*30940*/  LDL.LU R25, [R1+0x14] ;  /* 0x0000140001197983 */ /* 0x001f280000300800 */
[----:B------:R-:W4:Y:S04]  /*30950*/  LDL.LU R26, [R1+0x18] ;  /* 0x00001800011a7983 */ /* 0x000f280000300800 */
[----:B------:R-:W4:Y:S04]  /*30960*/  LDL.LU R27, [R1+0x1c] ;  /* 0x00001c00011b7983 */ /* 0x000f280000300800 */
[----:B------:R0:W-:Y:S04]  /*30970*/  STL.64 [R1+0x320], R8 ;  /* 0x0003200801007387 */ /* 0x0001e80000100a00 */
[----:B------:R1:W-:Y:S04]  /*30980*/  STL.64 [R1+0x328], R10 ;  /* 0x0003280a01007387 */ /* 0x0003e80000100a00 */
[----:B------:R-:W3:Y:S04]  /*30990*/  LDL R14, [R1+0x394] ;  /* 0x00039400010e7983 */ /* 0x000ee80000100800 */
[----:B------:R-:W5:Y:S04]  /*309a0*/  LDL R15, [R1+0x380] ;  /* 0x00038000010f7983 */ /* 0x000f680000100800 */
[----:B0-----:R-:W2:Y:S04]  /*309b0*/  LDL.LU R8, [R1+0x50] ;  /* 0x0000500001087983 */ /* 0x001ea80000300800 */
[----:B------:R-:W2:Y:S04]  /*309c0*/  LDL.LU R9, [R1+0x54] ;  /* 0x0000540001097983 */ /* 0x000ea80000300800 */
[----:B-1----:R-:W4:Y:S04]  /*309d0*/  LDL.LU R10, [R1+0x58] ;  /* 0x00005800010a7983 */ /* 0x002f280000300800 */
[----:B------:R-:W4:Y:S04]  /*309e0*/  LDL.LU R11, [R1+0x5c] ;  /* 0x00005c00010b7983 */ /* 0x000f280000300800 */
[----:B----4-:R-:W-:Y:S04]  /*309f0*/  STL.64 [R1+0x1cf8], R10 ;  /* 0x001cf80a01007387 */ /* 0x010fe80000100a00 */
[----:B--2---:R0:W-:Y:S04]  /*30a00*/  STL.64 [R1+0x1cf0], R8 ;  /* 0x001cf00801007387 */ /* 0x0041e80000100a00 */
[----:B0-----:R-:W2:Y:S04]  /*30a10*/  LDL.LU R8, [R1+0x30] ;  /* 0x0000300001087983 */ /* 0x001ea80000300800 */
[----:B------:R-:W2:Y:S04]  /*30a20*/  LDL.LU R9, [R1+0x34] ;  /* 0x0000340001097983 */ /* 0x000ea80000300800 */
[----:B------:R-:W4:Y:S04]  /*30a30*/  LDL.LU R10, [R1+0x38] ;  /* 0x00003800010a7983 */ /* 0x000f280000300800 */
[----:B------:R-:W4:Y:S01]  /*30a40*/  LDL.LU R11, [R1+0x3c] ;  /* 0x00003c00010b7983 */ /* 0x000f220000300800 */
[----:B------:R-:W-:Y:S01]  /*30a50*/  HMMA.16816.F32 R24, R4, R20, R24 ;  /* 0x000000140418723c */ /* 0x000fe20000001818 */
[----:B------:R-:W-:-:S02]  /*30a60*/  IMAD R19, R19, 0x100, R13 ;  /* 0x0000010013137824 */ /* 0x000fc400078e020d */
[----:B----4-:R-:W-:Y:S04]  /*30a70*/  STL.64 [R1+0x1d08], R10 ;  /* 0x001d080a01007387 */ /* 0x010fe80000100a00 */
[----:B--2---:R0:W-:Y:S04]  /*30a80*/  STL.64 [R1+0x1d00], R8 ;  /* 0x001d000801007387 */ /* 0x0041e80000100a00 */
[----:B0-----:R-:W2:Y:S04]  /*30a90*/  LDL.LU R8, [R1] ;  /* 0x0000000001087983 */ /* 0x001ea80000300800 */
[----:B------:R-:W2:Y:S04]  /*30aa0*/  LDL.LU R9, [R1+0x4] ;  /* 0x0000040001097983 */ /* 0x000ea80000300800 */
[----:B------:R-:W2:Y:S04]  /*30ab0*/  LDL.LU R10, [R1+0x8] ;  /* 0x00000800010a7983 */ /* 0x000ea80000300800 */
[----:B------:R-:W2:Y:S04]  /*30ac0*/  LDL.LU R11, [R1+0xc] ;  /* 0x00000c00010b7983 */ /* 0x000ea80000300800 */
[----:B------:R-:W4:Y:S04]  /*30ad0*/  LDL R12, [R1+0x360] ;  /* 0x00036000010c7983 */ /* 0x000f280000100800 */
[----:B------:R-:W4:Y:S04]  /*30ae0*/  LDL R13, [R1+0x364] ;  /* 0x00036400010d7983 */ /* 0x000f280000100800 */
[----:B------:R-:W-:Y:S04]  /*30af0*/  STL.64 [R1+0x10], R24 ;  /* 0x0000101801007387 */ /* 0x000fe80000100a00 */
[----:B------:R0:W-:Y:S04]  /*30b00*/  STL [R1+0x1c], R27 ;  /* 0x00001c1b01007387 */ /* 0x0001e80000100800 */
[----:B0-----:R-:W3:Y:S04]  /*30b10*/  LDL.LU R27, [R1+0x1d18] ;  /* 0x001d1800011b7983 */ /* 0x001ee80000300800 */
[----:B------:R-:W5:Y:S04]  /*30b20*/  LDL.LU R25, [R1+0x1d14] ;  /* 0x001d140001197983 */ /* 0x000f680000300800 */
[----:B------:R-:W4:Y:S01]  /*30b30*/  LDL R21, [R1+0x390] ;  /* 0x0003900001157983 */ /* 0x000f220000100800 */
[----:B--2---:R-:W-:Y:S01]  /*30b40*/  HMMA.16816.F32 R4, R4, R22, R8 ;  /* 0x000000160404723c */ /* 0x004fe20000001808 */
[----:B-----5:R-:W-:-:S02]  /*30b50*/  F2FP.F16.E5M2.UNPACK_B R24, R25 ;  /* 0x00000019ff18723e */ /* 0x020fc400020004ff */
[----:B---3--:R-:W-:Y:S02]  /*30b60*/  F2FP.F16.E5M2.UNPACK_B R25, R27 ;  /* 0x0000001bff19723e */ /* 0x008fe400020004ff */
[----:B------:R-:W2:Y:S04]  /*30b70*/  LDL.LU R27, [R1+0x1d10] ;  /* 0x001d1000011b7983 */ /* 0x000ea80000300800 */
[----:B------:R-:W3:Y:S04]  /*30b80*/  LDL.LU.64 R10, [R1+0x1d08] ;  /* 0x001d0800010a7983 */ /* 0x000ee80000300a00 */
[----:B------:R-:W3:Y:S01]  /*30b90*/  LDL.LU.64 R8, [R1+0x1d00] ;  /* 0x001d000001087983 */ /* 0x000ee20000300a00 */
[----:B------:R-:W-:-:S02]  /*30ba0*/  F2FP.F16.E5M2.UNPACK_B R16, R16 ;  /* 0x00000010ff10723e */ /* 0x000fc400020004ff */
[----:B------:R-:W-:Y:S02]  /*30bb0*/  F2FP.F16.E5M2.UNPACK_B R17, R17 ;  /* 0x00000011ff11723e */ /* 0x000fe400020004ff */
[----:B------:R-:W-:Y:S02]  /*30bc0*/  F2FP.F16.E5M2.UNPACK_B R18, R18 ;  /* 0x00000012ff12723e */ /* 0x000fe400020004ff */
[----:B------:R-:W-:-:S03]  /*30bd0*/  F2FP.F16.E5M2.UNPACK_B R19, R19 ;  /* 0x00000013ff13723e */ /* 0x000fc600020004ff */
[----:B------:R0:W-:Y:S04]  /*30be0*/  STL.64 [R1], R4 ;  /* 0x0000000401007387 */ /* 0x0001e80000100a00 */
[----:B------:R1:W-:Y:S04]  /*30bf0*/  STL.64 [R1+0x8], R6 ;  /* 0x0000080601007387 */ /* 0x0003e80000100a00 */
[----:B0-----:R-:W5:Y:S04]  /*30c00*/  LDL.LU R4, [R1+0x7dc] ;  /* 0x0007dc0001047983 */ /* 0x001f680000300800 */
[----:B------:R-:W5:Y:S04]  /*30c10*/  LDL.LU R5, [R1+0x7d8] ;  /* 0x0007d80001057983 */ /* 0x000f680000300800 */
[----:B-1----:R-:W5:Y:S04]  /*30c20*/  LDL.LU R6, [R1+0x7e4] ;  /* 0x0007e40001067983 */ /* 0x002f680000300800 */
[----:B------:R-:W5:Y:S04]  /*30c30*/  LDL.LU R7, [R1+0x7e0] ;  /* 0x0007e00001077983 */ /* 0x000f680000300800 */
[----:B------:R-:W5:Y:S04]  /*30c40*/  LDL.LU R22, [R1+0x7ec] ;  /* 0x0007ec0001167983 */ /* 0x000f680000300800 */
[----:B------:R-:W5:Y:S01]  /*30c50*/  LDL.LU R23, [R1+0x7e8] ;  /* 0x0007e80001177983 */ /* 0x000f620000300800 */
[----:B---3--:R-:W-:-:S15]  /*30c60*/  HMMA.16816.F32 R8, R16, R24, R8 ;  /* 0x000000181008723c */ /* 0x008fde0000001808 */
[----:B------:R-:W-:-:S08]  /*30c70*/  NOP ;  /* 0x0000000000007918 */ /* 0x000fd00000000000 */
[----:B------:R-:W-:Y:S04]  /*30c80*/  STL.64 [R1+0x30], R8 ;  /* 0x0000300801007387 */ /* 0x000fe80000100a00 */
[----:B------:R0:W-:Y:S04]  /*30c90*/  STL.64 [R1+0x38], R10 ;  /* 0x0000380a01007387 */ /* 0x0001e80000100a00 */
[----:B0-----:R-:W3:Y:S04]  /*30ca0*/  LDL.LU.64 R10, [R1+0x1cf8] ;  /* 0x001cf800010a7983 */ /* 0x001ee80000300a00 */
[----:B------:R-:W3:Y:S04]  /*30cb0*/  LDL.LU.64 R8, [R1+0x1cf0] ;  /* 0x001cf00001087983 */ /* 0x000ee80000300a00 */
[----:B--2---:R-:W-:Y:S04]  /*30cc0*/  STL.64 [R1+0x1ca0], R26 ;  /* 0x001ca01a01007387 */ /* 0x004fe80000100a00 */
[----:B------:R0:W-:Y:S04]  /*30cd0*/  STL.64 [R1+0x1c98], R24 ;  /* 0x001c981801007387 */ /* 0x0001e80000100a00 */
[----:B0-----:R-:W2:Y:S04]  /*30ce0*/  LDL.LU R24, [R1+0x90] ;  /* 0x0000900001187983 */ /* 0x001ea80000300800 */
[----:B------:R-:W2:Y:S04]  /*30cf0*/  LDL.LU R25, [R1+0x94] ;  /* 0x0000940001197983 */ /* 0x000ea80000300800 */
[----:B------:R-:W2:Y:S04]  /*30d00*/  LDL.LU R26, [R1+0x98] ;  /* 0x00009800011a7983 */ /* 0x000ea80000300800 */
[----:B------:R-:W2:Y:S01]  /*30d10*/  LDL.LU R27, [R1+0x9c] ;  /* 0x00009c00011b7983 */ /* 0x000ea20000300800 */
[----:B----4-:R-:W-:-:S02]  /*30d20*/  F2FP.F16.E5M2.UNPACK_B R20, R21 ;  /* 0x00000015ff14723e */ /* 0x010fc400020004ff */
[----:B------:R-:W-:Y:S02]  /*30d30*/  F2FP.F16.E5M2.UNPACK_B R21, R14 ;  /* 0x0000000eff15723e */ /* 0x000fe400020004ff */
[----:B------:R-:W-:Y:S02]  /*30d40*/  F2FP.F16.E5M2.UNPACK_B R14, R15 ;  /* 0x0000000fff0e723e */ /* 0x000fe400020004ff */
[----:B------:R-:W-:Y:S01]  /*30d50*/  F2FP.F16.E5M2.UNPACK_B R15, R28 ;  /* 0x0000001cff0f723e */ /* 0x000fe200020004ff */
[----:B------:R-:W-:Y:S01]  /*30d60*/  STL [R1+0x1b4c], R28 ;  /* 0x001b4c1c01007387 */ /* 0x000fe20000100800 */
[----:B-----5:R-:W-:Y:S02]  /*30d70*/  IMAD R4, R5, 0x100, R4 ;  /* 0x0000010005047824 */ /* 0x020fe400078e0204 */
[----:B------:R-:W-:Y:S01]  /*30d80*/  IMAD R5, R7, 0x100, R6 ;  /* 0x0000010007057824 */ /* 0x000fe200078e0206 */
[C---:B---3--:R-:W-:Y:S06]  /*30d90*/  HMMA.16816.F32 R8, R16.reuse, R20, R8 ;  /* 0x000000141008723c */ /* 0x048fec0000001808 */
[----:B--2---:R-:W-:-:S15]  /*30da0*/  HMMA.16816.F32 R24, R16, R14, R24 ;  /* 0x0000000e1018723c */ /* 0x004fde0000001818 */
[----:B------:R-:W-:-:S02]  /*30db0*/  NOP ;  /* 0x0000000000007918 */ /* 0x000fc40000000000 */
[----:B------:R-:W-:Y:S04]  /*30dc0*/  STL.64 [R1+0x40], R8 ;  /* 0x0000400801007387 */ /* 0x000fe80000100a00 */
[----:B------:R0:W-:Y:S04]  /*30dd0*/  STL.64 [R1+0x48], R10 ;  /* 0x0000480a01007387 */ /* 0x0001e80000100a00 */
[----:B0-----:R-:W2:Y:S04]  /*30de0*/  LDL.LU.64 R10, [R1+0x1ce8] ;  /* 0x001ce800010a7983 */ /* 0x001ea80000300a00 */
[----:B------:R-:W3:Y:S04]  /*30df0*/  LDL.LU.64 R8, [R1+0x1ce0] ;  /* 0x001ce00001087983 */ /* 0x000ee80000300a00 */
[----:B------:R-:W-:Y:S01]  /*30e00*/  STL.64 [R1+0x1cc8], R20 ;  /* 0x001cc81401007387 */ /* 0x000fe20000100a00 */
[----:B------:R-:W-:-:S03]  /*30e10*/  IMAD.MOV.U32 R28, RZ, RZ, R27 ;  /* 0x000000ffff1c7224 */ /* 0x000fc600078e001b */
[----:B------:R0:W-:Y:S04]  /*30e20*/  STL.64 [R1+0x50], R24 ;  /* 0x0000501801007387 */ /* 0x0001e80000100a00 */
[----:B------:R1:W-:Y:S04]  /*30e30*/  STL [R1+0x58], R26 ;  /* 0x0000581a01007387 */ /* 0x0003e80000100800 */
[----:B------:R4:W-:Y:S04]  /*30e40*/  STL [R1+0x1b6c], R28 ;  /* 0x001b6c1c01007387 */ /* 0x0009e80000100800 */
[----:B0-----:R-:W5:Y:S04]  /*30e50*/  LDL.LU R24, [R1+0x120] ;  /* 0x0001200001187983 */ /* 0x001f680000300800 */
[----:B------:R-:W5:Y:S04]  /*30e60*/  LDL.LU R25, [R1+0x124] ;  /* 0x0001240001197983 */ /* 0x000f680000300800 */
[----:B-1----:R-:W2:Y:S04]  /*30e70*/  LDL.LU R26, [R1+0x128] ;  /* 0x00012800011a7983 */ /* 0x002ea80000300800 */
[----:B------:R-:W2:Y:S04]  /*30e80*/  LDL.LU R27, [R1+0x12c] ;  /* 0x00012c00011b7983 */ /* 0x000ea80000300800 */
[----:B----4-:R-:W4:Y:S04]  /*30e90*/  LDL.LU R28, [R1+0x7f4] ;  /* 0x0007f400011c7983 */ /* 0x010f280000300800 */
[----:B------:R-:W3:Y:S01]  /*30ea0*/  LDL.LU R7, [R1+0x7f0] ;  /* 0x0007f00001077983 */ /* 0x000ee20000300800 */
[----:B------:R-:W-:Y:S01]  /*30eb0*/  IMAD R6, R23, 0x100, R22 ;  /* 0x0000010017067824 */ /* 0x000fe200078e0216 */
[----:B------:R-:W-:-:S04]  /*30ec0*/  F2FP.F16.E5M2.UNPACK_B R12, R12 ;  /* 0x0000000cff0c723e */ /* 0x000fc800020004ff */
[----:B---3--:R-:W-:Y:S04]  /*30ed0*/  STL.64 [R1+0x1cd8], R6 ;  /* 0x001cd80601007387 */ /* 0x008fe80000100a00 */
[----:B------:R0:W-:Y:S04]  /*30ee0*/  STL.64 [R1+0x1cd0], R4 ;  /* 0x001cd00401007387 */ /* 0x0001e80000100a00 */
[----:B0-----:R-:W3:Y:S04]  /*30ef0*/  LDL.LU R4, [R1+0xb0] ;  /* 0x0000b00001047983 */ /* 0x001ee80000300800 */
[----:B------:R-:W3:Y:S04]  /*30f00*/  LDL.LU R5, [R1+0xb4] ;  /* 0x0000b40001057983 */ /* 0x000ee80000300800 */
[----:B------:R-:W3:Y:S04]  /*30f10*/  LDL.LU R6, [R1+0xb8] ;  /* 0x0000b80001067983 */ /* 0x000ee80000300800 */
[----:B------:R-:W3:Y:S04]  /*30f20*/  LDL.LU R7, [R1+0xbc] ;  /* 0x0000bc0001077983 */ /* 0x000ee80000300800 */
[----:B------:R-:W4:Y:S04]  /*30f30*/  LDL.LU R20, [R1+0xe0] ;  /* 0x0000e00001147983 */ /* 0x000f280000300800 */
[----:B------:R-:W4:Y:S04]  /*30f40*/  LDL.LU R21, [R1+0xe4] ;  /* 0x0000e40001157983 */ /* 0x000f280000300800 */
[----:B------:R-:W4:Y:S04]  /*30f50*/  LDL.LU R22, [R1+0xe8] ;  /* 0x0000e80001167983 */ /* 0x000f280000300800 */
[----:B------:R-:W4:Y:S04]  /*30f60*/  LDL.LU R23, [R1+0xec] ;  /* 0x0000ec0001177983 */ /* 0x000f280000300800 */
[----:B--2---:R-:W-:Y:S04]  /*30f70*/  STL.64 [R1+0x1cb0], R26 ;  /* 0x001cb01a01007387 */ /* 0x004fe80000100a00 */
[----:B-----5:R0:W-:Y:S04]  /*30f80*/  STL.64 [R1+0x1ca8], R24 ;  /* 0x001ca81801007387 */ /* 0x0201e80000100a00 */
[----:B0-----:R-:W2:Y:S04]  /*30f90*/  LDL.LU R24, [R1+0x230] ;  /* 0x0002300001187983 */ /* 0x001ea80000300800 */
[----:B------:R-:W2:Y:S04]  /*30fa0*/  LDL.LU R25, [R1+0x234] ;  /* 0x0002340001197983 */ /* 0x000ea80000300800 */
[----:B------:R-:W5:Y:S04]  /*30fb0*/  LDL.LU R26, [R1+0x238] ;  /* 0x00023800011a7983 */ /* 0x000f680000300800 */
[----:B------:R-:W5:Y:S01]  /*30fc0*/  LDL.LU R27, [R1+0x23c] ;  /* 0x00023c00011b7983 */ /* 0x000f620000300800 */
[----:B------:R-:W-:-:S07]  /*30fd0*/  F2FP.F16.E5M2.UNPACK_B R13, R13 ;  /* 0x0000000dff0d723e */ /* 0x000fce00020004ff */
[----:B---3--:R-:W-:Y:S01]  /*30fe0*/  HMMA.16816.F32 R4, R16, R12, R4 ;  /* 0x0000000c1004723c */ /* 0x008fe20000001804 */
[----:B-----5:R-:W-:Y:S04]  /*30ff0*/  STL.64 [R1+0x1cc0], R26 ;  /* 0x001cc01a01007387 */ /* 0x020fe80000100a00 */
[----:B--2---:R0:W-:Y:S04]  /*31000*/  STL.64 [R1+0x1cb8], R24 ;  /* 0x001cb81801007387 */ /* 0x0041e80000100a00 */
[----:B0-----:R-:W2:Y:S04]  /*31010*/  LDL.LU R24, [R1+0x240] ;  /* 0x0002400001187983 */ /* 0x001ea80000300800 */
[----:B------:R-:W2:Y:S04]  /*31020*/  LDL.LU R25, [R1+0x244] ;  /* 0x0002440001197983 */ /* 0x000ea80000300800 */
[----:B------:R-:W2:Y:S04]  /*31030*/  LDL.LU R26, [R1+0x248] ;  /* 0x00024800011a7983 */ /* 0x000ea80000300800 */
[----:B------:R-:W2:Y:S04]  /*31040*/  LDL.LU R27, [R1+0x24c] ;  /* 0x00024c00011b7983 */ /* 0x000ea80000300800 */
[----:B------:R-:W-:Y:S04]  /*31050*/  STL.64 [R1+0x70], R4 ;  /* 0x0000700401007387 */ /* 0x000fe80000100a00 */
[----:B------:R0:W-:Y:S04]  /*31060*/  STL.64 [R1+0x78], R6 ;  /* 0x0000780601007387 */ /* 0x0001e80000100a00 */
[----:B0-----:R-:W3:Y:S04]  /*31070*/  LDL.LU.64 R6, [R1+0x1cd8] ;  /* 0x001cd80001067983 */ /* 0x001ee80000300a00 */
[----:B------:R-:W5:Y:S04]  /*31080*/  LDL.LU.64 R4, [R1+0x1cd0] ;  /* 0x001cd00001047983 */ /* 0x000f680000300a00 */
[----:B------:R-:W-:Y:S04]  /*31090*/  STL.64 [R1+0x1c80], R14 ;  /* 0x001c800e01007387 */ /* 0x000fe80000100a00 */
[----:B------:R0:W-:Y:S04]  /*310a0*/  STL.64 [R1+0x1c78], R12 ;  /* 0x001c780c01007387 */ /* 0x0001e80000100a00 */
[----:B0-----:R-:W3:Y:S04]  /*310b0*/  LDL.LU R12, [R1+0x1e0] ;  /* 0x0001e000010c7983 */ /* 0x001ee80000300800 */
[----:B------:R-:W3:Y:S04]  /*310c0*/  LDL.LU R13, [R1+0x1e4] ;  /* 0x0001e400010d7983 */ /* 0x000ee80000300800 */
[----:B------:R-:W5:Y:S04]  /*310d0*/  LDL.LU R14, [R1+0x1e8] ;  /* 0x0001e800010e7983 */ /* 0x000f680000300800 */
[----:B------:R-:W5:Y:S01]  /*310e0*/  LDL.LU R15, [R1+0x1ec] ;  /* 0x0001ec00010f7983 */ /* 0x000f620000300800 */
[----:B------:R-:W-:-:S02]  /*310f0*/  F2FP.F16.E5M2.UNPACK_B R10, R10 ;  /* 0x0000000aff0a723e */ /* 0x000fc400020004ff */
[----:B------:R-:W-:Y:S02]  /*31100*/  F2FP.F16.E5M2.UNPACK_B R11, R11 ;  /* 0x0000000bff0b723e */ /* 0x000fe400020004ff */
[----:B------:R-:W-:Y:S02]  /*31110*/  F2FP.F16.E5M2.UNPACK_B R8, R8 ;  /* 0x00000008ff08723e */ /* 0x000fe400020004ff */
[----:B------:R-:W-:-:S03]  /*31120*/  F2FP.F16.E5M2.UNPACK_B R9, R9 ;  /* 0x00000009ff09723e */ /* 0x000fc600020004ff */
[C---:B----4-:R-:W-:Y:S06]  /*31130*/  HMMA.16816.F32 R20, R16.reuse, R10, R20 ;  /* 0x0000000a1014723c */ /* 0x050fec0000001814 */
[----:B--2---:R-:W-:Y:S01]  /*31140*/  HMMA.16816.F32 R24, R16, R8, R24 ;  /* 0x000000081018723c */ /* 0x004fe20000001818 */
[----:B-----5:R-:W-:Y:S04]  /*31150*/  STL.64 [R1+0x1c90], R14 ;  /* 0x001c900e01007387 */ /* 0x020fe80000100a00 */
[----:B---3--:R0:W-:Y:S04]  /*31160*/  STL.64 [R1+0x1c88], R12 ;  /* 0x001c880c01007387 */ /* 0x0081e80000100a00 */
[----:B0-----:R-:W2:Y:S04]  /*31170*/  LDL.LU R12, [R1+0x1f0] ;  /* 0x0001f000010c7983 */ /* 0x001ea80000300800 */
[----:B------:R-:W2:Y:S04]  /*31180*/  LDL.LU R13, [R1+0x1f4] ;  /* 0x0001f400010d7983 */ /* 0x000ea80000300800 */
[----:B------:R-:W2:Y:S04]  /*31190*/  LDL.LU R14, [R1+0x1f8] ;  /* 0x0001f800010e7983 */ /* 0x000ea80000300800 */
[----:B------:R-:W2:Y:S04]  /*311a0*/  LDL.LU R15, [R1+0x1fc] ;  /* 0x0001fc00010f7983 */ /* 0x000ea80000300800 */
[----:B------:R0:W-:Y:S04]  /*311b0*/  STL.64 [R1+0x90], R20 ;  /* 0x0000901401007387 */ /* 0x0001e80000100a00 */
[----:B------:R-:W-:Y:S04]  /*311c0*/  STL.64 [R1+0x98], R22 ;  /* 0x0000981601007387 */ /* 0x000fe80000100a00 */
[----:B0-----:R-:W3:Y:S04]  /*311d0*/  LDL.LU.64 R20, [R1+0x1cc8] ;  /* 0x001cc80001147983 */ /* 0x001ee80000300a00 */
[----:B------:R-:W-:Y:S04]  /*311e0*/  STL [R1+0x1c74], R11 ;  /* 0x001c740b01007387 */ /* 0x000fe80000100800 */
[----:B------:R-:W-:Y:S04]  /*311f0*/  STL.64 [R1+0xe0], R24 ;  /* 0x0000e01801007387 */ /* 0x000fe80000100a00 */
[----:B------:R0:W-:Y:S04]  /*31200*/  STL.64 [R1+0xe8], R26 ;  /* 0x0000e81a01007387 */ /* 0x0001e80000100a00 */
[----:B0-----:R-:W4:Y:S04]  /*31210*/  LDL.LU.64 R26, [R1+0x1cc0] ;  /* 0x001cc000011a7983 */ /* 0x001f280000300a00 */
[----:B------:R-:W4:Y:S01]  /*31220*/  LDL.LU.64 R24, [R1+0x1cb8] ;  /* 0x001cb80001187983 */ /* 0x000f220000300a00 */
[----:B------:R-:W-:-:S02]  /*31230*/  F2FP.F16.E5M2.UNPACK_B R2, R2 ;  /* 0x00000002ff02723e */ /* 0x000fc400020004ff */
[----:B------:R-:W-:-:S07]  /*31240*/  F2FP.F16.E5M2.UNPACK_B R3, R3 ;  /* 0x00000003ff03723e */ /* 0x000fce00020004ff */
[----:B----4-:R-:W-:-:S15]  /*31250*/  HMMA.16816.F32 R24, R16, R2, R24 ;  /* 0x000000021018723c */ /* 0x010fde0000001818 */
[----:B------:R-:W-:-:S08]  /*31260*/  NOP ;  /* 0x0000000000007918 */ /* 0x000fd00000000000 */
[----:B------:R-:W-:Y:S04]  /*31270*/  STL.64 [R1+0x240], R24 ;  /* 0x0002401801007387 */ /* 0x000fe80000100a00 */
[----:B------:R0:W-:Y:S04]  /*31280*/  STL.64 [R1+0x248], R26 ;  /* 0x0002481a01007387 */ /* 0x0001e80000100a00 */
[----:B0-----:R-:W4:Y:S04]  /*31290*/  LDL.LU.64 R26, [R1+0x1cb0] ;  /* 0x001cb000011a7983 */ /* 0x001f280000300a00 */
[----:B------:R-:W4:Y:S01]  /*312a0*/  LDL.LU.64 R24, [R1+0x1ca8] ;  /* 0x001ca80001187983 */ /* 0x000f220000300a00 */
[----:B------:R-:W-:-:S02]  /*312b0*/  F2FP.F16.E5M2.UNPACK_B R22, R29 ;  /* 0x0000001dff16723e */ /* 0x000fc400020004ff */
[----:B------:R-:W-:Y:S01]  /*312c0*/  F2FP.F16.E5M2.UNPACK_B R23, R0 ;  /* 0x00000000ff17723e */ /* 0x000fe200020004ff */
[----:B------:R-:W-:Y:S01]  /*312d0*/  IMAD R7, R7, 0x100, R28 ;  /* 0x0000010007077824 */ /* 0x000fe200078e021c */
[----:B------:R-:W-:Y:S02]  /*312e0*/  F2FP.F16.E5M2.UNPACK_B R4, R4 ;  /* 0x00000004ff04723e */ /* 0x000fe400020004ff */
[----:B------:R-:W-:-:S03]  /*312f0*/  F2FP.F16.E5M2.UNPACK_B R5, R5 ;  /* 0x00000005ff05723e */ /* 0x000fc600020004ff */
[----:B----4-:R-:W-:Y:S01]  /*31300*/  HMMA.16816.F32 R16, R16, R22, R24 ;  /* 0x000000161010723c */ /* 0x010fe20000001818 */
[----:B------:R-:W4:Y:S04]  /*31310*/  LDL.LU.64 R26, [R1+0x1ca0] ;  /* 0x001ca000011a7983 */ /* 0x000f280000300a00 */
[----:B------:R-:W2:Y:S01]  /*31320*/  LDL.LU.64 R24, [R1+0x1c98] ;  /* 0x001c980001187983 */ /* 0x000ea20000300a00 */
[----:B------:R-:W-:Y:S02]  /*31330*/  F2FP.F16.E5M2.UNPACK_B R6, R6 ;  /* 0x00000006ff06723e */ /* 0x000fe400020004ff */
[----:B------:R-:W-:-:S15]  /*31340*/  F2FP.F16.E5M2.UNPACK_B R7, R7 ;  /* 0x00000007ff07723e */ /* 0x000fde00020004ff */
[----:B------:R0:W-:Y:S04]  /*31350*/  STL.64 [R1+0xb0], R16 ;  /* 0x0000b01001007387 */ /* 0x0001e80000100a00 */
[----:B------:R1:W-:Y:S04]  /*31360*/  STL.64 [R1+0xb8], R18 ;  /* 0x0000b81201007387 */ /* 0x0003e80000100a00 */
[----:B0-----:R-:W5:Y:S04]  /*31370*/  LDL.LU R16, [R1+0x1c0] ;  /* 0x0001c00001107983 */ /* 0x001f680000300800 */
[----:B------:R-:W5:Y:S04]  /*31380*/  LDL.LU R17, [R1+0x1c4] ;  /* 0x0001c40001117983 */ /* 0x000f680000300800 */
[----:B-1----:R-:W5:Y:S04]  /*31390*/  LDL.LU R18, [R1+0x1c8] ;  /* 0x0001c80001127983 */ /* 0x002f680000300800 */
[----:B------:R-:W5:Y:S01]  /*313a0*/  LDL.LU R19, [R1+0x1cc] ;  /* 0x0001cc0001137983 */ /* 0x000f620000300800 */
[----:B--2---:R-:W-:-:S15]  /*313b0*/  HMMA.16816.F32 R12, R4, R24, R12 ;  /* 0x00000018040c723c */ /* 0x004fde000000180c */
[----:B------:R-:W-:-:S08]  /*313c0*/  NOP ;  /* 0x0000000000007918 */ /* 0x000fd00000000000 */
[----:B------:R-:W-:Y:S04]  /*313d0*/  STL.64 [R1+0x120], R12 ;  /* 0x0001200c01007387 */ /* 0x000fe80000100a00 */
[----:B------:R0:W-:Y:S04]  /*313e0*/  STL.64 [R1+0x128], R14 ;  /* 0x0001280e01007387 */ /* 0x0001e80000100a00 */
[----:B0-----:R-:W3:Y:S04]  /*313f0*/  LDL.LU.64 R14, [R1+0x1c90] ;  /* 0x001c9000010e7983 */ /* 0x001ee80000300a00 */
[----:B------:R-:W3:Y:S04]  /*31400*/  LDL.LU.64 R12, [R1+0x1c88] ;  /* 0x001c8800010c7983 */ /* 0x000ee80000300a00 */
[----:B----4-:R-:W-:Y:S04]  /*31410*/  STL.64 [R1+0x1c38], R26 ;  /* 0x001c381a01007387 */ /* 0x010fe80000100a00 */
[----:B------:R0:W-:Y:S04]  /*31420*/  STL.64 [R1+0x1c30], R24 ;  /* 0x001c301801007387 */ /* 0x0001e80000100a00 */
[----:B0-----:R-:W2:Y:S04]  /*31430*/  LDL.LU R24, [R1+0x1d0] ;  /* 0x0001d00001187983 */ /* 0x001ea80000300800 */
[----:B------:R-:W2:Y:S04]  /*31440*/  LDL.LU R25, [R1+0x1d4] ;  /* 0x0001d40001197983 */ /* 0x000ea80000300800 */
[----:B------:R-:W2:Y:S04]  /*31450*/  LDL.LU R26, [R1+0x1d8] ;  /* 0x0001d800011a7983 */ /* 0x000ea80000300800 */
[----:B------:R-:W2:Y:S01]  /*31460*/  LDL.LU R27, [R1+0x1dc] ;  /* 0x0001dc00011b7983 */ /* 0x000ea20000300800 */
[----:B---3--:R-:W-:-:S15]  /*31470*/  HMMA.16816.F32 R12, R4, R20, R12 ;  /* 0x00000014040c723c */ /* 0x008fde000000180c */
[----:B------:R-:W-:-:S08]  /*31480*/  NOP ;  /* 0x0000000000007918 */ /* 0x000fd00000000000 */
[----:B------:R-:W-:Y:S04]  /*31490*/  STL.64 [R1+0x140], R12 ;  /* 0x0001400c01007387 */ /* 0x000fe80000100a00 */
[----:B------:R0:W-:Y:S04]  /*314a0*/  STL.64 [R1+0x148], R14 ;  /* 0x0001480e01007387 */ /* 0x0001e80000100a00 */
[----:B0-----:R-:W2:Y:S04]  /*314b0*/  LDL.LU.64 R14, [R1+0x1c80] ;  /* 0x001c8000010e7983 */ /* 0x001ea80000300a00 */
[----:B------:R-:W5:Y:S04]  /*314c0*/  LDL.LU.64 R12, [R1+0x1c78] ;  /* 0x001c7800010c7983 */ /* 0x000f680000300a00 */
[----:B------:R-:W-:Y:S04]  /*314d0*/  STL.64 [R1+0x1c48], R22 ;  /* 0x001c481601007387 */ /* 0x000fe80000100a00 */
[----:B------:R5:W-:Y:S04]  /*314e0*/  STL.64 [R1+0x1c40], R20 ;  /* 0x001c401401007387 */ /* 0x000be80000100a00 */
[----:B------:R-:W3:Y:S01]  /*314f0*/  LDL.LU R11, [R1+0x800] ;  /* 0x00080000010b7983 */ /* 0x000ee20000300800 */
[C---:B--2---:R-:W-:Y:S06]  /*31500*/  HMMA.16816.F32 R24, R4.reuse, R14, R24 ;  /* 0x0000000e0418723c */ /* 0x044fec0000001818 */
[----:B-----5:R-:W-:-:S15]  /*31510*/  HMMA.16816.F32 R20, R4, R12, R16 ;  /* 0x0000000c0414723c */ /* 0x020fde0000001810 */
[----:B------:R-:W-:-:S02]  /*31520*/  NOP ;  /* 0x0000000000007918 */ /* 0x000fc40000000000 */
[----:B------:R0:W-:Y:S04]  /*31530*/  STL.64 [R1+0x1f0], R24 ;  /* 0x0001f01801007387 */ /* 0x0001e80000100a00 */
[----:B------:R1:W-:Y:S04]  /*31540*/  STL.64 [R1+0x1f8], R26 ;  /* 0x0001f81a01007387 */ /* 0x0003e80000100a00 */
[----:B------:R-:W3:Y:S04]  /*31550*/  LDL.LU R16, [R1+0x7fc] ;  /* 0x0007fc0001107983 */ /* 0x000ee80000300800 */
[----:B------:R-:W-:Y:S04]  /*31560*/  STL.64 [R1+0x1e0], R20 ;  /* 0x0001e01401007387 */ /* 0x000fe80000100a00 */
[----:B------:R-:W-:Y:S04]  /*31570*/  STL.64 [R1+0x1e8], R22 ;  /* 0x0001e81601007387 */ /* 0x000fe80000100a00 */
[----:B------:R-:W2:Y:S04]  /*31580*/  LDL.LU R29, [R1+0x808] ;  /* 0x00080800011d7983 */ /* 0x000ea80000300800 */
[----:B------:R-:W2:Y:S04]  /*31590*/  LDL.LU R17, [R1+0x804] ;  /* 0x0008040001117983 */ /* 0x000ea80000300800 */
[----:B------:R-:W4:Y:S04]  /*315a0*/  LDL.LU R18, [R1+0x810] ;  /* 0x0008100001127983 */ /* 0x000f280000300800 */
[----:B------:R-:W4:Y:S04]  /*315b0*/  LDL.LU R19, [R1+0x80c] ;  /* 0x00080c0001137983 */ /* 0x000f280000300800 */
[----:B------:R-:W5:Y:S04]  /*315c0*/  LDL.LU R28, [R1+0x818] ;  /* 0x00081800011c7983 */ /* 0x000f680000300800 */
[----:B------:R-:W5:Y:S04]  /*315d0*/  LDL.LU R0, [R1+0x814] ;  /* 0x0008140001007983 */ /* 0x000f680000300800 */
        /* <DEDUP_REMOVED lines=20> */
[----:B------:R-:W-:Y:S04]  /*31720*/  STL.64 [R1+0x1c18], R14 ;  /* 0x001c180e01007387 */ /* 0x000fe80000100a00 */
[----:B------:R0:W-:Y:S04]  /*31730*/  STL.64 [R1+0x1c10], R12 ;  /* 0x001c100c01007387 */ /* 0x0001e80000100a00 */
[----:B0-----:R-:W4:Y:S04]  /*31740*/  LDL.LU R12, [R1+0x160] ;  /* 0x00016000010c7983 */ /* 0x001f280000300800 */
[----:B------:R-:W4:Y:S04]  /*31750*/  LDL.LU R13, [R1+0x164] ;  /* 0x00016400010d7983 */ /* 0x000f280000300800 */
[----:B------:R-:W5:Y:S04]  /*31760*/  LDL.LU R14, [R1+0x168] ;  /* 0x00016800010e7983 */ /* 0x000f680000300800 */
[----:B------:R-:W5:Y:S01]  /*31770*/  LDL.LU R15, [R1+0x16c] ;  /* 0x00016c00010f7983 */ /* 0x000f620000300800 */
[----:B------:R-:W-:-:S03]  /*31780*/  IMAD R16, R16, 0x100, R11 ;  /* 0x0000010010107824 */ /* 0x000fc600078e020b */
[----:B-----5:R-:W-:Y:S04]  /*31790*/  STL.64 [R1+0x1c28], R14 ;  /* 0x001c280e01007387 */ /* 0x020fe80000100a00 */
[----:B----4-:R0:W-:Y:S04]  /*317a0*/  STL.64 [R1+0x1c20], R12 ;  /* 0x001c200c01007387 */ /* 0x0101e80000100a00 */
[----:B0-----:R-:W4:Y:S04]  /*317b0*/  LDL.LU R12, [R1+0x170] ;  /* 0x00017000010c7983 */ /* 0x001f280000300800 */
[----:B------:R-:W4:Y:S04]  /*317c0*/  LDL.LU R13, [R1+0x174] ;  /* 0x00017400010d7983 */ /* 0x000f280000300800 */
[----:B------:R-:W4:Y:S04]  /*317d0*/  LDL.LU R14, [R1+0x178] ;  /* 0x00017800010e7983 */ /* 0x000f280000300800 */
[----:B------:R-:W4:Y:S04]  /*317e0*/  LDL.LU R15, [R1+0x17c] ;  /* 0x00017c00010f7983 */ /* 0x000f280000300800 */
[----:B------:R-:W2:Y:S01]  /*317f0*/  LDL.LU R11, [R1+0x1c74] ;  /* 0x001c7400010b7983 */ /* 0x000ea20000300800 */
[----:B------:R-:W-:-:S03]  /*31800*/  IMAD R17, R17, 0x100, R29 ;  /* 0x0000010011117824 */ /* 0x000fc600078e021d */
[----:B------:R-:W5:Y:S01]  /*31810*/  LDL.LU R29, [R1+0x1c70] ;  /* 0x001c7000011d7983 */ /* 0x000f620000300800 */
        /* <DEDUP_REMOVED lines=16> */
[----:B------:R-:W5:Y:S04]  /*31920*/  LDL.LU R10, [R1+0x138] ;  /* 0x00013800010a7983 */ /* 0x000f680000300800 */
[----:B------:R-:W5:Y:S01]  /*31930*/  LDL.LU R11, [R1+0x13c] ;  /* 0x00013c00010b7983 */ /* 0x000f620000300800 */
[----:B---3--:R-:W-:Y:S03]  /*31940*/  HMMA.16816.F32 R20, R4, R2, R20 ;  /* 0x000000020414723c */ /* 0x008fe60000001814 */
[----:B-----5:R-:W-:Y:S04]  /*31950*/  STL.64 [R1+0x1c08], R10 ;  /* 0x001c080a01007387 */ /* 0x020fe80000100a00 */
[----:B----4-:R0:W-:Y:S04]  /*31960*/  STL.64 [R1+0x1c00], R8 ;  /* 0x001c000801007387 */ /* 0x0101e80000100a00 */
[----:B0-----:R-:W3:Y:S04]  /*31970*/  LDL.LU R8, [R1+0x150] ;  /* 0x0001500001087983 */ /* 0x001ee80000300800 */
[----:B------:R-:W3:Y:S04]  /*31980*/  LDL.LU R9, [R1+0x154] ;  /* 0x0001540001097983 */ /* 0x000ee80000300800 */
[----:B------:R-:W3:Y:S04]  /*31990*/  LDL.LU R10, [R1+0x158] ;  /* 0x00015800010a7983 */ /* 0x000ee80000300800 */
[----:B------:R-:W3:Y:S04]  /*319a0*/  LDL.LU R11, [R1+0x15c] ;  /* 0x00015c00010b7983 */ /* 0x000ee80000300800 */
[----:B------:R-:W-:Y:S04]  /*319b0*/  STL.64 [R1+0x220], R20 ;  /* 0x0002201401007387 */ /* 0x000fe80000100a00 */
[----:B------:R0:W-:Y:S04]  /*319c0*/  STL.64 [R1+0x228], R22 ;  /* 0x0002281601007387 */ /* 0x0001e80000100a00 */
[----:B0-----:R-:W2:Y:S04]  /*319d0*/  LDL.LU.64 R22, [R1+0x1c48] ;  /* 0x001c480001167983 */ /* 0x001ea80000300a00 */
[----:B------:R-:W4:Y:S01]  /*319e0*/  LDL.LU.64 R20, [R1+0x1c40] ;  /* 0x001c400001147983 */ /* 0x000f220000300a00 */
[----:B------:R-:W-:-:S02]  /*319f0*/  IMAD R18, R19, 0x100, R18 ;  /* 0x0000010013127824 */ /* 0x000fc400078e0212 */
[----:B------:R-:W-:Y:S01]  /*31a00*/  IMAD R19, R0, 0x100, R28 ;  /* 0x0000010000137824 */ /* 0x000fe200078e021c */
[----:B------:R-:W-:Y:S02]  /*31a10*/  F2FP.F16.E5M2.UNPACK_B R16, R16 ;  /* 0x00000010ff10723e */ /* 0x000fe400020004ff */
[----:B------:R-:W-:Y:S01]  /*31a20*/  F2FP.F16.E5M2.UNPACK_B R17, R17 ;  /* 0x00000011ff11723e */ /* 0x000fe200020004ff */
[----:B--2---:R-:W-:Y:S01]  /*31a30*/  HMMA.16816.F32 R4, R4, R22, R24 ;  /* 0x000000160404723c */ /* 0x004fe20000001818 */
[----:B------:R-:W2:Y:S04]  /*31a40*/  LDL.LU.64 R26, [R1+0x1c38] ;  /* 0x001c3800011a7983 */ /* 0x000ea80000300a00 */
[----:B------:R-:W5:Y:S01]  /*31a50*/  LDL.LU.64 R24, [R1+0x1c30] ;  /* 0x001c300001187983 */ /* 0x000f620000300a00 */
[----:B------:R-:W-:-:S02]  /*31a60*/  F2FP.F16.E5M2.UNPACK_B R18, R18 ;  /* 0x00000012ff12723e */ /* 0x000fc400020004ff */
[----:B------:R-:W-:-:S15]  /*31a70*/  F2FP.F16.E5M2.UNPACK_B R19, R19 ;  /* 0x00000013ff13723e */ /* 0x000fde00020004ff */
[----:B------:R0:W-:Y:S04]  /*31a80*/  STL.64 [R1+0x1c0], R4 ;  /* 0x0001c00401007387 */ /* 0x0001e80000100a00 */
[----:B------:R-:W-:Y:S04]  /*31a90*/  STL.64 [R1+0x1c8], R6 ;  /* 0x0001c80601007387 */ /* 0x000fe80000100a00 */
[----:B0-----:R-:W3:Y:S04]  /*31aa0*/  LDL.LU R4, [R1+0x81c] ;  /* 0x00081c0001047983 */ /* 0x001ee80000300800 */
[----:B------:R-:W3:Y:S01]  /*31ab0*/  LDL.LU R5, [R1+0x824] ;  /* 0x0008240001057983 */ /* 0x000ee20000300800 */
[----:B-----5:R-:W-:-:S15]  /*31ac0*/  HMMA.16816.F32 R12, R16, R24, R12 ;  /* 0x00000018100c723c */ /* 0x020fde000000180c */
[----:B------:R-:W-:-:S08]  /*31ad0*/  NOP ;  /* 0x0000000000007918 */ /* 0x000fd00000000000 */
[----:B------:R-:W-:Y:S04]  /*31ae0*/  STL.64 [R1+0x1b0], R12 ;  /* 0x0001b00c01007387 */ /* 0x000fe80000100a00 */
[----:B------:R0:W-:Y:S04]  /*31af0*/  STL.64 [R1+0x1b8], R14 ;  /* 0x0001b80e01007387 */ /* 0x0001e80000100a00 */
[----:B0-----:R-:W4:Y:S04]  /*31b00*/  LDL.LU.64 R14, [R1+0x1c28] ;  /* 0x001c2800010e7983 */ /* 0x001f280000300a00 */
[----:B------:R-:W4:Y:S04]  /*31b10*/  LDL.LU.64 R12, [R1+0x1c20] ;  /* 0x001c2000010c7983 */ /* 0x000f280000300a00 */
[----:B--2---:R-:W-:Y:S04]  /*31b20*/  STL [R1+0x1be8], R26 ;  /* 0x001be81a01007387 */ /* 0x004fe80000100800 */
[----:B------:R-:W-:Y:S01]  /*31b30*/  STL.64 [R1+0x1be0], R24 ;  /* 0x001be01801007387 */ /* 0x000fe20000100a00 */
[----:B----4-:R-:W-:-:S15]  /*31b40*/  HMMA.16816.F32 R12, R16, R20, R12 ;  /* 0x00000014100c723c */ /* 0x010fde000000180c */
[----:B------:R-:W-:-:S08]  /*31b50*/  NOP ;  /* 0x0000000000007918 */ /* 0x000fd00000000000 */
[----:B------:R-:W-:Y:S04]  /*31b60*/  STL.64 [R1+0x1a0], R12 ;  /* 0x0001a00c01007387 */ /* 0x000fe80000100a00 */
[----:B------:R0:W-:Y:S04]  /*31b70*/  STL.64 [R1+0x1a8], R14 ;  /* 0x0001a80e01007387 */ /* 0x0001e80000100a00 */
[----:B0-----:R-:W3:Y:S04]  /*31b80*/  LDL.LU.64 R14, [R1+0x1c18] ;  /* 0x001c1800010e7983 */ /* 0x001ee80000300a00 */
[----:B------:R-:W2:Y:S04]  /*31b90*/  LDL.LU.64 R12, [R1+0x1c10] ;  /* 0x001c1000010c7983 */ /* 0x000ea80000300a00 */
[----:B------:R-:W-:Y:S04]  /*31ba0*/  STL.64 [R1+0x1bd8], R22 ;  /* 0x001bd81601007387 */ /* 0x000fe80000100a00 */
        /* <DEDUP_REMOVED lines=8> */
[----:B------:R0:W-:Y:S01]  /*31c30*/  STL [R1+0x198], R10 ;  /* 0x0001980a01007387 */ /* 0x0001e20000100800 */
[----:B------:R-:W-:-:S03]  /*31c40*/  IMAD.MOV.U32 R0, RZ, RZ, R11 ;  /* 0x000000ffff007224 */ /* 0x000fc600078e000b */
[----:B0-----:R-:W2:Y:S04]  /*31c50*/  LDL.LU.64 R10, [R1+0x1c08] ;  /* 0x001c0800010a7983 */ /* 0x001ea80000300a00 */
[----:B------:R-:W2:Y:S04]  /*31c60*/  LDL.LU.64 R8, [R1+0x1c00] ;  /* 0x001c000001087983 */ /* 0x000ea80000300a00 */
[----:B------:R-:W-:Y:S01]  /*31c70*/  STL [R1+0x1ab8], R0 ;  /* 0x001ab80001007387 */ /* 0x000fe20000100800 */
[----:B--2---:R-:W-:-:S15]  /*31c80*/  HMMA.16816.F32 R8, R16, R12, R8 ;  /* 0x0000000c1008723c */ /* 0x004fde0000001808 */
[----:B------:R-:W-:-:S08]  /*31c90*/  NOP ;  /* 0x0000000000007918 */ /* 0x000fd00000000000 */
[----:B------:R-:W-:Y:S04]  /*31ca0*/  STL.64 [R1+0x180], R8 ;  /* 0x0001800801007387 */ /* 0x000fe80000100a00 */
[----:B------:R0:W-:Y:S04]  /*31cb0*/  STL.64 [R1+0x188], R10 ;  /* 0x0001880a01007387 */ /* 0x0001e80000100a00 */
[----:B0-----:R-:W4:Y:S04]  /*31cc0*/  LDL.LU.64 R10, [R1+0x1bf8] ;  /* 0x001bf800010a7983 */ /* 0x001f280000300a00 */
[----:B------:R-:W2:Y:S04]  /*31cd0*/  LDL.LU.64 R8, [R1+0x1bf0] ;  /* 0x001bf00001087983 */ /* 0x000ea80000300a00 */
[----:B------:R-:W3:Y:S04]  /*31ce0*/  LDL.LU R0, [R1+0x830] ;  /* 0x0008300001007983 */ /* 0x000ee80000300800 */
[----:B------:R-:W3:Y:S04]  /*31cf0*/  LDL.LU R6, [R1+0x82c] ;  /* 0x00082c0001067983 */ /* 0x000ee80000300800 */
[----:B------:R-:W5:Y:S04]  /*31d00*/  LDL.LU R7, [R1+0x838] ;  /* 0x0008380001077983 */ /* 0x000f680000300800 */
[----:B------:R-:W5:Y:S04]  /*31d10*/  LDL.LU R28, [R1+0x834] ;  /* 0x00083400011c7983 */ /* 0x000f680000300800 */
[----:B------:R-:W2:Y:S04]  /*31d20*/  LDL.LU R24, [R1+0x200] ;  /* 0x0002000001187983 */ /* 0x000ea80000300800 */
[----:B------:R-:W2:Y:S04]  /*31d30*/  LDL.LU R25, [R1+0x204] ;  /* 0x0002040001197983 */ /* 0x000ea80000300800 */
[----:B------:R-:W2:Y:S04]  /*31d40*/  LDL.LU R26, [R1+0x208] ;  /* 0x00020800011a7983 */ /* 0x000ea80000300800 */
[----:B------:R0:W-:Y:S04]  /*31d50*/  STL.64 [R1+0x1ba8], R14 ;  /* 0x001ba80e01007387 */ /* 0x0001e80000100a00 */
[----:B0-----:R-:W3:Y:S04]  /*31d60*/  LDL.LU R14, [R1+0x820] ;  /* 0x00082000010e7983 */ /* 0x001ee80000300800 */
[----:B------:R-:W5:Y:S04]  /*31d70*/  LDL.LU R15, [R1+0x828] ;  /* 0x00082800010f7983 */ /* 0x000f680000300800 */
[----:B------:R0:W-:Y:S04]  /*31d80*/  STL.64 [R1+0x1ba0], R12 ;  /* 0x001ba00c01007387 */ /* 0x0001e80000100a00 */
[----:B0-----:R-:W2:Y:S01]  /*31d90*/  LDL.LU R12, [R1+0xc0] ;  /* 0x0000c000010c7983 */ /* 0x001ea20000300800 */
[----:B----4-:R-:W-:Y:S01]  /*31da0*/  HMMA.16816.F32 R20, R16, R10, R20 ;  /* 0x0000000a1014723c */ /* 0x010fe20000001814 */
[----:B---3--:R-:W-:-:S15]  /*31db0*/  IMAD R4, R4, 0x100, R14 ;  /* 0x0000010004047824 */ /* 0x008fde00078e020e */
[----:B------:R-:W-:-:S07]  /*31dc0*/  NOP ;  /* 0x0000000000007918 */ /* 0x000fce0000000000 */
[----:B------:R0:W-:Y:S04]  /*31dd0*/  STL.64 [R1+0x170], R20 ;  /* 0x0001701401007387 */ /* 0x0001e80000100a00 */
[----:B------:R1:W-:Y:S04]  /*31de0*/  STL.64 [R1+0x178], R22 ;  /* 0x0001781601007387 */ /* 0x0003e80000100a00 */
[----:B------:R-:W3:Y:S01]  /*31df0*/  LDL.LU R13, [R1+0xc4] ;  /* 0x0000c400010d7983 */ /* 0x000ee20000300800 */
[----:B-----5:R-:W-:-:S03]  /*31e00*/  IMAD R5, R5, 0x100, R15 ;  /* 0x0000010005057824 */ /* 0x020fc600078e020f */
[----:B------:R-:W4:Y:S04]  /*31e10*/  LDL.LU R14, [R1+0xc8] ;  /* 0x0000c800010e7983 */ /* 0x000f280000300800 */
[----:B------:R-:W4:Y:S04]  /*31e20*/  LDL.LU R15, [R1+0xcc] ;  /* 0x0000cc00010f7983 */ /* 0x000f280000300800 */
[----:B0-----:R-:W5:Y:S04]  /*31e30*/  LDL.LU R20, [R1+0x100] ;  /* 0x0001000001147983 */ /* 0x001f680000300800 */
[----:B------:R-:W5:Y:S04]  /*31e40*/  LDL.LU R21, [R1+0x104] ;  /* 0x0001040001157983 */ /* 0x000f680000300800 */
[----:B-1----:R-:W5:Y:S04]  /*31e50*/  LDL.LU R22, [R1+0x108] ;  /* 0x0001080001167983 */ /* 0x002f680000300800 */
[----:B------:R-:W5:Y:S01]  /*31e60*/  LDL.LU R23, [R1+0x10c] ;  /* 0x00010c0001177983 */ /* 0x000f620000300800 */
[C---:B--2---:R-:W-:Y:S03]  /*31e70*/  HMMA.16816.F32 R24, R16.reuse, R8, R24 ;  /* 0x000000081018723c */ /* 0x044fe60000001818 */
[----:B----4-:R-:W-:Y:S04]  /*31e80*/  STL.64 [R1+0x1bb8], R14 ;  /* 0x001bb80e01007387 */ /* 0x010fe80000100a00 */
[----:B---3--:R0:W-:Y:S04]  /*31e90*/  STL.64 [R1+0x1bb0], R12 ;  /* 0x001bb00c01007387 */ /* 0x0081e80000100a00 */
[----:B0-----:R-:W2:Y:S04]  /*31ea0*/  LDL.LU R12, [R1+0xd0] ;  /* 0x0000d000010c7983 */ /* 0x001ea80000300800 */
[----:B------:R-:W2:Y:S04]  /*31eb0*/  LDL.LU R13, [R1+0xd4] ;  /* 0x0000d400010d7983 */ /* 0x000ea80000300800 */
[----:B------:R-:W3:Y:S04]  /*31ec0*/  LDL.LU R14, [R1+0xd8] ;  /* 0x0000d800010e7983 */ /* 0x000ee80000300800 */
[----:B------:R-:W3:Y:S01]  /*31ed0*/  LDL.LU R15, [R1+0xdc] ;  /* 0x0000dc00010f7983 */ /* 0x000ee20000300800 */
[----:B-----5:R-:W-:Y:S03]  /*31ee0*/  HMMA.16816.F32 R20, R16, R2, R20 ;  /* 0x000000021014723c */ /* 0x020fe60000001814 */
[----:B---3--:R-:W-:Y:S04]  /*31ef0*/  STL.64 [R1+0x1bc8], R14 ;  /* 0x001bc80e01007387 */ /* 0x008fe80000100a00 */
[----:B--2---:R0:W-:Y:S04]  /*31f00*/  STL.64 [R1+0x1bc0], R12 ;  /* 0x001bc00c01007387 */ /* 0x0041e80000100a00 */
[----:B0-----:R-:W2:Y:S04]  /*31f10*/  LDL.LU R12, [R1+0xf0] ;  /* 0x0000f000010c7983 */ /* 0x001ea80000300800 */
[----:B------:R-:W2:Y:S04]  /*31f20*/  LDL.LU R13, [R1+0xf4] ;  /* 0x0000f400010d7983 */ /* 0x000ea80000300800 */
[----:B------:R-:W2:Y:S04]  /*31f30*/  LDL.LU R14, [R1+0xf8] ;  /* 0x0000f800010e7983 */ /* 0x000ea80000300800 */
[----:B------:R-:W2:Y:S04]  /*31f40*/  LDL.LU R15, [R1+0xfc] ;  /* 0x0000fc00010f7983 */ /* 0x000ea80000300800 */
[----:B------:R-:W-:Y:S04]  /*31f50*/  STL.64 [R1+0x210], R24 ;  /* 0x0002101801007387 */ /* 0x000fe80000100a00 */
[----:B------:R0:W-:Y:S04]  /*31f60*/  STL [R1+0x218], R26 ;  /* 0x0002181a01007387 */ /* 0x0001e80000100800 */
[----:B0-----:R-:W3:Y:S04]  /*31f70*/  LDL.LU R26, [R1+0x1be8] ;  /* 0x001be800011a7983 */ /* 0x001ee80000300800 */
[----:B------:R-:W4:Y:S04]  /*31f80*/  LDL.LU.64 R24, [R1+0x1be0] ;  /* 0x001be00001187983 */ /* 0x000f280000300a00 */
[----:B------:R-:W-:Y:S04]  /*31f90*/  STL.64 [R1+0x1b88], R10 ;  /* 0x001b880a01007387 */ /* 0x000fe80000100a00 */
[----:B------:R0:W-:Y:S04]  /*31fa0*/  STL.64 [R1+0x1b80], R8 ;  /* 0x001b800801007387 */ /* 0x0001e80000100a00 */
[----:B0-----:R-:W5:Y:S04]  /*31fb0*/  LDL.LU R8, [R1+0x80] ;  /* 0x0000800001087983 */ /* 0x001f680000300800 */
[----:B------:R-:W5:Y:S04]  /*31fc0*/  LDL.LU R9, [R1+0x84] ;  /* 0x0000840001097983 */ /* 0x000f680000300800 */
[----:B------:R-:W2:Y:S04]  /*31fd0*/  LDL.LU R10, [R1+0x88] ;  /* 0x00008800010a7983 */ /* 0x000ea80000300800 */
[----:B------:R-:W2:Y:S04]  /*31fe0*/  LDL.LU R11, [R1+0x8c] ;  /* 0x00008c00010b7983 */ /* 0x000ea80000300800 */
[----:B--2---:R-:W-:Y:S04]  /*31ff0*/  STL.64 [R1+0x1b98], R10 ;  /* 0x001b980a01007387 */ /* 0x004fe80000100a00 */
[----:B-----5:R0:W-:Y:S04]  /*32000*/  STL.64 [R1+0x1b90], R8 ;  /* 0x001b900801007387 */ /* 0x0201e80000100a00 */
[----:B0-----:R-:W2:Y:S04]  /*32010*/  LDL.LU R8, [R1+0xa0] ;  /* 0x0000a00001087983 */ /* 0x001ea80000300800 */
[----:B------:R-:W2:Y:S04]  /*32020*/  LDL.LU R9, [R1+0xa4] ;  /* 0x0000a40001097983 */ /* 0x000ea80000300800 */
[----:B------:R-:W2:Y:S04]  /*32030*/  LDL.LU R10, [R1+0xa8] ;  /* 0x0000a800010a7983 */ /* 0x000ea80000300800 */
[----:B------:R-:W2:Y:S04]  /*32040*/  LDL.LU R11, [R1+0xac] ;  /* 0x0000ac00010b7983 */ /* 0x000ea80000300800 */
[----:B------:R-:W-:Y:S04]  /*32050*/  STL.64 [R1+0x200], R20 ;  /* 0x0002001401007387 */ /* 0x000fe80000100a00 */
[----:B------:R0:W-:Y:S04]  /*32060*/  STL.64 [R1+0x208], R22 ;  /* 0x0002081601007387 */ /* 0x0001e80000100a00 */
[----:B0-----:R-:W5:Y:S04]  /*32070*/  LDL.LU.64 R22, [R1+0x1bd8] ;  /* 0x001bd80001167983 */ /* 0x001f680000300a00 */
[----:B------:R-:W3:Y:S04]  /*32080*/  LDL.LU.64 R20, [R1+0x1bd0] ;  /* 0x001bd00001147983 */ /* 0x000ee80000300a00 */
[----:B------:R-:W-:Y:S04]  /*32090*/  STL [R1+0x1b74], R2 ;  /* 0x001b740201007387 */ /* 0x000fe80000100800 */
[----:B------:R-:W-:Y:S01]  /*320a0*/  STL [R1+0x1b70], R3 ;  /* 0x001b700301007387 */ /* 0x000fe20000100800 */
[----:B------:R-:W-:-:S02]  /*320b0*/  IMAD R6, R6, 0x100, R0 ;  /* 0x0000010006067824 */ /* 0x000fc400078e0200 */
[----:B------:R-:W-:Y:S01]  /*320c0*/  IMAD R7, R28, 0x100, R7 ;  /* 0x000001001c077824 */ /* 0x000fe200078e0207 */
[----:B-----5:R-:W-:Y:S01]  /*320d0*/  HMMA.16816.F32 R16, R16, R22, R12 ;  /* 0x000000161010723c */ /* 0x020fe2000000180c */
[----:B------:R-:W4:Y:S04]  /*320e0*/  LDL.LU.64 R14, [R1+0x1bc8] ;  /* 0x001bc800010e7983 */ /* 0x000f280000300a00 */
[----:B------:R-:W4:Y:S01]  /*320f0*/  LDL.LU.64 R12, [R1+0x1bc0] ;  /* 0x001bc000010c7983 */ /* 0x000f220000300a00 */
[----:B------:R-:W-:Y:S02]  /*32100*/  F2FP.F16.E5M2.UNPACK_B R4, R4 ;  /* 0x00000004ff04723e */ /* 0x000fe400020004ff */
[----:B------:R-:W-:Y:S02]  /*32110*/  F2FP.F16.E5M2.UNPACK_B R5, R5 ;  /* 0x00000005ff05723e */ /* 0x000fe400020004ff */
[----:B------:R-:W-:-:S02]  /*32120*/  F2FP.F16.E5M2.UNPACK_B R6, R6 ;  /* 0x00000006ff06723e */ /* 0x000fc400020004ff */
[----:B------:R-:W-:-:S11]  /*32130*/  F2FP.F16.E5M2.UNPACK_B R7, R7 ;  /* 0x00000007ff07723e */ /* 0x000fd600020004ff */
[----:B------:R0:W-:Y:S04]  /*32140*/  STL.64 [R1+0x160], R16 ;  /* 0x0001601001007387 */ /* 0x0001e80000100a00 */
[----:B------:R1:W-:Y:S04]  /*32150*/  STL.64 [R1+0x168], R18 ;  /* 0x0001681201007387 */ /* 0x0003e80000100a00 */
[----:B0-----:R-:W5:Y:S04]  /*32160*/  LDL.LU R16, [R1+0x60] ;  /* 0x0000600001107983 */ /* 0x001f680000300800 */
[----:B------:R-:W5:Y:S04]  /*32170*/  LDL.LU R17, [R1+0x64] ;  /* 0x0000640001117983 */ /* 0x000f680000300800 */
[----:B-1----:R-:W5:Y:S04]  /*32180*/  LDL.LU R18, [R1+0x68] ;  /* 0x0000680001127983 */ /* 0x002f680000300800 */
[----:B------:R-:W-:Y:S01]  /*32190*/  STL [R1+0x1b78], R23 ;  /* 0x001b781701007387 */ /* 0x000fe20000100800 */
[----:B----4-:R-:W-:-:S15]  /*321a0*/  HMMA.16816.F32 R12, R4, R24, R12 ;  /* 0x00000018040c723c */ /* 0x010fde000000180c */
        /* <DEDUP_REMOVED lines=9> */
[----:B0-----:R-:W2:Y:S04]  /*32240*/  LDL.LU.64 R14, [R1+0x1ba8] ;  /* 0x001ba800010e7983 */ /* 0x001ea80000300a00 */
[----:B------:R-:W3:Y:S01]  /*32250*/  LDL.LU.64 R12, [R1+0x1ba0] ;  /* 0x001ba000010c7983 */ /* 0x000ee20000300a00 */
[----:B------:R-:W-:Y:S01]  /*32260*/  IMAD.MOV.U32 R19, RZ, RZ, R29 ;  /* 0x000000ffff137224 */ /* 0x000fe200078e001d */
[----:B--2---:R-:W-:-:S15]  /*32270*/  HMMA.16816.F32 R8, R4, R14, R8 ;  /* 0x0000000e0408723c */ /* 0x004fde0000001808 */
[----:B------:R-:W-:-:S08]  /*32280*/  NOP ;  /* 0x0000000000007918 */ /* 0x000fd00000000000 */
[----:B------:R-:W-:Y:S04]  /*32290*/  STL.64 [R1+0x110], R8 ;  /* 0x0001100801007387 */ /* 0x000fe80000100a00 */
[----:B------:R0:W-:Y:S01]  /*322a0*/  STL [R1+0x118], R10 ;  /* 0x0001180a01007387 */ /* 0x0001e20000100800 */
[----:B------:R-:W-:-:S03]  /*322b0*/  IMAD.MOV.U32 R29, RZ, RZ, R11 ;  /* 0x000000ffff1d7224 */ /* 0x000fc600078e000b */
[----:B0-----:R-:W3:Y:S04]  /*322c0*/  LDL.LU.64 R10, [R1+0x1b98] ;  /* 0x001b9800010a7983 */ /* 0x001ee80000300a00 */
[----:B------:R-:W3:Y:S04]  /*322d0*/  LDL.LU.64 R8, [R1+0x1b90] ;  /* 0x001b900001087983 */ /* 0x000ee80000300a00 */
[----:B------:R-:W-:Y:S01]  /*322e0*/  STL [R1+0x1a40], R29 ;  /* 0x001a401d01007387 */ /* 0x000fe20000100800 */
[----:B---3--:R-:W-:Y:S03]  /*322f0*/  HMMA.16816.F32 R12, R4, R12, R8 ;  /* 0x0000000c040c723c */ /* 0x008fe60000001808 */
[----:B------:R-:W5:Y:S04]  /*32300*/  LDL.LU.64 R10, [R1+0x1b88] ;  /* 0x001b8800010a7983 */ /* 0x000f680000300a00 */
[----:B------:R-:W2:-:S15]  /*32310*/  LDL.LU.64 R8, [R1+0x1b80] ;  /* 0x001b800001087983 */ /* 0x000e9e0000300a00 */
[----:B------:R-:W-:-:S01]  /*32320*/  NOP ;  /* 0x0000000000007918 */ /* 0x000fc20000000000 */
[----:B------:R0:W-:Y:S04]  /*32330*/  STL.64 [R1+0x100], R12 ;  /* 0x0001000c01007387 */ /* 0x0001e80000100a00 */
[----:B------:R1:W-:Y:S04]  /*32340*/  STL.64 [R1+0x108], R14 ;  /* 0x0001080e01007387 */ /* 0x0003e80000100a00 */
[----:B0-----:R-:W2:Y:S04]  /*32350*/  LDL.LU R12, [R1+0x20] ;  /* 0x00002000010c7983 */ /* 0x001ea80000300800 */
[----:B------:R-:W2:Y:S04]  /*32360*/  LDL.LU R13, [R1+0x24] ;  /* 0x00002400010d7983 */ /* 0x000ea80000300800 */
[----:B-1----:R-:W2:Y:S04]  /*32370*/  LDL.LU R14, [R1+0x28] ;  /* 0x00002800010e7983 */ /* 0x002ea80000300800 */
[----:B------:R-:W2:Y:S04]  /*32380*/  LDL.LU R15, [R1+0x2c] ;  /* 0x00002c00010f7983 */ /* 0x000ea80000300800 */
[----:B------:R-:W3:Y:S01]  /*32390*/  LDL.LU R23, [R1+0x840] ;  /* 0x0008400001177983 */ /* 0x000ee20000300800 */
[----:B-----5:R-:W-:-:S15]  /*323a0*/  HMMA.16816.F32 R16, R4, R10, R16 ;  /* 0x0000000a0410723c */ /* 0x020fde0000001810 */
[----:B------:R-:W-:-:S08]  /*323b0*/  NOP ;  /* 0x0000000000007918 */ /* 0x000fd00000000000 */
[----:B------:R0:W-:Y:S04]  /*323c0*/  STL.64 [R1+0xf0], R16 ;  /* 0x0000f01001007387 */ /* 0x0001e80000100a00 */
[----:B------:R1:W-:Y:S04]  /*323d0*/  STL.64 [R1+0xf8], R18 ;  /* 0x0000f81201007387 */ /* 0x0003e80000100a00 */
[----:B0-----:R-:W3:Y:S04]  /*323e0*/  LDL.LU R16, [R1+0x83c] ;  /* 0x00083c0001107983 */ /* 0x001ee80000300800 */
[----:B------:R-:W4:Y:S04]  /*323f0*/  LDL.LU R2, [R1+0x848] ;  /* 0x0008480001027983 */ /* 0x000f280000300800 */
[----:B------:R-:W4:Y:S04]  /*32400*/  LDL.LU R17, [R1+0x844] ;  /* 0x0008440001117983 */ /* 0x000f280000300800 */
[----:B------:R-:W5:Y:S04]  /*32410*/  LDL.LU R3, [R1+0x850] ;  /* 0x0008500001037983 */ /* 0x000f680000300800 */
[----:B-1----:R-:W5:Y:S04]  /*32420*/  LDL.LU R18, [R1+0x84c] ;  /* 0x00084c0001127983 */ /* 0x002f680000300800 */
[----:B------:R-:W5:Y:S04]  /*32430*/  LDL.LU R28, [R1+0x858] ;  /* 0x00085800011c7983 */ /* 0x000f680000300800 */
[----:B------:R-:W5:Y:S04]  /*32440*/  LDL.LU R19, [R1+0x854] ;  /* 0x0008540001137983 */ /* 0x000f680000300800 */
[----:B------:R-:W3:Y:S04]  /*32450*/  LDL.LU R24, [R1+0x370] ;  /* 0x0003700001187983 */ /* 0x000ee80000300800 */
[----:B------:R-:W3:Y:S01]  /*32460*/  LDL.LU R25, [R1+0x374] ;  /* 0x0003740001197983 */ /* 0x000ee20000300800 */
[----:B--2---:R-:W-:Y:S03]  /*32470*/  HMMA.16816.F32 R12, R4, R8, R12 ;  /* 0x00000008040c723c */ /* 0x004fe6000000180c */
[----:B------:R-:W-:Y:S04]  /*32480*/  STL [R1+0x1b68], R27 ;  /* 0x001b681b01007387 */ /* 0x000fe80000100800 */
[----:B---3--:R0:W-:Y:S04]  /*32490*/  STL.64 [R1+0x1b60], R24 ;  /* 0x001b601801007387 */ /* 0x0081e80000100a00 */
[----:B0-----:R-:W2:Y:S04]  /*324a0*/  LDL.LU R24, [R1+0x10] ;  /* 0x0000100001187983 */ /* 0x001ea80000300800 */
[----:B------:R-:W2:Y:S04]  /*324b0*/  LDL.LU R25, [R1+0x14] ;  /* 0x0000140001197983 */ /* 0x000ea80000300800 */
[----:B------:R-:W2:Y:S04]  /*324c0*/  LDL.LU R27, [R1+0x1c] ;  /* 0x00001c00011b7983 */ /* 0x000ea80000300800 */
[----:B------:R-:W3:Y:S04]  /*324d0*/  LDL.LU R20, [R1+0x390] ;  /* 0x0003900001147983 */ /* 0x000ee80000300800 */
[----:B------:R-:W3:Y:S04]  /*324e0*/  LDL.LU R21, [R1+0x394] ;  /* 0x0003940001157983 */ /* 0x000ee80000300800 */
[----:B------:R-:W3:Y:S04]  /*324f0*/  LDL.LU R10, [R1+0x868] ;  /* 0x00086800010a7983 */ /* 0x000ee80000300800 */
[----:B------:R-:W3:Y:S04]  /*32500*/  LDL.LU R11, [R1+0x864] ;  /* 0x00086400010b7983 */ /* 0x000ee80000300800 */
[----:B------:R-:W3:Y:S04]  /*32510*/  LDL.LU R29, [R1+0x870] ;  /* 0x00087000011d7983 */ /* 0x000ee80000300800 */
[----:B------:R-:W3:Y:S04]  /*32520*/  LDL.LU R0, [R1+0x86c] ;  /* 0x00086c0001007983 */ /* 0x000ee80000300800 */
[----:B------:R-:W-:Y:S04]  /*32530*/  STL.64 [R1+0xd0], R12 ;  /* 0x0000d00c01007387 */ /* 0x000fe80000100a00 */
[----:B------:R0:W-:Y:S04]  /*32540*/  STL.64 [R1+0xd8], R14 ;  /* 0x0000d80e01007387 */ /* 0x0001e80000100a00 */
[----:B0-----:R-:W4:Y:S04]  /*32550*/  LDL.LU R15, [R1+0x380] ;  /* 0x00038000010f7983 */ /* 0x001f280000300800 */
[----:B------:R-:W5:Y:S04]  /*32560*/  LDL.LU R12, [R1+0x360] ;  /* 0x00036000010c7983 */ /* 0x000f680000300800 */
[----:B------:R-:W5:Y:S04]  /*32570*/  LDL.LU R13, [R1+0x364] ;  /* 0x00036400010d7983 */ /* 0x000f680000300800 */
[----:B----4-:R-:W-:Y:S04]  /*32580*/  STL [R1+0x1b48], R15 ;  /* 0x001b480f01007387 */ /* 0x010fe80000100800 */
[----:B-----5:R0:W-:Y:S04]  /*32590*/  STL.64 [R1+0x1b40], R12 ;  /* 0x001b400c01007387 */ /* 0x0201e80000100a00 */
[----:B0-----:R-:W4:Y:S04]  /*325a0*/  LDL.LU R12, [R1+0x30] ;  /* 0x00003000010c7983 */ /* 0x001f280000300800 */
[----:B------:R-:W4:Y:S04]  /*325b0*/  LDL.LU R13, [R1+0x34] ;  /* 0x00003400010d7983 */ /* 0x000f280000300800 */
[----:B------:R-:W5:Y:S04]  /*325c0*/  LDL.LU R14, [R1+0x38] ;  /* 0x00003800010e7983 */ /* 0x000f680000300800 */
[----:B------:R-:W5:Y:S01]  /*325d0*/  LDL.LU R15, [R1+0x3c] ;  /* 0x00003c00010f7983 */ /* 0x000f620000300800 */
[----:B------:R-:W-:-:S02]  /*325e0*/  IMAD R16, R16, 0x100, R23 ;  /* 0x0000010010107824 */ /* 0x000fc400078e0217 */
[----:B------:R-:W-:Y:S02]  /*325f0*/  IMAD R17, R17, 0x100, R2 ;  /* 0x0000010011117824 */ /* 0x000fe400078e0202 */
[----:B------:R-:W-:Y:S01]  /*32600*/  IMAD R18, R18, 0x100, R3 ;  /* 0x0000010012127824 */ /* 0x000fe200078e0203 */
[----:B-----5:R-:W-:Y:S04]  /*32610*/  STL.64 [R1+0x1b58], R14 ;  /* 0x001b580e01007387 */ /* 0x020fe80000100a00 */
[----:B----4-:R0:W-:Y:S04]  /*32620*/  STL.64 [R1+0x1b50], R12 ;  /* 0x001b500c01007387 */ /* 0x0101e80000100a00 */
[----:B0-----:R-:W4:Y:S04]  /*32630*/  LDL.LU R12, [R1] ;  /* 0x00000000010c7983 */ /* 0x001f280000300800 */
[----:B------:R-:W4:Y:S04]  /*32640*/  LDL.LU R13, [R1+0x4] ;  /* 0x00000400010d7983 */ /* 0x000f280000300800 */
[----:B------:R-:W4:Y:S04]  /*32650*/  LDL.LU R14, [R1+0x8] ;  /* 0x00000800010e7983 */ /* 0x000f280000300800 */
[----:B------:R-:W4:Y:S04]  /*32660*/  LDL.LU R15, [R1+0xc] ;  /* 0x00000c00010f7983 */ /* 0x000f280000300800 */
[----:B------:R-:W5:Y:S04]  /*32670*/  LDL.LU R8, [R1+0x860] ;  /* 0x0008600001087983 */ /* 0x000f680000300800 */
[----:B------:R-:W5:Y:S04]  /*32680*/  LDL.LU R9, [R1+0x85c] ;  /* 0x00085c0001097983 */ /* 0x000f680000300800 */
[----:B------:R-:W4:Y:S04]  /*32690*/  LDL.LU R23, [R1+0x1b78] ;  /* 0x001b780001177983 */ /* 0x000f280000300800 */
[----:B------:R-:W2:Y:S04]  /*326a0*/  LDL.LU R2, [R1+0x1b74] ;  /* 0x001b740001027983 */ /* 0x000ea80000300800 */
[----:B------:R-:W2:Y:S01]  /*326b0*/  LDL.LU R3, [R1+0x1b70] ;  /* 0x001b700001037983 */ /* 0x000ea20000300800 */
[----:B------:R-:W-:-:S03]  /*326c0*/  IMAD R19, R19, 0x100, R28 ;  /* 0x0000010013137824 */ /* 0x000fc600078e021c */
[----:B------:R-:W3:Y:S01]  /*326d0*/  LDL.LU R28, [R1+0x1b6c] ;  /* 0x001b6c00011c7983 */ /* 0x000ee20000300800 */
[C---:B--2---:R-:W-:Y:S06]  /*326e0*/  HMMA.16816.F32 R24, R4.reuse, R2, R24 ;  /* 0x000000020418723c */ /* 0x044fec0000001818 */
[----:B----4-:R-:W-:-:S15]  /*326f0*/  HMMA.16816.F32 R4, R4, R22, R12 ;  /* 0x000000160404723c */ /* 0x010fde000000180c */
[----:B------:R-:W-:-:S02]  /*32700*/  NOP ;  /* 0x0000000000007918 */ /* 0x000fc40000000000 */
[----:B------:R-:W-:Y:S04]  /*32710*/  STL.64 [R1+0x20], R24 ;  /* 0x0000201801007387 */ /* 0x000fe80000100a00 */
[----:B------:R0:W-:Y:S02]  /*32720*/  STL [R1+0x28], R26 ;  /* 0x0000281a01007387 */ /* 0x0001e40000100800 */
[----:B0-----:R-:W-:Y:S02]  /*32730*/  IMAD.MOV.U32 R26, RZ, RZ, R27 ;  /* 0x000000ffff1a7224 */ /* 0x001fe400078e001b */
[----:B------:R-:W2:Y:S04]  /*32740*/  LDL.LU R27, [R1+0x1b68] ;  /* 0x001b6800011b7983 */ /* 0x000ea80000300800 */
[----:B------:R-:W4:Y:S04]  /*32750*/  LDL.LU.64 R24, [R1+0x1b60] ;  /* 0x001b600001187983 */ /* 0x000f280000300a00 */
[----:B------:R-:W5:Y:S04]  /*32760*/  LDL.LU.64 R14, [R1+0x1b58] ;  /* 0x001b5800010e7983 */ /* 0x000f680000300a00 */
[----:B------:R-:W5:Y:S01]  /*32770*/  LDL.LU.64 R12, [R1+0x1b50] ;  /* 0x001b5000010c7983 */ /* 0x000f620000300a00 */
[----:B------:R-:W-:-:S02]  /*32780*/  F2FP.F16.E5M2.UNPACK_B R16, R16 ;  /* 0x00000010ff10723e */ /* 0x000fc400020004ff */
[----:B------:R-:W-:Y:S02]  /*32790*/  F2FP.F16.E5M2.UNPACK_B R17, R17 ;  /* 0x00000011ff11723e */ /* 0x000fe400020004ff */
[----:B------:R-:W-:Y:S02]  /*327a0*/  F2FP.F16.E5M2.UNPACK_B R18, R18 ;  /* 0x00000012ff12723e */ /* 0x000fe400020004ff */
[----:B------:R-:W-:Y:S01]  /*327b0*/  F2FP.F16.E5M2.UNPACK_B R19, R19 ;  /* 0x00000013ff13723e */ /* 0x000fe200020004ff */
[----:B------:R0:W-:Y:S04]  /*327c0*/  STL.64 [R1], R4 ;  /* 0x0000000401007387 */ /* 0x0001e80000100a00 */
[----:B------:R1:W-:Y:S04]  /*327d0*/  STL.64 [R1+0x8], R6 ;  /* 0x0000080601007387 */ /* 0x0003e80000100a00 */
[----:B0-----:R-:W2:Y:S04]  /*327e0*/  LDL.LU R4, [R1+0x50] ;  /* 0x0000500001047983 */ /* 0x001ea80000300800 */
[----:B------:R-:W2:Y:S04]  /*327f0*/  LDL.LU R5, [R1+0x54] ;  /* 0x0000540001057983 */ /* 0x000ea80000300800 */
[----:B-1----:R-:W2:Y:S01]  /*32800*/  LDL.LU R6, [R1+0x58] ;  /* 0x0000580001067983 */ /* 0x002ea20000300800 */
[----:B---3--:R-:W-:-:S03]  /*32810*/  IMAD.MOV.U32 R7, RZ, RZ, R28 ;  /* 0x000000ffff077224 */ /* 0x008fc600078e001c */
[----:B------:R-:W3:Y:S01]  /*32820*/  LDL.LU R28, [R1+0x1b4c] ;  /* 0x001b4c00011c7983 */ /* 0x000ee20000300800 */
[----:B----4-:R-:W-:Y:S02]  /*32830*/  F2FP.F16.E5M2.UNPACK_B R24, R24.H1 ;  /* 0x00000018ff18723e */ /* 0x010fe400030004ff */
[----:B------:R-:W-:-:S07]  /*32840*/  F2FP.F16.E5M2.UNPACK_B R25, R25.H1 ;  /* 0x00000019ff19723e */ /* 0x000fce00030004ff */
[----:B-----5:R-:W-:-:S15]  /*32850*/  HMMA.16816.F32 R12, R16, R24, R12 ;  /* 0x00000018100c723c */ /* 0x020fde000000180c */
[----:B------:R-:W-:-:S08]  /*32860*/  NOP ;  /* 0x0000000000007918 */ /* 0x000fd00000000000 */
[----:B------:R-:W-:Y:S04]  /*32870*/  STL.64 [R1+0x10], R12 ;  /* 0x0000100c01007387 */ /* 0x000fe80000100a00 */
[----:B------:R0:W-:Y:S04]  /*32880*/  STL.64 [R1+0x18], R14 ;  /* 0x0000180e01007387 */ /* 0x0001e80000100a00 */
[----:B0-----:R-:W4:Y:S04]  /*32890*/  LDL.LU R15, [R1+0x1b48] ;  /* 0x001b4800010f7983 */ /* 0x001f280000300800 */
[----:B------:R-:W5:Y:S04]  /*328a0*/  LDL.LU.64 R12, [R1+0x1b40] ;  /* 0x001b4000010c7983 */ /* 0x000f680000300a00 */
[----:B--2---:R-:W-:Y:S04]  /*328b0*/  STL.64 [R1+0x1b00], R26 ;  /* 0x001b001a01007387 */ /* 0x004fe80000100a00 */
[----:B------:R0:W-:Y:S04]  /*328c0*/  STL.64 [R1+0x1af8], R24 ;  /* 0x001af81801007387 */ /* 0x0001e80000100a00 */
[----:B0-----:R-:W2:Y:S04]  /*328d0*/  LDL.LU R24, [R1+0x40] ;  /* 0x0000400001187983 */ /* 0x001ea80000300800 */
[----:B------:R-:W2:Y:S04]  /*328e0*/  LDL.LU R25, [R1+0x44] ;  /* 0x0000440001197983 */ /* 0x000ea80000300800 */
[----:B------:R-:W2:Y:S04]  /*328f0*/  LDL.LU R26, [R1+0x48] ;  /* 0x00004800011a7983 */ /* 0x000ea80000300800 */
[----:B------:R-:W2:Y:S01]  /*32900*/  LDL.LU R27, [R1+0x4c] ;  /* 0x00004c00011b7983 */ /* 0x000ea20000300800 */
[----:B------:R-:W-:-:S02]  /*32910*/  F2FP.F16.E5M2.UNPACK_B R20, R20.H1 ;  /* 0x00000014ff14723e */ /* 0x000fc400030004ff */
[----:B------:R-:W-:Y:S02]  /*32920*/  F2FP.F16.E5M2.UNPACK_B R21, R21.H1 ;  /* 0x00000015ff15723e */ /* 0x000fe400030004ff */
[----:B----4-:R-:W-:-:S05]  /*32930*/  F2FP.F16.E5M2.UNPACK_B R14, R15.H1 ;  /* 0x0000000fff0e723e */ /* 0x010fca00030004ff */
[----:B--2---:R-:W-:Y:S01]  /*32940*/  HMMA.16816.F32 R24, R16, R20, R24 ;  /* 0x000000141018723c */ /* 0x004fe20000001818 */
[----:B---3--:R-:W-:-:S15]  /*32950*/  F2FP.F16.E5M2.UNPACK_B R15, R28.H1 ;  /* 0x0000001cff0f723e */ /* 0x008fde00030004ff */
[----:B------:R-:W-:-:S07]  /*32960*/  NOP ;  /* 0x0000000000007918 */ /* 0x000fce0000000000 */
[----:B------:R-:W-:Y:S04]  /*32970*/  STL.64 [R1+0x30], R24 ;  /* 0x0000301801007387 */ /* 0x000fe80000100a00 */
[----:B------:R-:W-:Y:S04]  /*32980*/  STL [R1+0x3c], R27 ;  /* 0x00003c1b01007387 */ /* 0x000fe80000100800 */
[----:B------:R0:W-:Y:S02]  /*32990*/  STL.64 [R1+0x1b28], R20 ;  /* 0x001b281401007387 */ /* 0x0001e40000100a00 */
[----:B0-----:R-:W-:Y:S01]  /*329a0*/  HMMA.16816.F32 R20, R16, R14, R4 ;  /* 0x0000000e1014723c */ /* 0x001fe20000001804 */
[----:B------:R-:W-:-:S05]  /*329b0*/  IMAD.MOV.U32 R28, RZ, RZ, R26 ;  /* 0x000000ffff1c7224 */ /* 0x000fca00078e001a */
[----:B------:R-:W-:-:S15]  /*329c0*/  STL [R1+0x1ad0], R28 ;  /* 0x001ad01c01007387 */ /* 0x000fde0000100800 */
[----:B------:R-:W-:-:S02]  /*329d0*/  NOP ;  /* 0x0000000000007918 */ /* 0x000fc40000000000 */
[----:B------:R-:W-:Y:S04]  /*329e0*/  STL.64 [R1+0x40], R20 ;  /* 0x0000401401007387 */ /* 0x000fe80000100a00 */
[----:B------:R-:W-:Y:S04]  /*329f0*/  STL.64 [R1+0x48], R22 ;  /* 0x0000481601007387 */ /* 0x000fe80000100a00 */
[----:B------:R-:W2:Y:S04]  /*32a00*/  LDL.LU R24, [R1+0xb0] ;  /* 0x0000b00001187983 */ /* 0x000ea80000300800 */
[----:B------:R-:W2:Y:S04]  /*32a10*/  LDL.LU R25, [R1+0xb4] ;  /* 0x0000b40001197983 */ /* 0x000ea80000300800 */
[----:B------:R-:W3:Y:S04]  /*32a20*/  LDL.LU R26, [R1+0xb8] ;  /* 0x0000b800011a7983 */ /* 0x000ee80000300800 */
[----:B------:R-:W3:Y:S01]  /*32a30*/  LDL.LU R27, [R1+0xbc] ;  /* 0x0000bc00011b7983 */ /* 0x000ee20000300800 */
[----:B------:R-:W-:-:S03]  /*32a40*/  IMAD R5, R11, 0x100, R10 ;  /* 0x000001000b057824 */ /* 0x000fc600078e020a */
[----:B------:R-:W4:Y:S04]  /*32a50*/  LDL.LU R10, [R1+0x350] ;  /* 0x00035000010a7983 */ /* 0x000f280000300800 */
[----:B------:R-:W4:Y:S04]  /*32a60*/  LDL.LU R11, [R1+0x354] ;  /* 0x00035400010b7983 */ /* 0x000f280000300800 */
[----:B---3--:R-:W-:Y:S04]  /*32a70*/  STL.64 [R1+0x1b10], R26 ;  /* 0x001b101a01007387 */ /* 0x008fe80000100a00 */
[----:B--2---:R0:W-:Y:S04]  /*32a80*/  STL.64 [R1+0x1b08], R24 ;  /* 0x001b081801007387 */ /* 0x0041e80000100a00 */
[----:B0-----:R-:W2:Y:S04]  /*32a90*/  LDL.LU R24, [R1+0x240] ;  /* 0x0002400001187983 */ /* 0x001ea80000300800 */
[----:B------:R-:W2:Y:S04]  /*32aa0*/  LDL.LU R25, [R1+0x244] ;  /* 0x0002440001197983 */ /* 0x000ea80000300800 */
[----:B------:R-:W3:Y:S04]  /*32ab0*/  LDL.LU R26, [R1+0x248] ;  /* 0x00024800011a7983 */ /* 0x000ee80000300800 */
[----:B------:R-:W3:Y:S04]  /*32ac0*/  LDL.LU R27, [R1+0x24c] ;  /* 0x00024c00011b7983 */ /* 0x000ee80000300800 */
[----:B------:R-:W4:Y:S04]  /*32ad0*/  LDL.LU R28, [R1+0x878] ;  /* 0x00087800011c7983 */ /* 0x000f280000300800 */
[----:B------:R-:W5:Y:S01]  /*32ae0*/  LDL.LU R7, [R1+0x874] ;  /* 0x0008740001077983 */ /* 0x000f620000300800 */
[----:B------:R-:W-:-:S02]  /*32af0*/  IMAD R6, R0, 0x100, R29 ;  /* 0x0000010000067824 */ /* 0x000fc400078e021d */
[----:B------:R-:W-:-:S03]  /*32b00*/  IMAD R4, R9, 0x100, R8 ;  /* 0x0000010009047824 */ /* 0x000fc600078e0208 */
[----:B-----5:R-:W-:Y:S04]  /*32b10*/  STL.64 [R1+0x1b38], R6 ;  /* 0x001b380601007387 */ /* 0x020fe80000100a00 */
[----:B------:R0:W-:Y:S04]  /*32b20*/  STL.64 [R1+0x1b30], R4 ;  /* 0x001b300401007387 */ /* 0x0001e80000100a00 */
[----:B0-----:R-:W5:Y:S04]  /*32b30*/  LDL.LU R4, [R1+0x70] ;  /* 0x0000700001047983 */ /* 0x001f680000300800 */
[----:B------:R-:W5:Y:S04]  /*32b40*/  LDL.LU R5, [R1+0x74] ;  /* 0x0000740001057983 */ /* 0x000f680000300800 */
[----:B------:R-:W5:Y:S04]  /*32b50*/  LDL.LU R6, [R1+0x78] ;  /* 0x0000780001067983 */ /* 0x000f680000300800 */
[----:B------:R-:W5:Y:S01]  /*32b60*/  LDL.LU R7, [R1+0x7c] ;  /* 0x00007c0001077983 */ /* 0x000f620000300800 */
[----:B------:R-:W-:-:S02]  /*32b70*/  F2FP.F16.E5M2.UNPACK_B R12, R12.H1 ;  /* 0x0000000cff0c723e */ /* 0x000fc400030004ff */
[----:B------:R-:W-:Y:S01]  /*32b80*/  F2FP.F16.E5M2.UNPACK_B R13, R13.H1 ;  /* 0x0000000dff0d723e */ /* 0x000fe200030004ff */
[----:B------:R-:W4:Y:S04]  /*32b90*/  LDL.LU R8, [R1+0x340] ;  /* 0x0003400001087983 */ /* 0x000f280000300800 */
        /* <DEDUP_REMOVED lines=9> */
[----:B---3--:R-:W-:Y:S04]  /*32c30*/  STL.64 [R1+0x1b20], R26 ;  /* 0x001b201a01007387 */ /* 0x008fe80000100a00 */
[----:B--2---:R0:W-:Y:S04]  /*32c40*/  STL.64 [R1+0x1b18], R24 ;  /* 0x001b181801007387 */ /* 0x0041e80000100a00 */
        /* <DEDUP_REMOVED lines=16> */
[----:B----4-:R-:W-:-:S02]  /*32d50*/  F2FP.F16.E5M2.UNPACK_B R10, R10.H1 ;  /* 0x0000000aff0a723e */ /* 0x010fc400030004ff */
[----:B------:R-:W-:Y:S02]  /*32d60*/  F2FP.F16.E5M2.UNPACK_B R11, R11.H1 ;  /* 0x0000000bff0b723e */ /* 0x000fe400030004ff */
[----:B------:R-:W-:Y:S02]  /*32d70*/  F2FP.F16.E5M2.UNPACK_B R8, R8.H1 ;  /* 0x00000008ff08723e */ /* 0x000fe400030004ff */
[----:B------:R-:W-:-:S03]  /*32d80*/  F2FP.F16.E5M2.UNPACK_B R9, R9.H1 ;  /* 0x00000009ff09723e */ /* 0x000fc600030004ff */
[C---:B------:R-:W-:Y:S06]  /*32d90*/  HMMA.16816.F32 R20, R16.reuse, R10, R20 ;  /* 0x0000000a1014723c */ /* 0x040fec0000001814 */
        /* <DEDUP_REMOVED lines=15> */
[----:B------:R-:W-:-:S02]  /*32e90*/  F2FP.F16.E5M2.UNPACK_B R2, R2.H1 ;  /* 0x00000002ff02723e */ /* 0x000fc400030004ff */
[----:B------:R-:W-:-:S07]  /*32ea0*/  F2FP.F16.E5M2.UNPACK_B R3, R3.H1 ;  /* 0x00000003ff03723e */ /* 0x000fce00030004ff */
[----:B----4-:R-:W-:-:S15]  /*32eb0*/  HMMA.16816.F32 R24, R16, R2, R24 ;  /* 0x000000021018723c */ /* 0x010fde0000001818 */
[----:B------:R-:W-:-:S08]  /*32ec0*/  NOP ;  /* 0x0000000000007918 */ /* 0x000fd00000000000 */
[----:B------:R-:W-:Y:S04]  /*32ed0*/  STL.64 [R1+0x310], R24 ;  /* 0x0003101801007387 */ /* 0x000fe80000100a00 */
[----:B------:R0:W-:Y:S04]  /*32ee0*/  STL.64 [R1+0x318], R26 ;  /* 0x0003181a01007387 */ /* 0x0001e80000100a00 */
[----:B0-----:R-:W4:Y:S04]  /*32ef0*/  LDL.LU.64 R26, [R1+0x1b10] ;  /* 0x001b1000011a7983 */ /* 0x001f280000300a00 */
[----:B------:R-:W4:Y:S01]  /*32f00*/  LDL.LU.64 R24, [R1+0x1b08] ;  /* 0x001b080001187983 */ /* 0x000f220000300a00 */
[----:B------:R-:W-:-:S02]  /*32f10*/  F2FP.F16.E5M2.UNPACK_B R22, R29.H1 ;  /* 0x0000001dff16723e */ /* 0x000fc400030004ff */
[----:B------:R-:W-:Y:S01]  /*32f20*/  F2FP.F16.E5M2.UNPACK_B R23, R0.H1 ;  /* 0x00000000ff17723e */ /* 0x000fe200030004ff */
        /* <DEDUP_REMOVED lines=38> */
[----:B------:R-:W-:Y:S04]  /*33190*/  STL.64 [R1+0x90], R24 ;  /* 0x0000901801007387 */ /* 0x000fe80000100a00 */
[----:B------:R-:W-:Y:S04]  /*331a0*/  STL.64 [R1+0x98], R26 ;  /* 0x0000981a01007387 */ /* 0x000fe80000100a00 */
        /* <DEDUP_REMOVED lines=9> */
[----:B------:R-:W-:Y:S04]  /*33240*/  STL.64 [R1+0x1a70], R14 ;  /* 0x001a700e01007387 */ /* 0x000fe80000100a00 */
[----:B------:R0:W-:Y:S04]  /*33250*/  STL.64 [R1+0x1a68], R12 ;  /* 0x001a680c01007387 */ /* 0x0001e80000100a00 */
[----:B0-----:R-:W2:Y:S04]  /*33260*/  LDL.LU R12, [R1+0x1a0] ;  /* 0x0001a000010c7983 */ /* 0x001ea80000300800 */
[----:B------:R-:W2:Y:S04]  /*33270*/  LDL.LU R13, [R1+0x1a4] ;  /* 0x0001a400010d7983 */ /* 0x000ea80000300800 */
[----:B------:R-:W4:Y:S04]  /*33280*/  LDL.LU R14, [R1+0x1a8] ;  /* 0x0001a800010e7983 */ /* 0x000f280000300800 */
[----:B------:R-:W4:Y:S04]  /*33290*/  LDL.LU R15, [R1+0x1ac] ;  /* 0x0001ac00010f7983 */ /* 0x000f280000300800 */
[----:B------:R-:W3:Y:S04]  /*332a0*/  LDL.LU R20, [R1+0x220] ;  /* 0x0002200001147983 */ /* 0x000ee80000300800 */
[----:B------:R-:W3:Y:S04]  /*332b0*/  LDL.LU R21, [R1+0x224] ;  /* 0x0002240001157983 */ /* 0x000ee80000300800 */
[----:B------:R-:W5:Y:S04]  /*332c0*/  LDL.LU R22, [R1+0x228] ;  /* 0x0002280001167983 */ /* 0x000f680000300800 */
[----:B------:R-:W5:Y:S04]  /*332d0*/  LDL.LU R23, [R1+0x22c] ;  /* 0x00022c0001177983 */ /* 0x000f680000300800 */
[----:B-----5:R-:W-:Y:S04]  /*332e0*/  STL.64 [R1+0x1ab0], R22 ;  /* 0x001ab01601007387 */ /* 0x020fe80000100a00 */
[----:B---3--:R0:W-:Y:S04]  /*332f0*/  STL.64 [R1+0x1aa8], R20 ;  /* 0x001aa81401007387 */ /* 0x0081e80000100a00 */
[----:B0-----:R-:W3:Y:S04]  /*33300*/  LDL.LU R20, [R1+0x230] ;  /* 0x0002300001147983 */ /* 0x001ee80000300800 */
[----:B------:R-:W3:Y:S04]  /*33310*/  LDL.LU R21, [R1+0x234] ;  /* 0x0002340001157983 */ /* 0x000ee80000300800 */
[----:B------:R-:W5:Y:S04]  /*33320*/  LDL.LU R22, [R1+0x238] ;  /* 0x0002380001167983 */ /* 0x000f680000300800 */
[----:B------:R-:W5:Y:S01]  /*33330*/  LDL.LU R23, [R1+0x23c] ;  /* 0x00023c0001177983 */ /* 0x000f620000300800 */
[----:B------:R-:W-:-:S03]  /*33340*/  IMAD R16, R16, 0x100, R11 ;  /* 0x0000010010107824 */ /* 0x000fc600078e020b */
[----:B-----5:R-:W-:Y:S04]  /*33350*/  STL.64 [R1+0x1ac8], R22 ;  /* 0x001ac81601007387 */ /* 0x020fe80000100a00 */
[----:B---3--:R0:W-:Y:S04]  /*33360*/  STL.64 [R1+0x1ac0], R20 ;  /* 0x001ac01401007387 */ /* 0x0081e80000100a00 */
[----:B0-----:R-:W3:Y:S04]  /*33370*/  LDL.LU R20, [R1+0x1d0] ;  /* 0x0001d00001147983 */ /* 0x001ee80000300800 */
[----:B------:R-:W3:Y:S04]  /*33380*/  LDL.LU R21, [R1+0x1d4] ;  /* 0x0001d40001157983 */ /* 0x000ee80000300800 */
[----:B------:R-:W3:Y:S04]  /*33390*/  LDL.LU R22, [R1+0x1d8] ;  /* 0x0001d80001167983 */ /* 0x000ee80000300800 */
[----:B------:R-:W3:Y:S04]  /*333a0*/  LDL.LU R23, [R1+0x1dc] ;  /* 0x0001dc0001177983 */ /* 0x000ee80000300800 */
[----:B------:R-:W5:Y:S04]  /*333b0*/  LDL.LU R24, [R1+0x1c0] ;  /* 0x0001c00001187983 */ /* 0x000f680000300800 */
[----:B------:R-:W5:Y:S04]  /*333c0*/  LDL.LU R25, [R1+0x1c4] ;  /* 0x0001c40001197983 */ /* 0x000f680000300800 */
[----:B------:R-:W5:Y:S04]  /*333d0*/  LDL.LU R26, [R1+0x1c8] ;  /* 0x0001c800011a7983 */ /* 0x000f680000300800 */
[----:B------:R-:W5:Y:S04]  /*333e0*/  LDL.LU R27, [R1+0x1cc] ;  /* 0x0001cc00011b7983 */ /* 0x000f680000300800 */
[----:B----4-:R-:W-:Y:S04]  /*333f0*/  STL.64 [R1+0x1a80], R14 ;  /* 0x001a800e01007387 */ /* 0x010fe80000100a00 */
[----:B--2---:R0:W-:Y:S04]  /*33400*/  STL.64 [R1+0x1a78], R12 ;  /* 0x001a780c01007387 */ /* 0x0041e80000100a00 */
[----:B0-----:R-:W2:Y:S04]  /*33410*/  LDL.LU R12, [R1+0x1b0] ;  /* 0x0001b000010c7983 */ /* 0x001ea80000300800 */
[----:B------:R-:W2:Y:S04]  /*33420*/  LDL.LU R13, [R1+0x1b4] ;  /* 0x0001b400010d7983 */ /* 0x000ea80000300800 */
[----:B------:R-:W2:Y:S04]  /*33430*/  LDL.LU R14, [R1+0x1b8] ;  /* 0x0001b800010e7983 */ /* 0x000ea80000300800 */
[----:B------:R-:W2:Y:S04]  /*33440*/  LDL.LU R15, [R1+0x1bc] ;  /* 0x0001bc00010f7983 */ /* 0x000ea80000300800 */
[----:B------:R-:W3:Y:S01]  /*33450*/  LDL.LU R11, [R1+0x1ad4] ;  /* 0x001ad400010b7983 */ /* 0x000ee20000300800 */
[----:B------:R-:W-:-:S03]  /*33460*/  IMAD R17, R17, 0x100, R28 ;  /* 0x0000010011117824 */ /* 0x000fc600078e021c */
[----:B------:R-:W4:Y:S01]  /*33470*/  LDL.LU R28, [R1+0x1ad0] ;  /* 0x001ad000011c7983 */ /* 0x000f220000300800 */
[----:B---3--:R-:W-:-:S15]  /*33480*/  HMMA.16816.F32 R20, R4, R10, R20 ;  /* 0x0000000a0414723c */ /* 0x008fde0000001814 */
[----:B------:R-:W-:-:S08]  /*33490*/  NOP ;  /* 0x0000000000007918 */ /* 0x000fd00000000000 */
[----:B------:R-:W-:Y:S04]  /*334a0*/  STL.64 [R1+0x70], R20 ;  /* 0x0000701401007387 */ /* 0x000fe80000100a00 */
[----:B------:R0:W-:Y:S04]  /*334b0*/  STL.64 [R1+0x78], R22 ;  /* 0x0000781601007387 */ /* 0x0001e80000100a00 */
[----:B0-----:R-:W3:Y:S04]  /*334c0*/  LDL.LU.64 R22, [R1+0x1ac8] ;  /* 0x001ac80001167983 */ /* 0x001ee80000300a00 */
[----:B------:R-:W3:Y:S01]  /*334d0*/  LDL.LU.64 R20, [R1+0x1ac0] ;  /* 0x001ac00001147983 */ /* 0x000ee20000300a00 */
[----:B------:R-:W-:-:S03]  /*334e0*/  IMAD R18, R18, 0x100, R0 ;  /* 0x0000010012127824 */ /* 0x000fc600078e0200 */
[----:B------:R-:W4:Y:S01]  /*334f0*/  LDL.LU R0, [R1+0x1ab8] ;  /* 0x001ab80001007983 */ /* 0x000f220000300800 */
        /* <DEDUP_REMOVED lines=8> */
[----:B0-----:R-:W5:Y:S04]  /*33580*/  LDL.LU R8, [R1+0x180] ;  /* 0x0001800001087983 */ /* 0x001f680000300800 */
[----:B------:R-:W5:Y:S04]  /*33590*/  LDL.LU R9, [R1+0x184] ;  /* 0x0001840001097983 */ /* 0x000f680000300800 */
[----:B------:R-:W2:Y:S04]  /*335a0*/  LDL.LU R10, [R1+0x188] ;  /* 0x00018800010a7983 */ /* 0x000ea80000300800 */
[----:B------:R-:W2:Y:S01]  /*335b0*/  LDL.LU R11, [R1+0x18c] ;  /* 0x00018c00010b7983 */ /* 0x000ea20000300800 */
[----:B---3--:R-:W-:Y:S03]  /*335c0*/  HMMA.16816.F32 R20, R4, R2, R20 ;  /* 0x000000020414723c */ /* 0x008fe60000001814 */
[----:B--2---:R-:W-:Y:S04]  /*335d0*/  STL.64 [R1+0x1a60], R10 ;  /* 0x001a600a01007387 */ /* 0x004fe80000100a00 */
[----:B-----5:R0:W-:Y:S04]  /*335e0*/  STL.64 [R1+0x1a58], R8 ;  /* 0x001a580801007387 */ /* 0x0201e80000100a00 */
[----:B0-----:R-:W2:Y:S04]  /*335f0*/  LDL.LU R8, [R1+0x190] ;  /* 0x0001900001087983 */ /* 0x001ea80000300800 */
[----:B------:R-:W2:Y:S04]  /*33600*/  LDL.LU R9, [R1+0x194] ;  /* 0x0001940001097983 */ /* 0x000ea80000300800 */
[----:B------:R-:W2:Y:S04]  /*33610*/  LDL.LU R10, [R1+0x198] ;  /* 0x00019800010a7983 */ /* 0x000ea80000300800 */
[----:B------:R-:W-:Y:S04]  /*33620*/  STL.64 [R1+0x120], R20 ;  /* 0x0001201401007387 */ /* 0x000fe80000100a00 */
[----:B------:R0:W-:Y:S04]  /*33630*/  STL.64 [R1+0x128], R22 ;  /* 0x0001281601007387 */ /* 0x0001e80000100a00 */
[----:B0-----:R-:W3:Y:S01]  /*33640*/  LDL.LU.64 R22, [R1+0x1aa0] ;  /* 0x001aa00001167983 */ /* 0x001ee20000300a00 */
[----:B------:R-:W-:-:S03]  /*33650*/  IMAD R19, R29, 0x100, R19 ;  /* 0x000001001d137824 */ /* 0x000fc600078e0213 */
[----:B------:R-:W5:Y:S04]  /*33660*/  LDL.LU.64 R20, [R1+0x1a98] ;  /* 0x001a980001147983 */ /* 0x000f680000300a00 */
[----:B------:R-:W2:Y:S01]  /*33670*/  LDL.LU R29, [R1+0x14b0] ;  /* 0x0014b000011d7983 */ /* 0x000ea20000300800 */
[----:B------:R-:W-:Y:S02]  /*33680*/  F2FP.F16.E5M2.UNPACK_B R16, R16 ;  /* 0x00000010ff10723e */ /* 0x000fe400020004ff */
[----:B------:R-:W-:Y:S01]  /*33690*/  F2FP.F16.E5M2.UNPACK_B R17, R17 ;  /* 0x00000011ff11723e */ /* 0x000fe200020004ff */
[----:B---3--:R-:W-:Y:S01]  /*336a0*/  HMMA.16816.F32 R4, R4, R22, R24 ;  /* 0x000000160404723c */ /* 0x008fe20000001818 */
[----:B------:R-:W3:Y:S04]  /*336b0*/  LDL.LU.64 R26, [R1+0x1a90] ;  /* 0x001a9000011a7983 */ /* 0x000ee80000300a00 */
[----:B------:R-:W4:Y:S01]  /*336c0*/  LDL.LU.64 R24, [R1+0x1a88] ;  /* 0x001a880001187983 */ /* 0x000f220000300a00 */
[----:B------:R-:W-:-:S02]  /*336d0*/  F2FP.F16.E5M2.UNPACK_B R18, R18 ;  /* 0x00000012ff12723e */ /* 0x000fc400020004ff */
[----:B------:R-:W-:-:S15]  /*336e0*/  F2FP.F16.E5M2.UNPACK_B R19, R19 ;  /* 0x00000013ff13723e */ /* 0x000fde00020004ff */
[----:B------:R0:W-:Y:S04]  /*336f0*/  STL.64 [R1+0x2b0], R4 ;  /* 0x0002b00401007387 */ /* 0x0001e80000100a00 */
[----:B------:R1:W-:Y:S04]  /*33700*/  STL.64 [R1+0x2b8], R6 ;  /* 0x0002b80601007387 */ /* 0x0003e80000100a00 */
[----:B0-----:R-:W3:Y:S04]  /*33710*/  LDL.LU R4, [R1+0x1494] ;  /* 0x0014940001047983 */ /* 0x001ee80000300800 */
[----:B------:R-:W3:Y:S04]  /*33720*/  LDL.LU R5, [R1+0x149c] ;  /* 0x00149c0001057983 */ /* 0x000ee80000300800 */
[----:B-1----:R-:W3:Y:S04]  /*33730*/  LDL.LU R6, [R1+0x14a4] ;  /* 0x0014a40001067983 */ /* 0x002ee80000300800 */
[----:B------:R-:W3:Y:S01]  /*33740*/  LDL.LU R7, [R1+0x14ac] ;  /* 0x0014ac0001077983 */ /* 0x000ee20000300800 */
[----:B----4-:R-:W-:-:S15]  /*33750*/  HMMA.16816.F32 R12, R16, R24, R12 ;  /* 0x00000018100c723c */ /* 0x010fde000000180c */
        /* <DEDUP_REMOVED lines=9> */
[----:B0-----:R-:W2:Y:S01]  /*337f0*/  LDL.LU.64 R14, [R1+0x1a70] ;  /* 0x001a7000010e7983 */ /* 0x001ea20000300a00 */
[----:B------:R-:W-:-:S03]  /*33800*/  IMAD.MOV.U32 R11, RZ, RZ, R0 ;  /* 0x000000ffff0b7224 */ /* 0x000fc600078e0000 */
[----:B------:R-:W4:Y:S04]  /*33810*/  LDL.LU.64 R12, [R1+0x1a68] ;  /* 0x001a6800010c7983 */ /* 0x000f280000300a00 */
[----:B------:R0:W-:Y:S04]  /*33820*/  STL.64 [R1+0x1a38], R22 ;  /* 0x001a381601007387 */ /* 0x0001e80000100a00 */
[----:B0-----:R-:W5:Y:S04]  /*33830*/  LDL.LU R22, [R1+0x14a0] ;  /* 0x0014a00001167983 */ /* 0x001f680000300800 */
[----:B------:R-:W5:Y:S04]  /*33840*/  LDL.LU R23, [R1+0x14a8] ;  /* 0x0014a80001177983 */ /* 0x000f680000300800 */
[----:B------:R0:W-:Y:S04]  /*33850*/  STL.64 [R1+0x1a30], R20 ;  /* 0x001a301401007387 */ /* 0x0001e80000100a00 */
[----:B0-----:R-:W5:Y:S04]  /*33860*/  LDL.LU R21, [R1+0x1498] ;  /* 0x0014980001157983 */ /* 0x001f680000300800 */
[----:B------:R-:W5:Y:S01]  /*33870*/  LDL.LU R0, [R1+0x37c] ;  /* 0x00037c0001007983 */ /* 0x000f620000300800 */
        /* <DEDUP_REMOVED lines=14> */
[----:B0-----:R-:W4:Y:S04]  /*33960*/  LDL.LU R12, [R1+0x210] ;  /* 0x00021000010c7983 */ /* 0x001f280000300800 */
[----:B------:R-:W4:Y:S04]  /*33970*/  LDL.LU R13, [R1+0x214] ;  /* 0x00021400010d7983 */ /* 0x000f280000300800 */
[----:B------:R-:W4:Y:S01]  /*33980*/  LDL.LU R14, [R1+0x218] ;  /* 0x00021800010e7983 */ /* 0x000f220000300800 */
[----:B---3--:R-:W-:-:S03]  /*33990*/  IMAD.MOV.U32 R15, RZ, RZ, R27 ;  /* 0x000000ffff0f7224 */ /* 0x008fc600078e001b */
[----:B------:R-:W3:Y:S04]  /*339a0*/  LDL.LU R27, [R1+0x14cc] ;  /* 0x0014cc00011b7983 */ /* 0x000ee80000300800 */
[----:B---3--:R-:W-:Y:S04]  /*339b0*/  STL.64 [R1+0x1a28], R26 ;  /* 0x001a281a01007387 */ /* 0x008fe80000100a00 */
[----:B------:R0:W-:Y:S04]  /*339c0*/  STL.64 [R1+0x1a20], R24 ;  /* 0x001a201801007387 */ /* 0x0001e80000100a00 */
[----:B0-----:R-:W2:Y:S04]  /*339d0*/  LDL.LU R24, [R1+0x170] ;  /* 0x0001700001187983 */ /* 0x001ea80000300800 */
[----:B------:R-:W2:Y:S04]  /*339e0*/  LDL.LU R25, [R1+0x174] ;  /* 0x0001740001197983 */ /* 0x000ea80000300800 */
[----:B------:R-:W2:Y:S04]  /*339f0*/  LDL.LU R26, [R1+0x178] ;  /* 0x00017800011a7983 */ /* 0x000ea80000300800 */
[----:B------:R-:W2:Y:S01]  /*33a00*/  LDL.LU R27, [R1+0x17c] ;  /* 0x00017c00011b7983 */ /* 0x000ea20000300800 */
[----:B----4-:R-:W-:Y:S03]  /*33a10*/  HMMA.16816.F32 R12, R16, R8, R12 ;  /* 0x00000008100c723c */ /* 0x010fe6000000180c */
[----:B------:R-:W3:Y:S01]  /*33a20*/  LDL.LU R20, [R1+0x200] ;  /* 0x0002000001147983 */ /* 0x000ee20000300800 */
[----:B-----5:R-:W-:-:S02]  /*33a30*/  IMAD R4, R4, 0x100, R21 ;  /* 0x0000010004047824 */ /* 0x020fc400078e0215 */
[----:B------:R-:W-:Y:S02]  /*33a40*/  IMAD R5, R5, 0x100, R22 ;  /* 0x0000010005057824 */ /* 0x000fe400078e0216 */
[----:B------:R-:W-:Y:S02]  /*33a50*/  IMAD R6, R6, 0x100, R23 ;  /* 0x0000010006067824 */ /* 0x000fe400078e0217 */
[----:B------:R-:W-:Y:S01]  /*33a60*/  IMAD R7, R7, 0x100, R29 ;  /* 0x0000010007077824 */ /* 0x000fe200078e021d */
[----:B--2---:R-:W-:-:S15]  /*33a70*/  HMMA.16816.F32 R24, R16, R10, R24 ;  /* 0x0000000a1018723c */ /* 0x004fde0000001818 */
[----:B------:R-:W-:-:S08]  /*33a80*/  NOP ;  /* 0x0000000000007918 */ /* 0x000fd00000000000 */
[----:B------:R0:W-:Y:S04]  /*33a90*/  STL.64 [R1+0x260], R24 ;  /* 0x0002601801007387 */ /* 0x0001e80000100a00 */
[----:B------:R1:W-:Y:S04]  /*33aa0*/  STL.64 [R1+0x268], R26 ;  /* 0x0002681a01007387 */ /* 0x0003e80000100a00 */
[----:B------:R-:W3:Y:S04]  /*33ab0*/  LDL.LU R21, [R1+0x204] ;  /* 0x0002040001157983 */ /* 0x000ee80000300800 */
[----:B------:R-:W3:Y:S04]  /*33ac0*/  LDL.LU R22, [R1+0x208] ;  /* 0x0002080001167983 */ /* 0x000ee80000300800 */
[----:B------:R-:W3:Y:S04]  /*33ad0*/  LDL.LU R23, [R1+0x20c] ;  /* 0x00020c0001177983 */ /* 0x000ee80000300800 */
[----:B0-----:R-:W2:Y:S04]  /*33ae0*/  LDL.LU R24, [R1+0x160] ;  /* 0x0001600001187983 */ /* 0x001ea80000300800 */
[----:B------:R-:W2:Y:S04]  /*33af0*/  LDL.LU R25, [R1+0x164] ;  /* 0x0001640001197983 */ /* 0x000ea80000300800 */
[----:B-1----:R-:W2:Y:S04]  /*33b00*/  LDL.LU R26, [R1+0x168] ;  /* 0x00016800011a7983 */ /* 0x002ea80000300800 */
[----:B------:R-:W2:Y:S04]  /*33b10*/  LDL.LU R27, [R1+0x16c] ;  /* 0x00016c00011b7983 */ /* 0x000ea80000300800 */
[----:B------:R-:W4:Y:S04]  /*33b20*/  LDL.LU R29, [R1+0x1a40] ;  /* 0x001a4000011d7983 */ /* 0x000f280000300800 */
        /* <DEDUP_REMOVED lines=14> */
[----:B0-----:R-:W5:Y:S04]  /*33c10*/  LDL.LU R8, [R1+0x100] ;  /* 0x0001000001087983 */ /* 0x001f680000300800 */
[----:B------:R-:W5:Y:S04]  /*33c20*/  LDL.LU R9, [R1+0x104] ;  /* 0x0001040001097983 */ /* 0x000f680000300800 */
[----:B------:R-:W2:Y:S04]  /*33c30*/  LDL.LU R10, [R1+0x108] ;  /* 0x00010800010a7983 */ /* 0x000ea80000300800 */
[----:B------:R-:W2:Y:S01]  /*33c40*/  LDL.LU R11, [R1+0x10c] ;  /* 0x00010c00010b7983 */ /* 0x000ea20000300800 */
[----:B------:R-:W-:Y:S03]  /*33c50*/  HMMA.16816.F32 R20, R16, R2, R20 ;  /* 0x000000021014723c */ /* 0x000fe60000001814 */
[----:B--2---:R-:W-:Y:S04]  /*33c60*/  STL.64 [R1+0x19f8], R10 ;  /* 0x0019f80a01007387 */ /* 0x004fe80000100a00 */
[----:B-----5:R0:W-:Y:S04]  /*33c70*/  STL.64 [R1+0x19f0], R8 ;  /* 0x0019f00801007387 */ /* 0x0201e80000100a00 */
[----:B0-----:R-:W2:Y:S04]  /*33c80*/  LDL.LU R8, [R1+0x110] ;  /* 0x0001100001087983 */ /* 0x001ea80000300800 */
[----:B------:R-:W2:Y:S04]  /*33c90*/  LDL.LU R9, [R1+0x114] ;  /* 0x0001140001097983 */ /* 0x000ea80000300800 */
[----:B------:R-:W2:Y:S01]  /*33ca0*/  LDL.LU R10, [R1+0x118] ;  /* 0x00011800010a7983 */ /* 0x000ea20000300800 */
[----:B----4-:R-:W-:-:S03]  /*33cb0*/  IMAD.MOV.U32 R11, RZ, RZ, R29 ;  /* 0x000000ffff0b7224 */ /* 0x010fc600078e001d */
[----:B------:R-:W-:Y:S04]  /*33cc0*/  STL.64 [R1+0x2e0], R20 ;  /* 0x0002e01401007387 */ /* 0x000fe80000100a00 */
[----:B------:R0:W-:Y:S01]  /*33cd0*/  STL [R1+0x2e8], R22 ;  /* 0x0002e81601007387 */ /* 0x0001e20000100800 */
[----:B------:R-:W-:-:S03]  /*33ce0*/  IMAD.MOV.U32 R29, RZ, RZ, R23 ;  /* 0x000000ffff1d7224 */ /* 0x000fc600078e0017 */
[----:B0-----:R-:W4:Y:S04]  /*33cf0*/  LDL.LU.64 R22, [R1+0x1a38] ;  /* 0x001a380001167983 */ /* 0x001f280000300a00 */
[----:B------:R-:W5:Y:S01]  /*33d00*/  LDL.LU.64 R20, [R1+0x1a30] ;  /* 0x001a300001147983 */ /* 0x000f620000300a00 */
[----:B----4-:R-:W-:Y:S03]  /*33d10*/  HMMA.16816.F32 R16, R16, R22, R24 ;  /* 0x000000161010723c */ /* 0x010fe60000001818 */
[----:B------:R-:W4:Y:S04]  /*33d20*/  LDL.LU.64 R26, [R1+0x1a28] ;  /* 0x001a2800011a7983 */ /* 0x000f280000300a00 */
[----:B------:R-:W3:-:S15]  /*33d30*/  LDL.LU.64 R24, [R1+0x1a20] ;  /* 0x001a200001187983 */ /* 0x000ede0000300a00 */
[----:B------:R-:W-:-:S01]  /*33d40*/  NOP ;  /* 0x0000000000007918 */ /* 0x000fc20000000000 */
[----:B------:R0:W-:Y:S04]  /*33d50*/  STL.64 [R1+0x2d0], R16 ;  /* 0x0002d01001007387 */ /* 0x0001e80000100a00 */
[----:B------:R1:W-:Y:S04]  /*33d60*/  STL.64 [R1+0x2d8], R18 ;  /* 0x0002d81201007387 */ /* 0x0003e80000100a00 */
[----:B0-----:R-:W2:Y:S04]  /*33d70*/  LDL.LU R16, [R1+0x14b4] ;  /* 0x0014b40001107983 */ /* 0x001ea80000300800 */
[----:B------:R-:W2:Y:S04]  /*33d80*/  LDL.LU R17, [R1+0x14bc] ;  /* 0x0014bc0001117983 */ /* 0x000ea80000300800 */
[----:B-1----:R-:W5:Y:S04]  /*33d90*/  LDL.LU R18, [R1+0x14c4] ;  /* 0x0014c40001127983 */ /* 0x002f680000300800 */
[----:B------:R-:W5:Y:S01]  /*33da0*/  LDL.LU R19, [R1+0x14d0] ;  /* 0x0014d00001137983 */ /* 0x000f620000300800 */
[----:B------:R-:W-:-:S02]  /*33db0*/  F2FP.F16.E5M2.UNPACK_B R4, R4 ;  /* 0x00000004ff04723e */ /* 0x000fc400020004ff */
[----:B------:R-:W-:Y:S02]  /*33dc0*/  F2FP.F16.E5M2.UNPACK_B R5, R5 ;  /* 0x00000005ff05723e */ /* 0x000fe400020004ff */
[----:B------:R-:W-:Y:S02]  /*33dd0*/  F2FP.F16.E5M2.UNPACK_B R6, R6 ;  /* 0x00000006ff06723e */ /* 0x000fe400020004ff */
[----:B------:R-:W-:Y:S01]  /*33de0*/  F2FP.F16.E5M2.UNPACK_B R7, R7 ;  /* 0x00000007ff07723e */ /* 0x000fe200020004ff */
[----:B-----5:R-:W-:Y:S04]  /*33df0*/  STL.64 [R1+0x19c8], R18 ;  /* 0x0019c81201007387 */ /* 0x020fe80000100a00 */
[----:B--2---:R0:W-:Y:S04]  /*33e00*/  STL.64 [R1+0x19c0], R16 ;  /* 0x0019c01001007387 */ /* 0x0041e80000100a00 */
[----:B0-----:R-:W2:Y:S04]  /*33e10*/  LDL.LU R16, [R1+0xd0] ;  /* 0x0000d00001107983 */ /* 0x001ea80000300800 */
[----:B------:R-:W2:Y:S04]  /*33e20*/  LDL.LU R17, [R1+0xd4] ;  /* 0x0000d40001117983 */ /* 0x000ea80000300800 */
[----:B------:R-:W5:Y:S04]  /*33e30*/  LDL.LU R18, [R1+0xd8] ;  /* 0x0000d80001127983 */ /* 0x000f680000300800 */
[----:B------:R-:W5:Y:S01]  /*33e40*/  LDL.LU R19, [R1+0xdc] ;  /* 0x0000dc0001137983 */ /* 0x000f620000300800 */
[C---:B---3--:R-:W-:Y:S03]  /*33e50*/  HMMA.16816.F32 R12, R4.reuse, R24, R12 ;  /* 0x00000018040c723c */ /* 0x048fe6000000180c */
        /* <DEDUP_REMOVED lines=9> */
[----:B------:R-:W3:Y:S04]  /*33ef0*/  LDL.LU.64 R12, [R1+0x1a10] ;  /* 0x001a1000010c7983 */ /* 0x000ee80000300a00 */
[----:B------:R-:W5:Y:S04]  /*33f00*/  LDL.LU R24, [R1+0x14c0] ;  /* 0x0014c00001187983 */ /* 0x000f680000300800 */
[----:B------:R-:W5:Y:S01]  /*33f10*/  LDL.LU R25, [R1+0x14c8] ;  /* 0x0014c80001197983 */ /* 0x000f620000300800 */
[----:B---3--:R-:W-:-:S15]  /*33f20*/  HMMA.16816.F32 R12, R4, R20, R12 ;  /* 0x00000014040c723c */ /* 0x008fde000000180c */
[----:B------:R-:W-:-:S08]  /*33f30*/  NOP ;  /* 0x0000000000007918 */ /* 0x000fd00000000000 */
[----:B------:R-:W-:Y:S04]  /*33f40*/  STL.64 [R1+0x250], R12 ;  /* 0x0002500c01007387 */ /* 0x000fe80000100a00 */
[----:B------:R0:W-:Y:S04]  /*33f50*/  STL.64 [R1+0x258], R14 ;  /* 0x0002580e01007387 */ /* 0x0001e80000100a00 */
[----:B0-----:R-:W3:Y:S04]  /*33f60*/  LDL.LU.64 R14, [R1+0x1a08] ;  /* 0x001a0800010e7983 */ /* 0x001ee80000300a00 */
[----:B------:R-:W4:Y:S04]  /*33f70*/  LDL.LU.64 R12, [R1+0x1a00] ;  /* 0x001a0000010c7983 */ /* 0x000f280000300a00 */
[----:B------:R-:W5:Y:S01]  /*33f80*/  LDL.LU R21, [R1+0x14b8] ;  /* 0x0014b80001157983 */ /* 0x000f620000300800 */
[----:B---3--:R-:W-:-:S15]  /*33f90*/  HMMA.16816.F32 R8, R4, R14, R8 ;  /* 0x0000000e0408723c */ /* 0x008fde0000001808 */
[----:B------:R-:W-:-:S08]  /*33fa0*/  NOP ;  /* 0x0000000000007918 */ /* 0x000fd00000000000 */
[----:B------:R-:W-:Y:S04]  /*33fb0*/  STL.64 [R1+0x240], R8 ;  /* 0x0002400801007387 */ /* 0x000fe80000100a00 */
[----:B------:R0:W-:Y:S04]  /*33fc0*/  STL.64 [R1+0x248], R10 ;  /* 0x0002480a01007387 */ /* 0x0001e80000100a00 */
[----:B0-----:R-:W4:Y:S04]  /*33fd0*/  LDL.LU.64 R10, [R1+0x19f8] ;  /* 0x0019f800010a7983 */ /* 0x001f280000300a00 */
[----:B------:R-:W4:Y:S02]  /*33fe0*/  LDL.LU.64 R8, [R1+0x19f0] ;  /* 0x0019f00001087983 */ /* 0x000f240000300a00 */
[----:B----4-:R-:W-:Y:S02]  /*33ff0*/  HMMA.16816.F32 R12, R4, R12, R8 ;  /* 0x0000000c040c723c */ /* 0x010fe40000001808 */
[----:B------:R-:W2:Y:S04]  /*34000*/  LDL.LU.64 R10, [R1+0x19e8] ;  /* 0x0019e800010a7983 */ /* 0x000ea80000300a00 */
[----:B------:R-:W3:-:S15]  /*34010*/  LDL.LU.64 R8, [R1+0x19e0] ;  /* 0x0019e00001087983 */ /* 0x000ede0000300a00 */
[----:B------:R-:W-:-:S02]  /*34020*/  NOP ;  /* 0x0000000000007918 */ /* 0x000fc40000000000 */
[----:B------:R0:W-:Y:S04]  /*34030*/  STL.64 [R1+0x230], R12 ;  /* 0x0002300c01007387 */ /* 0x0001e80000100a00 */
[----:B------:R1:W-:Y:S04]  /*34040*/  STL.64 [R1+0x238], R14 ;  /* 0x0002380e01007387 */ /* 0x0003e80000100a00 */
[----:B0-----:R-:W4:Y:S04]  /*34050*/  LDL.LU R12, [R1] ;  /* 0x00000000010c7983 */ /* 0x001f280000300800 */
[----:B------:R-:W4:Y:S04]  /*34060*/  LDL.LU R13, [R1+0x4] ;  /* 0x00000400010d7983 */ /* 0x000f280000300800 */
[----:B-1----:R-:W4:Y:S04]  /*34070*/  LDL.LU R14, [R1+0x8] ;  /* 0x00000800010e7983 */ /* 0x002f280000300800 */
[----:B------:R-:W4:Y:S01]  /*34080*/  LDL.LU R15, [R1+0xc] ;  /* 0x00000c00010f7983 */ /* 0x000f220000300800 */
        /* <DEDUP_REMOVED lines=8> */
[----:B------:R-:W5:-:S15]  /*34110*/  LDL.LU.64 R16, [R1+0x19c0] ;  /* 0x0019c00001107983 */ /* 0x000f5e0000300a00 */
[----:B------:R-:W-:-:S02]  /*34120*/  NOP ;  /* 0x0000000000007918 */ /* 0x000fc40000000000 */
[----:B------:R0:W-:Y:S04]  /*34130*/  STL.64 [R1+0x1e0], R8 ;  /* 0x0001e00801007387 */ /* 0x0001e80000100a00 */
[----:B------:R1:W-:Y:S04]  /*34140*/  STL.64 [R1+0x1e8], R10 ;  /* 0x0001e80a01007387 */ /* 0x0003e80000100a00 */
[----:B0-----:R-:W3:Y:S04]  /*34150*/  LDL.LU R8, [R1+0x20] ;  /* 0x0000200001087983 */ /* 0x001ee80000300800 */
[----:B------:R-:W3:Y:S04]  /*34160*/  LDL.LU R9, [R1+0x24] ;  /* 0x0000240001097983 */ /* 0x000ee80000300800 */
[----:B-1----:R-:W3:Y:S01]  /*34170*/  LDL.LU R10, [R1+0x28] ;  /* 0x00002800010a7983 */ /* 0x002ee20000300800 */
[----:B------:R-:W-:-:S03]  /*34180*/  IMAD.MOV.U32 R11, RZ, RZ, R26 ;  /* 0x000000ffff0b7224 */ /* 0x000fc600078e001a */
[----:B------:R-:W2:Y:S04]  /*34190*/  LDL.LU R26, [R1+0x19bc] ;  /* 0x0019bc00011a7983 */ /* 0x000ea80000300800 */
[C---:B---3--:R-:W-:Y:S06]  /*341a0*/  HMMA.16816.F32 R8, R4.reuse, R2, R8 ;  /* 0x000000020408723c */ /* 0x048fec0000001808 */
[----:B----4-:R-:W-:-:S15]  /*341b0*/  HMMA.16816.F32 R4, R4, R22, R12 ;  /* 0x000000160404723c */ /* 0x010fde000000180c */
[----:B------:R-:W-:-:S02]  /*341c0*/  NOP ;  /* 0x0000000000007918 */ /* 0x000fc40000000000 */
[----:B------:R-:W-:Y:S04]  /*341d0*/  STL.64 [R1+0x1d0], R8 ;  /* 0x0001d00801007387 */ /* 0x000fe80000100a00 */
[----:B------:R0:W-:Y:S04]  /*341e0*/  STL.64 [R1+0x1d8], R10 ;  /* 0x0001d80a01007387 */ /* 0x0001e80000100a00 */
[----:B0-----:R-:W3:Y:S04]  /*341f0*/  LDL R10, [R1+0x358] ;  /* 0x00035800010a7983 */ /* 0x001ee80000100800 */
[----:B------:R-:W4:Y:S04]  /*34200*/  LDL R11, [R1+0x35c] ;  /* 0x00035c00010b7983 */ /* 0x000f280000100800 */
[----:B------:R-:W-:Y:S04]  /*34210*/  STL.64 [R1], R4 ;  /* 0x0000000401007387 */ /* 0x000fe80000100a00 */
[----:B------:R-:W3:Y:S04]  /*34220*/  LDL R14, [R1+0x388] ;  /* 0x00038800010e7983 */ /* 0x000ee80000100800 */
[----:B------:R-:W3:Y:S04]  /*34230*/  LDL R15, [R1+0x38c] ;  /* 0x00038c00010f7983 */ /* 0x000ee80000100800 */
[----:B------:R-:W4:Y:S04]  /*34240*/  LDL R12, [R1+0x368] ;  /* 0x00036800010c7983 */ /* 0x000f280000100800 */
[----:B------:R-:W4:Y:S01]  /*34250*/  LDL R13, [R1+0x36c] ;  /* 0x00036c00010d7983 */ /* 0x000f220000100800 */
[----:B-----5:R-:W-:-:S03]  /*34260*/  IMAD R16, R16, 0x100, R21 ;  /* 0x0000010010107824 */ /* 0x020fc600078e0215 */
[----:B------:R-:W5:Y:S01]  /*34270*/  LDL R21, [R1+0x398] ;  /* 0x0003980001157983 */ /* 0x000f620000100800 */
[----:B------:R-:W-:Y:S01]  /*34280*/  IMAD R17, R17, 0x100, R24 ;  /* 0x0000010011117824 */ /* 0x000fe200078e0218 */
[----:B--2---:R-:W-:Y:S01]  /*34290*/  F2FP.F16.E5M2.UNPACK_B R24, R26 ;  /* 0x0000001aff18723e */ /* 0x004fe200020004ff */
[----:B------:R-:W-:Y:S02]  /*342a0*/  IMAD R19, R27, 0x100, R19 ;  /* 0x000001001b137824 */ /* 0x000fe400078e0213 */
[----:B------:R-:W-:Y:S02]  /*342b0*/  IMAD.MOV.U32 R26, RZ, RZ, R6 ;  /* 0x000000ffff1a7224 */ /* 0x000fe400078e0006 */
[----:B------:R-:W-:Y:S01]  /*342c0*/  IMAD.MOV.U32 R27, RZ, RZ, R7 ;  /* 0x000000ffff1b7224 */ /* 0x000fe200078e0007 */
[----:B---3--:R-:W-:Y:S04]  /*342d0*/  STL.64 [R1+0x19b0], R14 ;  /* 0x0019b00e01007387 */ /* 0x008fe80000100a00 */
[----:B----4-:R0:W-:Y:S04]  /*342e0*/  STL.64 [R1+0x19a8], R12 ;  /* 0x0019a80c01007387 */ /* 0x0101e80000100a00 */
[----:B0-----:R-:W2:Y:S04]  /*342f0*/  LDL.LU R12, [R1+0x10] ;  /* 0x00001000010c7983 */ /* 0x001ea80000300800 */
[----:B------:R-:W2:Y:S04]  /*34300*/  LDL.LU R13, [R1+0x14] ;  /* 0x00001400010d7983 */ /* 0x000ea80000300800 */
[----:B------:R-:W2:Y:S04]  /*34310*/  LDL.LU R14, [R1+0x18] ;  /* 0x00001800010e7983 */ /* 0x000ea80000300800 */
[----:B------:R-:W2:Y:S04]  /*34320*/  LDL.LU R15, [R1+0x1c] ;  /* 0x00001c00010f7983 */ /* 0x000ea80000300800 */
[----:B------:R-:W3:Y:S04]  /*34330*/  LDL.LU R4, [R1+0x14d8] ;  /* 0x0014d80001047983 */ /* 0x000ee80000300800 */
[----:B------:R-:W3:Y:S04]  /*34340*/  LDL.LU R5, [R1+0x14d4] ;  /* 0x0014d40001057983 */ /* 0x000ee80000300800 */
[----:B------:R-:W4:Y:S04]  /*34350*/  LDL.LU R6, [R1+0x14e0] ;  /* 0x0014e00001067983 */ /* 0x000f280000300800 */
[----:B------:R-:W4:Y:S04]  /*34360*/  LDL.LU R7, [R1+0x14dc] ;  /* 0x0014dc0001077983 */ /* 0x000f280000300800 */
[----:B----4-:R-:W-:Y:S04]  /*34370*/  STL.64 [R1+0x1990], R6 ;  /* 0x0019900601007387 */ /* 0x010fe80000100a00 */
[----:B---3--:R0:W-:Y:S04]  /*34380*/  STL.64 [R1+0x1988], R4 ;  /* 0x0019880401007387 */ /* 0x0081e80000100a00 */
[----:B0-----:R-:W3:Y:S04]  /*34390*/  LDL.LU R4, [R1+0x40] ;  /* 0x0000400001047983 */ /* 0x001ee80000300800 */
[----:B------:R-:W3:Y:S04]  /*343a0*/  LDL.LU R5, [R1+0x44] ;  /* 0x0000440001057983 */ /* 0x000ee80000300800 */
[----:B------:R-:W4:Y:S04]  /*343b0*/  LDL.LU R6, [R1+0x48] ;  /* 0x0000480001067983 */ /* 0x000f280000300800 */
[----:B------:R-:W4:Y:S01]  /*343c0*/  LDL.LU R7, [R1+0x4c] ;  /* 0x00004c0001077983 */ /* 0x000f220000300800 */
[----:B------:R-:W-:Y:S01]  /*343d0*/  IMAD R18, R18, 0x100, R25 ;  /* 0x0000010012127824 */ /* 0x000fe200078e0219 */
[----:B------:R-:W-:-:S02]  /*343e0*/  F2FP.F16.E5M2.UNPACK_B R16, R16 ;  /* 0x00000010ff10723e */ /* 0x000fc400020004ff */
[----:B------:R-:W-:Y:S02]  /*343f0*/  F2FP.F16.E5M2.UNPACK_B R17, R17 ;  /* 0x00000011ff11723e */ /* 0x000fe400020004ff */
[----:B------:R-:W-:Y:S02]  /*34400*/  F2FP.F16.E5M2.UNPACK_B R19, R19 ;  /* 0x00000013ff13723e */ /* 0x000fe400020004ff */
[----:B------:R-:W-:Y:S02]  /*34410*/  F2FP.F16.E5M2.UNPACK_B R25, R0 ;  /* 0x00000000ff19723e */ /* 0x000fe400020004ff */
[----:B------:R-:W-:Y:S01]  /*34420*/  F2FP.F16.E5M2.UNPACK_B R18, R18 ;  /* 0x00000012ff12723e */ /* 0x000fe200020004ff */
[----:B----4-:R0:W-:Y:S04]  /*34430*/  STL.64 [R1+0x19a0], R6 ;  /* 0x0019a00601007387 */ /* 0x0101e80000100a00 */
[----:B---3--:R1:W-:Y:S01]  /*34440*/  STL.64 [R1+0x1998], R4 ;  /* 0x0019980401007387 */ /* 0x0083e20000100a00 */
[----:B0-----:R-:W-:-:S03]  /*34450*/  IMAD.MOV.U32 R6, RZ, RZ, R28 ;  /* 0x000000ffff067224 */ /* 0x001fc600078e001c */
[----:B-1----:R-:W3:Y:S04]  /*34460*/  LDL.LU R4, [R1+0x30] ;  /* 0x0000300001047983 */ /* 0x002ee80000300800 */
[----:B------:R-:W3:Y:S04]  /*34470*/  LDL.LU R5, [R1+0x34] ;  /* 0x0000340001057983 */ /* 0x000ee80000300800 */
[----:B------:R-:W4:Y:S04]  /*34480*/  LDL.LU R28, [R1+0x19b8] ;  /* 0x0019b800011c7983 */ /* 0x000f280000300800 */
[----:B------:R-:W3:Y:S01]  /*34490*/  LDL.LU R7, [R1+0x3c] ;  /* 0x00003c0001077983 */ /* 0x000ee20000300800 */
[----:B--2---:R-:W-:Y:S01]  /*344a0*/  HMMA.16816.F32 R12, R16, R24, R12 ;  /* 0x00000018100c723c */ /* 0x004fe2000000180c */
[----:B-----5:R-:W-:-:S02]  /*344b0*/  F2FP.F16.E5M2.UNPACK_B R20, R21 ;  /* 0x00000015ff14723e */ /* 0x020fc400020004ff */
[----:B------:R-:W2:Y:S04]  /*344c0*/  LDL.LU R22, [R1+0x14e8] ;  /* 0x0014e80001167983 */ /* 0x000ea80000300800 */
[----:B------:R-:W2:Y:S04]  /*344d0*/  LDL.LU R23, [R1+0x14e4] ;  /* 0x0014e40001177983 */ /* 0x000ea80000300800 */
[----:B------:R-:W5:Y:S04]  /*344e0*/  LDL.LU R2, [R1+0x14f0] ;  /* 0x0014f00001027983 */ /* 0x000f680000300800 */
[----:B------:R-:W5:Y:S04]  /*344f0*/  LDL.LU R3, [R1+0x14ec] ;  /* 0x0014ec0001037983 */ /* 0x000f680000300800 */
[----:B------:R-:W2:Y:S04]  /*34500*/  LDL R8, [R1+0x348] ;  /* 0x0003480001087983 */ /* 0x000ea80000100800 */
[----:B------:R-:W2:Y:S04]  /*34510*/  LDL R9, [R1+0x34c] ;  /* 0x00034c0001097983 */ /* 0x000ea80000100800 */
[----:B------:R-:W-:Y:S04]  /*34520*/  STL [R1+0x1814], R26 ;  /* 0x0018141a01007387 */ /* 0x000fe80000100800 */
[----:B------:R-:W-:Y:S04]  /*34530*/  STL.64 [R1+0x1c0], R12 ;  /* 0x0001c00c01007387 */ /* 0x000fe80000100a00 */
[----:B------:R0:W-:Y:S01]  /*34540*/  STL [R1+0x1c8], R14 ;  /* 0x0001c80e01007387 */ /* 0x0001e20000100800 */
[----:B----4-:R-:W-:-:S07]  /*34550*/  F2FP.F16.E5M2.UNPACK_B R21, R28 ;  /* 0x0000001cff15723e */ /* 0x010fce00020004ff */
[----:B---3--:R-:W-:Y:S01]  /*34560*/  HMMA.16816.F32 R4, R16, R20, R4 ;  /* 0x000000141004723c */ /* 0x008fe20000001804 */
[----:B------:R-:W-:Y:S02]  /*34570*/  IMAD.MOV.U32 R28, RZ, RZ, R15 ;  /* 0x000000ffff1c7224 */ /* 0x000fe400078e000f */
[----:B0-----:R-:W3:Y:S04]  /*34580*/  LDL.LU.64 R14, [R1+0x19b0] ;  /* 0x0019b000010e7983 */ /* 0x001ee80000300a00 */
[----:B------:R-:W4:Y:S04]  /*34590*/  LDL.LU.64 R12, [R1+0x19a8] ;  /* 0x0019a800010c7983 */ /* 0x000f280000300a00 */
[----:B------:R-:W-:Y:S04]  /*345a0*/  STL [R1+0x1980], R27 ;  /* 0x0019801b01007387 */ /* 0x000fe80000100800 */
[----:B------:R0:W-:Y:S04]  /*345b0*/  STL.64 [R1+0x1978], R24 ;  /* 0x0019781801007387 */ /* 0x0001e80000100a00 */
[----:B0-----:R-:W5:Y:S04]  /*345c0*/  LDL.LU R24, [R1+0x50] ;  /* 0x0000500001187983 */ /* 0x001f680000300800 */
[----:B------:R-:W5:Y:S04]  /*345d0*/  LDL.LU R25, [R1+0x54] ;  /* 0x0000540001197983 */ /* 0x000f680000300800 */
[----:B------:R-:W5:Y:S04]  /*345e0*/  LDL.LU R26, [R1+0x58] ;  /* 0x00005800011a7983 */ /* 0x000f680000300800 */
[----:B------:R-:W5:Y:S04]  /*345f0*/  LDL.LU R27, [R1+0x5c] ;  /* 0x00005c00011b7983 */ /* 0x000f680000300800 */
[----:B------:R-:W-:Y:S04]  /*34600*/  STL [R1+0x1810], R28 ;  /* 0x0018101c01007387 */ /* 0x000fe80000100800 */
[----:B------:R-:W-:Y:S04]  /*34610*/  STL.64 [R1+0x1b0], R4 ;  /* 0x0001b00401007387 */ /* 0x000fe80000100a00 */
[----:B------:R0:W-:Y:S04]  /*34620*/  STL.64 [R1+0x1b8], R6 ;  /* 0x0001b80601007387 */ /* 0x0001e80000100a00 */
[----:B0-----:R-:W2:Y:S04]  /*34630*/  LDL.LU.64 R6, [R1+0x19a0] ;  /* 0x0019a00001067983 */ /* 0x001ea80000300a00 */
[----:B------:R-:W2:Y:S01]  /*34640*/  LDL.LU.64 R4, [R1+0x1998] ;  /* 0x0019980001047983 */ /* 0x000ea20000300a00 */
[----:B---3--:R-:W-:-:S02]  /*34650*/  F2FP.F16.E5M2.UNPACK_B R14, R14 ;  /* 0x0000000eff0e723e */ /* 0x008fc400020004ff */
[----:B------:R-:W-:Y:S02]  /*34660*/  F2FP.F16.E5M2.UNPACK_B R15, R15 ;  /* 0x0000000fff0f723e */ /* 0x000fe400020004ff */
[----:B----4-:R-:W-:Y:S02]  /*34670*/  F2FP.F16.E5M2.UNPACK_B R12, R12 ;  /* 0x0000000cff0c723e */ /* 0x010fe400020004ff */
[----:B------:R-:W-:-:S07]  /*34680*/  F2FP.F16.E5M2.UNPACK_B R13, R13 ;  /* 0x0000000dff0d723e */ /* 0x000fce00020004ff */
[C---:B-----5:R-:W-:Y:S06]  /*34690*/  HMMA.16816.F32 R24, R16.reuse, R12, R24 ;  /* 0x0000000c1018723c */ /* 0x060fec0000001818 */
[----:B--2---:R-:W-:-:S15]  /*346a0*/  HMMA.16816.F32 R4, R16, R14, R4 ;  /* 0x0000000e1004723c */ /* 0x004fde0000001804 */
[----:B------:R-:W-:-:S08]  /*346b0*/  NOP ;  /* 0x0000000000007918 */ /* 0x000fd00000000000 */
[----:B------:R-:W-:Y:S04]  /*346c0*/  STL.64 [R1+0x1a0], R4 ;  /* 0x0001a00401007387 */ /* 0x000fe80000100a00 */
[----:B------:R0:W-:Y:S01]  /*346d0*/  STL [R1+0x1a8], R6 ;  /* 0x0001a80601007387 */ /* 0x0001e20000100800 */
[----:B------:R-:W-:-:S03]  /*346e0*/  IMAD.MOV.U32 R28, RZ, RZ, R7 ;  /* 0x000000ffff1c7224 */ /* 0x000fc600078e0007 */
[----:B0-----:R-:W2:Y:S04]  /*346f0*/  LDL.LU.64 R6, [R1+0x1990] ;  /* 0x0019900001067983 */ /* 0x001ea80000300a00 */
[----:B------:R-:W3:Y:S04]  /*34700*/  LDL.LU.64 R4, [R1+0x1988] ;  /* 0x0019880001047983 */ /* 0x000ee80000300a00 */
[----:B------:R-:W-:Y:S04]  /*34710*/  STL [R1+0x194], R25 ;  /* 0x0001941901007387 */ /* 0x000fe80000100800 */
[----:B------:R0:W-:Y:S02]  /*34720*/  STL.64 [R1+0x198], R26 ;  /* 0x0001981a01007387 */ /* 0x0001e40000100a00 */
[----:B0-----:R-:W-:-:S02]  /*34730*/  IMAD.MOV.U32 R26, RZ, RZ, R24 ;  /* 0x000000ffff1a7224 */ /* 0x001fc400078e0018 */
[----:B------:R-:W4:Y:S04]  /*34740*/  LDL.LU R27, [R1+0x1980] ;  /* 0x00198000011b7983 */ /* 0x000f280000300800 */
[----:B------:R-:W5:Y:S01]  /*34750*/  LDL.LU.64 R24, [R1+0x1978] ;  /* 0x0019780001187983 */ /* 0x000f620000300a00 */
[----:B------:R-:W-:-:S03]  /*34760*/  F2FP.F16.E5M2.UNPACK_B R10, R10 ;  /* 0x0000000aff0a723e */ /* 0x000fc600020004ff */
[----:B----4-:R-:W-:Y:S04]  /*34770*/  STL.64 [R1+0x1950], R26 ;  /* 0x0019501a01007387 */ /* 0x010fe80000100a00 */
[----:B-----5:R0:W-:Y:S04]  /*34780*/  STL.64 [R1+0x1948], R24 ;  /* 0x0019481801007387 */ /* 0x0201e80000100a00 */
[----:B0-----:R-:W4:Y:S04]  /*34790*/  LDL.LU R24, [R1+0x60] ;  /* 0x0000600001187983 */ /* 0x001f280000300800 */
[----:B------:R-:W4:Y:S04]  /*347a0*/  LDL.LU R25, [R1+0x64] ;  /* 0x0000640001197983 */ /* 0x000f280000300800 */
[----:B------:R-:W4:Y:S04]  /*347b0*/  LDL.LU R26, [R1+0x68] ;  /* 0x00006800011a7983 */ /* 0x000f280000300800 */
[----:B------:R-:W4:Y:S01]  /*347c0*/  LDL.LU R27, [R1+0x6c] ;  /* 0x00006c00011b7983 */ /* 0x000f220000300800 */
[----:B------:R-:W-:-:S03]  /*347d0*/  F2FP.F16.E5M2.UNPACK_B R11, R11 ;  /* 0x0000000bff0b723e */ /* 0x000fc600020004ff */
[----:B------:R-:W-:Y:S04]  /*347e0*/  STL.64 [R1+0x1930], R14 ;  /* 0x0019300e01007387 */ /* 0x000fe80000100a00 */
[----:B------:R4:W-:Y:S01]  /*347f0*/  STL.64 [R1+0x1928], R12 ;  /* 0x0019280c01007387 */ /* 0x0009e20000100a00 */
[----:B---3--:R-:W-:Y:S02]  /*34800*/  IMAD R4, R5, 0x100, R4 ;  /* 0x0000010005047824 */ /* 0x008fe400078e0204 */
[----:B--2---:R-:W-:Y:S02]  /*34810*/  IMAD R5, R7, 0x100, R6 ;  /* 0x0000010007057824 */ /* 0x004fe400078e0206 */
[----:B------:R-:W-:Y:S02]  /*34820*/  IMAD R7, R3, 0x100, R2 ;  /* 0x0000010003077824 */ /* 0x000fe400078e0202 */
[----:B------:R-:W2:Y:S04]  /*34830*/  LDL R2, [R1+0x338] ;  /* 0x0003380001027983 */ /* 0x000ea80000100800 */
[----:B------:R-:W3:Y:S01]  /*34840*/  LDL R3, [R1+0x33c] ;  /* 0x00033c0001037983 */ /* 0x000ee20000100800 */
[----:B------:R-:W-:Y:S01]  /*34850*/  IMAD R6, R23, 0x100, R22 ;  /* 0x0000010017067824 */ /* 0x000fe200078e0216 */
[----:B----4-:R-:W-:-:S15]  /*34860*/  HMMA.16816.F32 R12, R16, R10, R24 ;  /* 0x0000000a100c723c */ /* 0x010fde0000001818 */
[----:B------:R-:W-:-:S08]  /*34870*/  NOP ;  /* 0x0000000000007918 */ /* 0x000fd00000000000 */
[----:B------:R-:W-:Y:S04]  /*34880*/  STL.64 [R1+0x1f0], R12 ;  /* 0x0001f00c01007387 */ /* 0x000fe80000100a00 */
[----:B------:R-:W-:Y:S04]  /*34890*/  STL.64 [R1+0x1f8], R14 ;  /* 0x0001f80e01007387 */ /* 0x000fe80000100a00 */
[----:B------:R-:W4:Y:S04]  /*348a0*/  LDL R22, [R1+0x328] ;  /* 0x0003280001167983 */ /* 0x000f280000100800 */
[----:B------:R-:W5:Y:S04]  /*348b0*/  LDL R23, [R1+0x32c] ;  /* 0x00032c0001177983 */ /* 0x000f680000100800 */
[----:B------:R-:W2:Y:S04]  /*348c0*/  LDL.LU R24, [R1+0xc0] ;  /* 0x0000c00001187983 */ /* 0x000ea80000300800 */
        /* <DEDUP_REMOVED lines=8> */
[----:B------:R-:W3:Y:S01]  /*34950*/  LDL.LU R27, [R1+0x31c] ;  /* 0x00031c00011b7983 */ /* 0x000ee20000300800 */
[----:B------:R-:W-:-:S02]  /*34960*/  F2FP.F16.E5M2.UNPACK_B R8, R8 ;  /* 0x00000008ff08723e */ /* 0x000fc400020004ff */
[----:B------:R-:W-:Y:S01]  /*34970*/  F2FP.F16.E5M2.UNPACK_B R9, R9 ;  /* 0x00000009ff09723e */ /* 0x000fe200020004ff */
        /* <DEDUP_REMOVED lines=21> */
[----:B------:R-:W-:Y:S04]  /*34ad0*/  STL.64 [R1+0x1910], R10 ;  /* 0x0019100a01007387 */ /* 0x000fe80000100a00 */
[----:B------:R0:W-:Y:S04]  /*34ae0*/  STL.64 [R1+0x1908], R8 ;  /* 0x0019080801007387 */ /* 0x0001e80000100a00 */
[----:B0-----:R-:W4:Y:S04]  /*34af0*/  LDL.LU R8, [R1+0x80] ;  /* 0x0000800001087983 */ /* 0x001f280000300800 */
[----:B------:R-:W4:Y:S04]  /*34b00*/  LDL.LU R9, [R1+0x84] ;  /* 0x0000840001097983 */ /* 0x000f280000300800 */
[----:B------:R-:W5:Y:S04]  /*34b10*/  LDL.LU R10, [R1+0x88] ;  /* 0x00008800010a7983 */ /* 0x000f680000300800 */
[----:B------:R-:W5:Y:S01]  /*34b20*/  LDL.LU R11, [R1+0x8c] ;  /* 0x00008c00010b7983 */ /* 0x000f620000300800 */
[----:B------:R-:W-:-:S02]  /*34b30*/  F2FP.F16.E5M2.UNPACK_B R2, R2 ;  /* 0x00000002ff02723e */ /* 0x000fc400020004ff */
        /* <DEDUP_REMOVED lines=10> */
[----:B0-----:R-:W4:Y:S04]  /*34be0*/  LDL.LU.64 R26, [R1+0x1960] ;  /* 0x00196000011a7983 */ /* 0x001f280000300a00 */
[----:B------:R-:W4:Y:S01]  /*34bf0*/  LDL.LU.64 R24, [R1+0x1958] ;  /* 0x0019580001187983 */ /* 0x000f220000300a00 */
[----:B------:R-:W-:-:S02]  /*34c00*/  F2FP.F16.E5M2.UNPACK_B R22, R22 ;  /* 0x00000016ff16723e */ /* 0x000fc400020004ff */
[----:B------:R-:W-:Y:S02]  /*34c10*/  F2FP.F16.E5M2.UNPACK_B R23, R23 ;  /* 0x00000017ff17723e */ /* 0x000fe400020004ff */
[----:B------:R-:W-:Y:S02]  /*34c20*/  F2FP.F16.E5M2.UNPACK_B R4, R4 ;  /* 0x00000004ff04723e */ /* 0x000fe400020004ff */
[----:B------:R-:W-:Y:S02]  /*34c30*/  F2FP.F16.E5M2.UNPACK_B R5, R5 ;  /* 0x00000005ff05723e */ /* 0x000fe400020004ff */
[----:B------:R-:W-:Y:S01]  /*34c40*/  F2FP.F16.E5M2.UNPACK_B R6, R6 ;  /* 0x00000006ff06723e */ /* 0x000fe200020004ff */
[----:B----4-:R-:W-:Y:S01]  /*34c50*/  HMMA.16816.F32 R16, R16, R22, R24 ;  /* 0x000000161010723c */ /* 0x010fe20000001818 */
[----:B------:R-:W4:Y:S04]  /*34c60*/  LDL.LU.64 R26, [R1+0x1950] ;  /* 0x00195000011a7983 */ /* 0x000f280000300a00 */
[----:B------:R-:W2:Y:S01]  /*34c70*/  LDL.LU.64 R24, [R1+0x1948] ;  /* 0x0019480001187983 */ /* 0x000ea20000300a00 */
[----:B------:R-:W-:-:S15]  /*34c80*/  F2FP.F16.E5M2.UNPACK_B R7, R7 ;  /* 0x00000007ff07723e */ /* 0x000fde00020004ff */
[----:B------:R-:W-:-:S02]  /*34c90*/  NOP ;  /* 0x0000000000007918 */ /* 0x000fc40000000000 */
        /* <DEDUP_REMOVED lines=23> */
[----:B------:R-:W2:Y:S04]  /*34e10*/  LDL.LU.64 R12, [R1+0x1928] ;  /* 0x00192800010c7983 */ /* 0x000ea80000300a00 */
[----:B------:R0:W-:Y:S04]  /*34e20*/  STL.64 [R1+0x18f0], R22 ;  /* 0x0018f01601007387 */ /* 0x0001e80000100a00 */
[----:B0-----:R-:W5:Y:S04]  /*34e30*/  LDL.LU R22, [R1+0x14f8] ;  /* 0x0014f80001167983 */ /* 0x001f680000300800 */
[----:B------:R-:W4:Y:S04]  /*34e40*/  LDL.LU R23, [R1+0x1500] ;  /* 0x0015000001177983 */ /* 0x000f280000300800 */
[----:B------:R-:W-:Y:S01]  /*34e50*/  STL.64 [R1+0x18e8], R20 ;  /* 0x0018e81401007387 */ /* 0x000fe20000100a00 */
        /* <DEDUP_REMOVED lines=12> */
[----:B------:R0:W-:Y:S01]  /*34f20*/  STL.64 [R1+0x18c0], R14 ;  /* 0x0018c00e01007387 */ /* 0x0001e20000100a00 */
[----:B-----5:R-:W-:-:S02]  /*34f30*/  IMAD R16, R16, 0x100, R22 ;  /* 0x0000010010107824 */ /* 0x020fc400078e0216 */
[----:B----4-:R-:W-:Y:S01]  /*34f40*/  IMAD R17, R17, 0x100, R23 ;  /* 0x0000010011117824 */ /* 0x010fe200078e0217 */
[----:B0-----:R-:W4:Y:S04]  /*34f50*/  LDL.LU R14, [R1+0x1508] ;  /* 0x00150800010e7983 */ /* 0x001f280000300800 */
[----:B------:R-:W5:Y:S04]  /*34f60*/  LDL.LU R15, [R1+0x1510] ;  /* 0x00151000010f7983 */ /* 0x000f680000300800 */
[----:B------:R-:W-:Y:S04]  /*34f70*/  STL.64 [R1+0x18b8], R12 ;  /* 0x0018b80c01007387 */ /* 0x000fe80000100a00 */
[----:B------:R-:W3:Y:S01]  /*34f80*/  LDL.LU R20, [R1+0x120] ;  /* 0x0001200001147983 */ /* 0x000ee20000300800 */
[----:B--2---:R-:W-:-:S15]  /*34f90*/  HMMA.16816.F32 R24, R4, R10, R24 ;  /* 0x0000000a0418723c */ /* 0x004fde0000001818 */
[----:B------:R-:W-:-:S08]  /*34fa0*/  NOP ;  /* 0x0000000000007918 */ /* 0x000fd00000000000 */
[----:B------:R-:W-:Y:S04]  /*34fb0*/  STL.64 [R1+0xf0], R24 ;  /* 0x0000f01801007387 */ /* 0x000fe80000100a00 */
[----:B------:R-:W-:Y:S04]  /*34fc0*/  STL.64 [R1+0xf8], R26 ;  /* 0x0000f81a01007387 */ /* 0x000fe80000100a00 */
[----:B------:R-:W3:Y:S04]  /*34fd0*/  LDL.LU R21, [R1+0x124] ;  /* 0x0001240001157983 */ /* 0x000ee80000300800 */
[----:B------:R-:W2:Y:S04]  /*34fe0*/  LDL.LU R22, [R1+0x128] ;  /* 0x0001280001167983 */ /* 0x000ea80000300800 */
[----:B------:R-:W2:Y:S01]  /*34ff0*/  LDL.LU R23, [R1+0x12c] ;  /* 0x00012c0001177983 */ /* 0x000ea20000300800 */
[----:B----4-:R-:W-:-:S02]  /*35000*/  IMAD R18, R18, 0x100, R14 ;  /* 0x0000010012127824 */ /* 0x010fc400078e020e */
[----:B-----5:R-:W-:Y:S01]  /*35010*/  IMAD R19, R19, 0x100, R15 ;  /* 0x0000010013137824 */ /* 0x020fe200078e020f */
[----:B--2---:R-:W-:Y:S04]  /*35020*/  STL.64 [R1+0x1900], R22 ;  /* 0x0019001601007387 */ /* 0x004fe80000100a00 */
[----:B---3--:R0:W-:Y:S04]  /*35030*/  STL.64 [R1+0x18f8], R20 ;  /* 0x0018f81401007387 */ /* 0x0081e80000100a00 */
        /* <DEDUP_REMOVED lines=60> */
[----:B----4-:R0:W-:Y:S04]  /*35400*/  STL.64 [R1+0x1880], R26 ;  /* 0x0018801a01007387 */ /* 0x0101e80000100a00 */
[----:B0-----:R-:W2:Y:S04]  /*35410*/  LDL.LU R26, [R1+0x1528] ;  /* 0x00152800011a7983 */ /* 0x001ea80000300800 */
[----:B------:R-:W4:Y:S04]  /*35420*/  LDL.LU R27, [R1+0x1530] ;  /* 0x00153000011b7983 */ /* 0x000f280000300800 */
[----:B------:R0:W-:Y:S04]  /*35430*/  STL.64 [R1+0x1878], R24 ;  /* 0x0018781801007387 */ /* 0x0001e80000100a00 */
[----:B0-----:R-:W2:Y:S04]  /*35440*/  LDL.LU R24, [R1+0x1518] ;  /* 0x0015180001187983 */ /* 0x001ea80000300800 */
[----:B------:R-:W4:Y:S01]  /*35450*/  LDL.LU R25, [R1+0x1520] ;  /* 0x0015200001197983 */ /* 0x000f220000300800 */
        /* <DEDUP_REMOVED lines=26> */
[----:B0-----:R-:W5:Y:S04]  /*35600*/  LDL.LU R12, [R1+0x2f0] ;  /* 0x0002f000010c7983 */ /* 0x001f680000300800 */
[----:B------:R-:W5:Y:S04]  /*35610*/  LDL.LU R13, [R1+0x2f4] ;  /* 0x0002f400010d7983 */ /* 0x000f680000300800 */
[----:B------:R-:W5:Y:S04]  /*35620*/  LDL.LU R14, [R1+0x2f8] ;  /* 0x0002f800010e7983 */ /* 0x000f680000300800 */
[----:B------:R-:W5:Y:S01]  /*35630*/  LDL.LU R15, [R1+0x2fc] ;  /* 0x0002fc00010f7983 */ /* 0x000f620000300800 */
[----:B--2---:R-:W-:-:S02]  /*35640*/  IMAD R4, R4, 0x100, R24 ;  /* 0x0000010004047824 */ /* 0x004fc400078e0218 */
[----:B----4-:R-:W-:Y:S02]  /*35650*/  IMAD R5, R5, 0x100, R25 ;  /* 0x0000010005057824 */ /* 0x010fe400078e0219 */
[----:B------:R-:W-:Y:S02]  /*35660*/  IMAD R6, R6, 0x100, R26 ;  /* 0x0000010006067824 */ /* 0x000fe400078e021a */
[----:B------:R-:W-:Y:S01]  /*35670*/  IMAD R7, R7, 0x100, R27 ;  /* 0x0000010007077824 */ /* 0x000fe200078e021b */
[C---:B---3--:R-:W-:Y:S06]  /*35680*/  HMMA.16816.F32 R20, R16.reuse, R10, R20 ;  /* 0x0000000a1014723c */ /* 0x048fec0000001814 */
[----:B-----5:R-:W-:-:S15]  /*35690*/  HMMA.16816.F32 R12, R16, R8, R12 ;  /* 0x00000008100c723c */ /* 0x020fde000000180c */
[----:B------:R-:W-:-:S02]  /*356a0*/  NOP ;  /* 0x0000000000007918 */ /* 0x000fc40000000000 */
[----:B------:R0:W-:Y:S04]  /*356b0*/  STL.64 [R1+0x90], R20 ;  /* 0x0000901401007387 */ /* 0x0001e80000100a00 */
[----:B------:R1:W-:Y:S04]  /*356c0*/  STL.64 [R1+0x98], R22 ;  /* 0x0000981601007387 */ /* 0x0003e80000100a00 */
[----:B------:R-:W2:Y:S04]  /*356d0*/  LDL.LU R24, [R1+0x2d0] ;  /* 0x0002d00001187983 */ /* 0x000ea80000300800 */
[----:B------:R-:W2:Y:S04]  /*356e0*/  LDL.LU R25, [R1+0x2d4] ;  /* 0x0002d40001197983 */ /* 0x000ea80000300800 */
[----:B------:R-:W2:Y:S04]  /*356f0*/  LDL.LU R26, [R1+0x2d8] ;  /* 0x0002d800011a7983 */ /* 0x000ea80000300800 */
[----:B------:R-:W2:Y:S04]  /*35700*/  LDL.LU R27, [R1+0x2dc] ;  /* 0x0002dc00011b7983 */ /* 0x000ea80000300800 */
[----:B0-----:R-:W3:Y:S04]  /*35710*/  LDL.LU R20, [R1+0x2e0] ;  /* 0x0002e00001147983 */ /* 0x001ee80000300800 */
[----:B------:R-:W3:Y:S04]  /*35720*/  LDL.LU R21, [R1+0x2e4] ;  /* 0x0002e40001157983 */ /* 0x000ee80000300800 */
[----:B-1----:R-:W3:Y:S04]  /*35730*/  LDL.LU R22, [R1+0x2e8] ;  /* 0x0002e80001167983 */ /* 0x002ee80000300800 */
[----:B------:R-:W-:Y:S04]  /*35740*/  STL [R1+0x110], R12 ;  /* 0x0001100c01007387 */ /* 0x000fe80000100800 */
[----:B------:R-:W-:Y:S04]  /*35750*/  STL.64 [R1+0x118], R14 ;  /* 0x0001180e01007387 */ /* 0x000fe80000100a00 */
[----:B------:R-:W-:Y:S04]  /*35760*/  STL.64 [R1+0x1840], R10 ;  /* 0x0018400a01007387 */ /* 0x000fe80000100a00 */
[----:B------:R0:W-:Y:S01]  /*35770*/  STL.64 [R1+0x1838], R8 ;  /* 0x0018380801007387 */ /* 0x0001e20000100a00 */
[----:B------:R-:W-:-:S02]  /*35780*/  IMAD.MOV.U32 R23, RZ, RZ, R29 ;  /* 0x000000ffff177224 */ /* 0x000fc400078e001d */
[----:B------:R-:W-:Y:S01]  /*35790*/  IMAD.MOV.U32 R29, RZ, RZ, R13 ;  /* 0x000000ffff1d7224 */ /* 0x000fe200078e000d */
[----:B0-----:R-:W4:Y:S04]  /*357a0*/  LDL.LU R8, [R1+0x230] ;  /* 0x0002300001087983 */ /* 0x001f280000300800 */
[----:B------:R-:W4:Y:S04]  /*357b0*/  LDL.LU R9, [R1+0x234] ;  /* 0x0002340001097983 */ /* 0x000f280000300800 */
[----:B------:R-:W5:Y:S04]  /*357c0*/  LDL.LU R10, [R1+0x238] ;  /* 0x00023800010a7983 */ /* 0x000f680000300800 */
[----:B------:R-:W5:Y:S04]  /*357d0*/  LDL.LU R11, [R1+0x23c] ;  /* 0x00023c00010b7983 */ /* 0x000f680000300800 */
[----:B------:R-:W2:Y:S04]  /*357e0*/  LDL.LU R12, [R1+0x250] ;  /* 0x00025000010c7983 */ /* 0x000ea80000300800 */
[----:B------:R-:W2:Y:S04]  /*357f0*/  LDL.LU R13, [R1+0x254] ;  /* 0x00025400010d7983 */ /* 0x000ea80000300800 */
[----:B------:R-:W4:Y:S04]  /*35800*/  LDL.LU R14, [R1+0x258] ;  /* 0x00025800010e7983 */ /* 0x000f280000300800 */
[----:B------:R-:W4:Y:S01]  /*35810*/  LDL.LU R15, [R1+0x25c] ;  /* 0x00025c00010f7983 */ /* 0x000f220000300800 */
[C---:B---3--:R-:W-:Y:S03]  /*35820*/  HMMA.16816.F32 R20, R16.reuse, R2, R20 ;  /* 0x000000021014723c */ /* 0x048fe60000001814 */
[----:B----4-:R-:W-:Y:S04]  /*35830*/  STL.64 [R1+0x1870], R14 ;  /* 0x0018700e01007387 */ /* 0x010fe80000100a00 */
[----:B--2---:R0:W-:Y:S04]  /*35840*/  STL.64 [R1+0x1868], R12 ;  /* 0x0018680c01007387 */ /* 0x0041e80000100a00 */
[----:B0-----:R-:W2:Y:S04]  /*35850*/  LDL.LU R12, [R1+0x2c0] ;  /* 0x0002c000010c7983 */ /* 0x001ea80000300800 */
[----:B------:R-:W2:Y:S04]  /*35860*/  LDL.LU R13, [R1+0x2c4] ;  /* 0x0002c400010d7983 */ /* 0x000ea80000300800 */
[----:B------:R-:W2:Y:S04]  /*35870*/  LDL.LU R14, [R1+0x2c8] ;  /* 0x0002c800010e7983 */ /* 0x000ea80000300800 */
[----:B------:R-:W2:Y:S04]  /*35880*/  LDL.LU R15, [R1+0x2cc] ;  /* 0x0002cc00010f7983 */ /* 0x000ea80000300800 */
[----:B-----5:R-:W-:Y:S04]  /*35890*/  STL.64 [R1+0x1850], R10 ;  /* 0x0018500a01007387 */ /* 0x020fe80000100a00 */
[----:B------:R0:W-:Y:S04]  /*358a0*/  STL.64 [R1+0x1848], R8 ;  /* 0x0018480801007387 */ /* 0x0001e80000100a00 */
[----:B0-----:R-:W3:Y:S04]  /*358b0*/  LDL.LU R8, [R1+0x240] ;  /* 0x0002400001087983 */ /* 0x001ee80000300800 */
[----:B------:R-:W3:Y:S04]  /*358c0*/  LDL.LU R9, [R1+0x244] ;  /* 0x0002440001097983 */ /* 0x000ee80000300800 */
[----:B------:R-:W3:Y:S04]  /*358d0*/  LDL.LU R10, [R1+0x248] ;  /* 0x00024800010a7983 */ /* 0x000ee80000300800 */
[----:B------:R-:W3:Y:S04]  /*358e0*/  LDL.LU R11, [R1+0x24c] ;  /* 0x00024c00010b7983 */ /* 0x000ee80000300800 */
[----:B------:R0:W-:Y:S04]  /*358f0*/  STL [R1+0x17d0], R29 ;  /* 0x0017d01d01007387 */ /* 0x0001e80000100800 */
[----:B0-----:R-:W4:Y:S04]  /*35900*/  LDL.LU R29, [R1+0x378] ;  /* 0x00037800011d7983 */ /* 0x001f280000300800 */
[----:B------:R-:W-:Y:S04]  /*35910*/  STL.64 [R1+0x100], R20 ;  /* 0x0001001401007387 */ /* 0x000fe80000100a00 */
[----:B------:R0:W-:Y:S04]  /*35920*/  STL.64 [R1+0x108], R22 ;  /* 0x0001081601007387 */ /* 0x0001e80000100a00 */
[----:B0-----:R-:W5:Y:S04]  /*35930*/  LDL.LU.64 R22, [R1+0x1890] ;  /* 0x0018900001167983 */ /* 0x001f680000300a00 */
[----:B------:R-:W3:Y:S01]  /*35940*/  LDL.LU.64 R20, [R1+0x1888] ;  /* 0x0018880001147983 */ /* 0x000ee20000300a00 */
[----:B-----5:R-:W-:Y:S03]  /*35950*/  HMMA.16816.F32 R16, R16, R22, R24 ;  /* 0x000000161010723c */ /* 0x020fe60000001818 */
[----:B------:R-:W5:Y:S04]  /*35960*/  LDL.LU.64 R26, [R1+0x1880] ;  /* 0x00188000011a7983 */ /* 0x000f680000300a00 */
[----:B------:R-:W2:-:S15]  /*35970*/  LDL.LU.64 R24, [R1+0x1878] ;  /* 0x0018780001187983 */ /* 0x000e9e0000300a00 */
[----:B------:R-:W-:-:S01]  /*35980*/  NOP ;  /* 0x0000000000007918 */ /* 0x000fc20000000000 */
[----:B------:R0:W-:Y:S04]  /*35990*/  STL.64 [R1+0x80], R16 ;  /* 0x0000801001007387 */ /* 0x0001e80000100a00 */
[----:B------:R1:W-:Y:S04]  /*359a0*/  STL.64 [R1+0x88], R18 ;  /* 0x0000881201007387 */ /* 0x0003e80000100a00 */
[----:B0-----:R-:W4:Y:S04]  /*359b0*/  LDL.LU R16, [R1+0x1534] ;  /* 0x0015340001107983 */ /* 0x001f280000300800 */
[----:B------:R-:W4:Y:S04]  /*359c0*/  LDL.LU R17, [R1+0x153c] ;  /* 0x00153c0001117983 */ /* 0x000f280000300800 */
[----:B-1----:R-:W3:Y:S04]  /*359d0*/  LDL.LU R18, [R1+0x1548] ;  /* 0x0015480001127983 */ /* 0x002ee80000300800 */
[----:B------:R-:W3:Y:S01]  /*359e0*/  LDL.LU R19, [R1+0x1544] ;  /* 0x0015440001137983 */ /* 0x000ee20000300800 */
[----:B------:R-:W-:-:S02]  /*359f0*/  F2FP.F16.E5M2.UNPACK_B R4, R4 ;  /* 0x00000004ff04723e */ /* 0x000fc400020004ff */
[----:B------:R-:W-:Y:S02]  /*35a00*/  F2FP.F16.E5M2.UNPACK_B R5, R5 ;  /* 0x00000005ff05723e */ /* 0x000fe400020004ff */
[----:B------:R-:W-:Y:S02]  /*35a10*/  F2FP.F16.E5M2.UNPACK_B R6, R6 ;  /* 0x00000006ff06723e */ /* 0x000fe400020004ff */
[----:B------:R-:W-:-:S07]  /*35a20*/  F2FP.F16.E5M2.UNPACK_B R7, R7 ;  /* 0x00000007ff07723e */ /* 0x000fce00020004ff */
[C---:B--2---:R-:W-:Y:S01]  /*35a30*/  HMMA.16816.F32 R12, R4.reuse, R24, R12 ;  /* 0x00000018040c723c */ /* 0x044fe2000000180c */
[----:B---3--:R-:W-:Y:S04]  /*35a40*/  STL.64 [R1+0x1830], R18 ;  /* 0x0018301201007387 */ /* 0x008fe80000100a00 */
[----:B----4-:R0:W-:Y:S04]  /*35a50*/  STL.64 [R1+0x1828], R16 ;  /* 0x0018281001007387 */ /* 0x0101e80000100a00 */
        /* <DEDUP_REMOVED lines=8> */
[----:B------:R-:W4:Y:S04]  /*35ae0*/  LDL.LU R24, [R1+0x154c] ;  /* 0x00154c0001187983 */ /* 0x000f280000300800 */
[----:B------:R-:W4:Y:S04]  /*35af0*/  LDL.LU R25, [R1+0x1550] ;  /* 0x0015500001197983 */ /* 0x000f280000300800 */
[----:B-----5:R-:W-:Y:S01]  /*35b00*/  STL.64 [R1+0x1820], R26 ;  /* 0x0018201a01007387 */ /* 0x020fe20000100a00 */
[C---:B---3--:R-:W-:Y:S03]  /*35b10*/  HMMA.16816.F32 R12, R4.reuse, R20, R12 ;  /* 0x00000014040c723c */ /* 0x048fe6000000180c */
        /* <DEDUP_REMOVED lines=8> */
[----:B------:R-:W5:Y:S04]  /*35ba0*/  LDL.LU.64 R12, [R1+0x1858] ;  /* 0x00185800010c7983 */ /* 0x000f680000300a00 */
[----:B------:R-:W3:Y:S04]  /*35bb0*/  LDL.LU R20, [R1+0x1538] ;  /* 0x0015380001147983 */ /* 0x000ee80000300800 */
[----:B------:R-:W3:Y:S01]  /*35bc0*/  LDL.LU R21, [R1+0x1540] ;  /* 0x0015400001157983 */ /* 0x000ee20000300800 */
[----:B----4-:R-:W-:-:S15]  /*35bd0*/  HMMA.16816.F32 R8, R4, R14, R8 ;  /* 0x0000000e0408723c */ /* 0x010fde0000001808 */
[----:B------:R-:W-:-:S08]  /*35be0*/  NOP ;  /* 0x0000000000007918 */ /* 0x000fd00000000000 */
[----:B------:R-:W-:Y:S04]  /*35bf0*/  STL.64 [R1+0x50], R8 ;  /* 0x0000500801007387 */ /* 0x000fe80000100a00 */
[----:B------:R0:W-:Y:S04]  /*35c00*/  STL.64 [R1+0x58], R10 ;  /* 0x0000580a01007387 */ /* 0x0001e80000100a00 */
[----:B0-----:R-:W5:Y:S04]  /*35c10*/  LDL.LU.64 R10, [R1+0x1850] ;  /* 0x00185000010a7983 */ /* 0x001f680000300a00 */
[----:B------:R-:W5:Y:S02]  /*35c20*/  LDL.LU.64 R8, [R1+0x1848] ;  /* 0x0018480001087983 */ /* 0x000f640000300a00 */
[----:B-----5:R-:W-:Y:S02]  /*35c30*/  HMMA.16816.F32 R12, R4, R12, R8 ;  /* 0x0000000c040c723c */ /* 0x020fe40000001808 */
[----:B------:R-:W2:Y:S04]  /*35c40*/  LDL.LU.64 R10, [R1+0x1840] ;  /* 0x00184000010a7983 */ /* 0x000ea80000300a00 */
[----:B------:R-:W3:-:S15]  /*35c50*/  LDL.LU.64 R8, [R1+0x1838] ;  /* 0x0018380001087983 */ /* 0x000ede0000300a00 */
[----:B------:R-:W-:-:S02]  /*35c60*/  NOP ;  /* 0x0000000000007918 */ /* 0x000fc40000000000 */
[----:B------:R0:W-:Y:S04]  /*35c70*/  STL.64 [R1+0x40], R12 ;  /* 0x0000400c01007387 */ /* 0x0001e80000100a00 */
[----:B------:R1:W-:Y:S04]  /*35c80*/  STL.64 [R1+0x48], R14 ;  /* 0x0000480e01007387 */ /* 0x0003e80000100a00 */
[----:B0-----:R-:W4:Y:S04]  /*35c90*/  LDL.LU R12, [R1+0x1d0] ;  /* 0x0001d000010c7983 */ /* 0x001f280000300800 */
[----:B------:R-:W4:Y:S04]  /*35ca0*/  LDL.LU R13, [R1+0x1d4] ;  /* 0x0001d400010d7983 */ /* 0x000f280000300800 */
[----:B-1----:R-:W4:Y:S04]  /*35cb0*/  LDL.LU R14, [R1+0x1d8] ;  /* 0x0001d800010e7983 */ /* 0x002f280000300800 */
[----:B------:R-:W4:Y:S01]  /*35cc0*/  LDL.LU R15, [R1+0x1dc] ;  /* 0x0001dc00010f7983 */ /* 0x000f220000300800 */
[C---:B--2---:R-:W-:Y:S06]  /*35cd0*/  HMMA.16816.F32 R16, R4.reuse, R10, R16 ;  /* 0x0000000a0410723c */ /* 0x044fec0000001810 */
[----:B---3--:R-:W-:-:S15]  /*35ce0*/  HMMA.16816.F32 R8, R4, R8, R24 ;  /* 0x000000080408723c */ /* 0x008fde0000001818 */
[----:B------:R-:W-:-:S02]  /*35cf0*/  NOP ;  /* 0x0000000000007918 */ /* 0x000fc40000000000 */
[----:B------:R-:W-:Y:S04]  /*35d00*/  STL.64 [R1+0x30], R16 ;  /* 0x0000301001007387 */ /* 0x000fe80000100a00 */
[----:B------:R0:W-:Y:S04]  /*35d10*/  STL.64 [R1+0x38], R18 ;  /* 0x0000381201007387 */ /* 0x0001e80000100a00 */
[----:B0-----:R-:W2:Y:S04]  /*35d20*/  LDL.LU.64 R18, [R1+0x1830] ;  /* 0x0018300001127983 */ /* 0x001ea80000300a00 */
[----:B------:R-:W3:Y:S04]  /*35d30*/  LDL.LU.64 R16, [R1+0x1828] ;  /* 0x0018280001107983 */ /* 0x000ee80000300a00 */
[----:B------:R-:W5:Y:S04]  /*35d40*/  LDL.LU.64 R26, [R1+0x1820] ;  /* 0x00182000011a7983 */ /* 0x000f680000300a00 */
[----:B------:R-:W2:Y:S04]  /*35d50*/  LDL.LU.64 R24, [R1+0x1818] ;  /* 0x0018180001187983 */ /* 0x000ea80000300a00 */
[----:B------:R0:W-:Y:S04]  /*35d60*/  STL.64 [R1+0x20], R8 ;  /* 0x0000200801007387 */ /* 0x0001e80000100a00 */
[----:B------:R1:W-:Y:S01]  /*35d70*/  STL.64 [R1+0x28], R10 ;  /* 0x0000280a01007387 */ /* 0x0003e20000100a00 */
[----:B----4-:R-:W-:Y:S01]  /*35d80*/  HMMA.16816.F32 R12, R4, R2, R12 ;  /* 0x00000002040c723c */ /* 0x010fe2000000180c */
[----:B--2---:R-:W-:-:S02]  /*35d90*/  IMAD R18, R18, 0x100, R24 ;  /* 0x0000010012127824 */ /* 0x004fc400078e0218 */
[----:B------:R-:W-:Y:S01]  /*35da0*/  IMAD R19, R19, 0x100, R25 ;  /* 0x0000010013137824 */ /* 0x000fe200078e0219 */
[----:B------:R-:W-:Y:S02]  /*35db0*/  F2FP.F16.E5M2.UNPACK_B R24, R29.H1 ;  /* 0x0000001dff18723e */ /* 0x000fe400030004ff */
[----:B------:R-:W-:-:S05]  /*35dc0*/  F2FP.F16.E5M2.UNPACK_B R25, R0.H1 ;  /* 0x00000000ff19723e */ /* 0x000fca00030004ff */
[----:B------:R-:W-:Y:S04]  /*35dd0*/  STL.64 [R1+0x1808], R24 ;  /* 0x0018081801007387 */ /* 0x000fe80000100a00 */
[----:B0-----:R-:W2:Y:S04]  /*35de0*/  LDL.LU R8, [R1+0x1570] ;  /* 0x0015700001087983 */ /* 0x001ea80000300800 */
[----:B------:R-:W4:Y:S04]  /*35df0*/  LDL.LU R0, [R1+0x156c] ;  /* 0x00156c0001007983 */ /* 0x000f280000300800 */
[----:B------:R-:W-:Y:S04]  /*35e00*/  STL.64 [R1+0x10], R12 ;  /* 0x0000100c01007387 */ /* 0x000fe80000100a00 */
[----:B------:R-:W-:Y:S04]  /*35e10*/  STL.64 [R1+0x18], R14 ;  /* 0x0000180e01007387 */ /* 0x000fe80000100a00 */
[----:B----4-:R-:W-:Y:S04]  /*35e20*/  STL [R1+0x17d4], R0 ;  /* 0x0017d40001007387 */ /* 0x010fe80000100800 */
[----:B------:R-:W2:Y:S04]  /*35e30*/  LDL.LU R9, [R1+0x348] ;  /* 0x0003480001097983 */ /* 0x000ea80000300800 */
[----:B-1----:R-:W4:Y:S04]  /*35e40*/  LDL.LU R10, [R1+0x34c] ;  /* 0x00034c00010a7983 */ /* 0x002f280000300800 */
[----:B------:R-:W4:Y:S04]  /*35e50*/  LDL.LU R11, [R1+0x338] ;  /* 0x00033800010b7983 */ /* 0x000f280000300800 */
[----:B----4-:R-:W-:Y:S04]  /*35e60*/  STL.64 [R1+0x17c8], R10 ;  /* 0x0017c80a01007387 */ /* 0x010fe80000100a00 */
[----:B--2---:R5:W-:Y:S02]  /*35e70*/  STL.64 [R1+0x17c0], R8 ;  /* 0x0017c00801007387 */ /* 0x004be40000100a00 */
[----:B-----5:R-:W-:-:S02]  /*35e80*/  IMAD.MOV.U32 R8, RZ, RZ, R26 ;  /* 0x000000ffff087224 */ /* 0x020fc400078e001a */
[----:B------:R-:W2:Y:S04]  /*35e90*/  LDL.LU R26, [R1+0x1814] ;  /* 0x00181400011a7983 */ /* 0x000ea80000300800 */
[----:B------:R-:W4:Y:S04]  /*35ea0*/  LDL.LU R9, [R1+0x194] ;  /* 0x0001940001097983 */ /* 0x000f280000300800 */
[----:B------:R-:W5:Y:S04]  /*35eb0*/  LDL.LU R10, [R1+0x198] ;  /* 0x00019800010a7983 */ /* 0x000f680000300800 */
[----:B------:R-:W5:Y:S04]  /*35ec0*/  LDL.LU R11, [R1+0x19c] ;  /* 0x00019c00010b7983 */ /* 0x000f680000300800 */
[----:B------:R-:W2:Y:S04]  /*35ed0*/  LDL.LU R24, [R1] ;  /* 0x0000000001187983 */ /* 0x000ea80000300800 */
[----:B------:R-:W2:Y:S04]  /*35ee0*/  LDL.LU R25, [R1+0x4] ;  /* 0x0000040001197983 */ /* 0x000ea80000300800 */
[----:B-----5:R-:W-:Y:S04]  /*35ef0*/  STL.64 [R1+0x17e0], R10 ;  /* 0x0017e00a01007387 */ /* 0x020fe80000100a00 */
[----:B----4-:R0:W-:Y:S04]  /*35f00*/  STL.64 [R1+0x17d8], R8 ;  /* 0x0017d80801007387 */ /* 0x0101e80000100a00 */
[----:B0-----:R-:W4:Y:S04]  /*35f10*/  LDL.LU R8, [R1+0x1a0] ;  /* 0x0001a00001087983 */ /* 0x001f280000300800 */
[----:B------:R-:W4:Y:S04]  /*35f20*/  LDL.LU R9, [R1+0x1a4] ;  /* 0x0001a40001097983 */ /* 0x000f280000300800 */
[----:B------:R-:W5:Y:S01]  /*35f30*/  LDL.LU R10, [R1+0x1a8] ;  /* 0x0001a800010a7983 */ /* 0x000f620000300800 */
[----:B------:R-:W-:-:S03]  /*35f40*/  IMAD.MOV.U32 R11, RZ, RZ, R28 ;  /* 0x000000ffff0b7224 */ /* 0x000fc600078e001c */
[----:B------:R-:W2:Y:S04]  /*35f50*/  LDL.LU R28, [R1+0x1810] ;  /* 0x00181000011c7983 */ /* 0x000ea80000300800 */
[----:B------:R-:W2:Y:S04]  /*35f60*/  LDL.LU R2, [R1+0x388] ;  /* 0x0003880001027983 */ /* 0x000ea80000300800 */
[----:B------:R-:W2:Y:S04]  /*35f70*/  LDL.LU R3, [R1+0x38c] ;  /* 0x00038c0001037983 */ /* 0x000ea80000300800 */
[----:B-----5:R-:W-:Y:S04]  /*35f80*/  STL.64 [R1+0x17f0], R10 ;  /* 0x0017f00a01007387 */ /* 0x020fe80000100a00 */
[----:B----4-:R0:W-:Y:S04]  /*35f90*/  STL.64 [R1+0x17e8], R8 ;  /* 0x0017e80801007387 */ /* 0x0101e80000100a00 */
[----:B0-----:R-:W4:Y:S04]  /*35fa0*/  LDL.LU R8, [R1+0x1b0] ;  /* 0x0001b00001087983 */ /* 0x001f280000300800 */
[----:B------:R-:W4:Y:S04]  /*35fb0*/  LDL.LU R9, [R1+0x1b4] ;  /* 0x0001b40001097983 */ /* 0x000f280000300800 */
[----:B------:R-:W5:Y:S04]  /*35fc0*/  LDL.LU R10, [R1+0x1b8] ;  /* 0x0001b800010a7983 */ /* 0x000f680000300800 */
[----:B------:R-:W5:Y:S01]  /*35fd0*/  LDL.LU R11, [R1+0x1bc] ;  /* 0x0001bc00010b7983 */ /* 0x000f620000300800 */
[----:B---3--:R-:W-:-:S02]  /*35fe0*/  IMAD R16, R16, 0x100, R20 ;  /* 0x0000010010107824 */ /* 0x008fc400078e0214 */
[----:B------:R-:W-:Y:S01]  /*35ff0*/  IMAD R17, R17, 0x100, R21 ;  /* 0x0000010011117824 */ /* 0x000fe200078e0215 */
[----:B--2---:R-:W-:Y:S01]  /*36000*/  HMMA.16816.F32 R4, R4, R22, R24 ;  /* 0x000000160404723c */ /* 0x004fe20000001818 */
[----:B-----5:R-:W-:Y:S04]  /*36010*/  STL.64 [R1+0x1800], R10 ;  /* 0x0018000a01007387 */ /* 0x020fe80000100a00 */
[----:B----4-:R0:W-:Y:S04]  /*36020*/  STL.64 [R1+0x17f8], R8 ;  /* 0x0017f80801007387 */ /* 0x0101e80000100a00 */
[----:B0-----:R-:W2:Y:S04]  /*36030*/  LDL.LU R8, [R1+0x1c0] ;  /* 0x0001c00001087983 */ /* 0x001ea80000300800 */
[----:B------:R-:W2:Y:S04]  /*36040*/  LDL.LU R9, [R1+0x1c4] ;  /* 0x0001c40001097983 */ /* 0x000ea80000300800 */
[----:B------:R-:W2:Y:S04]  /*36050*/  LDL.LU R10, [R1+0x1c8] ;  /* 0x0001c800010a7983 */ /* 0x000ea80000300800 */
        /* <DEDUP_REMOVED lines=8> */
[----:B------:R-:W2:Y:S01]  /*360e0*/  LDL.LU.64 R24, [R1+0x1808] ;  /* 0x0018080001187983 */ /* 0x000ea20000300a00 */
[----:B------:R-:W-:Y:S01]  /*360f0*/  IMAD.MOV.U32 R11, RZ, RZ, R28 ;  /* 0x000000ffff0b7224 */ /* 0x000fe200078e001c */
[----:B------:R-:W-:-:S02]  /*36100*/  F2FP.F16.E5M2.UNPACK_B R16, R16 ;  /* 0x00000010ff10723e */ /* 0x000fc400020004ff */
[----:B------:R-:W-:Y:S02]  /*36110*/  F2FP.F16.E5M2.UNPACK_B R17, R17 ;  /* 0x00000011ff11723e */ /* 0x000fe400020004ff */
[----:B------:R-:W-:Y:S02]  /*36120*/  F2FP.F16.E5M2.UNPACK_B R18, R18 ;  /* 0x00000012ff12723e */ /* 0x000fe400020004ff */
[----:B------:R-:W-:Y:S01]  /*36130*/  F2FP.F16.E5M2.UNPACK_B R19, R19 ;  /* 0x00000013ff13723e */ /* 0x000fe200020004ff */
[----:B------:R-:W-:Y:S04]  /*36140*/  STL [R1], R4 ;  /* 0x0000000401007387 */ /* 0x000fe80000100800 */
[----:B------:R-:W3:Y:S01]  /*36150*/  LDL.LU R22, [R1+0x398] ;  /* 0x0003980001167983 */ /* 0x000ee20000300800 */
[----:B------:R-:W-:-:S03]  /*36160*/  IMAD.MOV.U32 R28, RZ, RZ, R5 ;  /* 0x000000ffff1c7224 */ /* 0x000fc600078e0005 */
[----:B------:R-:W4:Y:S01]  /*36170*/  LDL.LU R23, [R1+0x39c] ;  /* 0x00039c0001177983 */ /* 0x000f220000300800 */
[----:B------:R-:W-:-:S03]  /*36180*/  IMAD.MOV.U32 R27, RZ, RZ, R6 ;  /* 0x000000ffff1b7224 */ /* 0x000fc600078e0006 */
[----:B------:R-:W5:Y:S01]  /*36190*/  LDL.LU R5, [R1+0x368] ;  /* 0x0003680001057983 */ /* 0x000f620000300800 */
[----:B------:R-:W-:-:S03]  /*361a0*/  IMAD.MOV.U32 R26, RZ, RZ, R7 ;  /* 0x000000ffff1a7224 */ /* 0x000fc600078e0007 */
[----:B------:R-:W5:Y:S04]  /*361b0*/  LDL.LU R6, [R1+0x358] ;  /* 0x0003580001067983 */ /* 0x000f680000300800 */
[----:B------:R-:W5:Y:S01]  /*361c0*/  LDL.LU R7, [R1+0x35c] ;  /* 0x00035c0001077983 */ /* 0x000f620000300800 */
[----:B--2---:R-:W-:-:S15]  /*361d0*/  HMMA.16816.F32 R8, R16, R24, R8 ;  /* 0x000000181008723c */ /* 0x004fde0000001808 */
[----:B------:R-:W-:-:S08]  /*361e0*/  NOP ;  /* 0x0000000000007918 */ /* 0x000fd00000000000 */
[----:B------:R-:W-:Y:S04]  /*361f0*/  STL.64 [R1+0x3d0], R8 ;  /* 0x0003d00801007387 */ /* 0x000fe80000100a00 */
[----:B------:R0:W-:Y:S04]  /*36200*/  STL.64 [R1+0x3d8], R10 ;  /* 0x0003d80a01007387 */ /* 0x0001e80000100a00 */
[----:B0-----:R-:W2:Y:S04]  /*36210*/  LDL.LU.64 R10, [R1+0x1800] ;  /* 0x00180000010a7983 */ /* 0x001ea80000300a00 */
[----:B------:R-:W2:Y:S01]  /*36220*/  LDL.LU.64 R8, [R1+0x17f8] ;  /* 0x0017f80001087983 */ /* 0x000ea20000300a00 */
[----:B---3--:R-:W-:-:S02]  /*36230*/  F2FP.F16.E5M2.UNPACK_B R22, R22.H1 ;  /* 0x00000016ff16723e */ /* 0x008fc400030004ff */
[----:B----4-:R-:W-:Y:S01]  /*36240*/  F2FP.F16.E5M2.UNPACK_B R23, R23.H1 ;  /* 0x00000017ff17723e */ /* 0x010fe200030004ff */
[----:B------:R-:W-:Y:S04]  /*36250*/  STL.64 [R1+0x1798], R26 ;  /* 0x0017981a01007387 */ /* 0x000fe80000100a00 */
[----:B------:R0:W-:Y:S04]  /*36260*/  STL.64 [R1+0x1790], R24 ;  /* 0x0017901801007387 */ /* 0x0001e80000100a00 */
[----:B0-----:R-:W3:Y:S04]  /*36270*/  LDL.LU R24, [R1+0x1f0] ;  /* 0x0001f00001187983 */ /* 0x001ee80000300800 */
[----:B------:R-:W3:Y:S04]  /*36280*/  LDL.LU R25, [R1+0x1f4] ;  /* 0x0001f40001197983 */ /* 0x000ee80000300800 */
[----:B------:R-:W3:Y:S04]  /*36290*/  LDL.LU R26, [R1+0x1f8] ;  /* 0x0001f800011a7983 */ /* 0x000ee80000300800 */
[----:B------:R-:W3:Y:S01]  /*362a0*/  LDL.LU R27, [R1+0x1fc] ;  /* 0x0001fc00011b7983 */ /* 0x000ee20000300800 */
[----:B--2---:R-:W-:-:S15]  /*362b0*/  HMMA.16816.F32 R8, R16, R22, R8 ;  /* 0x000000161008723c */ /* 0x004fde0000001808 */
[----:B------:R-:W-:-:S08]  /*362c0*/  NOP ;  /* 0x0000000000007918 */ /* 0x000fd00000000000 */
        /* <DEDUP_REMOVED lines=12> */
[----:B-----5:R-:W-:-:S02]  /*36390*/  F2FP.F16.E5M2.UNPACK_B R4, R5.H1 ;  /* 0x00000005ff04723e */ /* 0x020fc400030004ff */
[----:B------:R-:W-:Y:S02]  /*363a0*/  F2FP.F16.E5M2.UNPACK_B R5, R12.H1 ;  /* 0x0000000cff05723e */ /* 0x000fe400030004ff */
[----:B------:R-:W-:Y:S02]  /*363b0*/  F2FP.F16.E5M2.UNPACK_B R6, R6.H1 ;  /* 0x00000006ff06723e */ /* 0x000fe400030004ff */
[----:B------:R-:W-:-:S07]  /*363c0*/  F2FP.F16.E5M2.UNPACK_B R7, R7.H1 ;  /* 0x00000007ff07723e */ /* 0x000fce00030004ff */
[----:B---3--:R-:W-:Y:S01]  /*363d0*/  HMMA.16816.F32 R24, R16, R6, R24 ;  /* 0x000000061018723c */ /* 0x008fe20000001818 */
[----:B------:R-:W-:Y:S02]  /*363e0*/  IMAD R12, R21, 0x100, R20 ;  /* 0x00000100150c7824 */ /* 0x000fe400078e0214 */
[----:B------:R-:W-:Y:S01]  /*363f0*/  IMAD R13, R13, 0x100, R0 ;  /* 0x000001000d0d7824 */ /* 0x000fe200078e0200 */
[----:B------:R-:W3:Y:S04]  /*36400*/  LDL.LU R20, [R1+0x328] ;  /* 0x0003280001147983 */ /* 0x000ee80000300800 */
[----:B------:R-:W4:Y:S04]  /*36410*/  LDL.LU R21, [R1+0x32c] ;  /* 0x00032c0001157983 */ /* 0x000f280000300800 */
[----:B------:R-:W5:Y:S01]  /*36420*/  LDL.LU R0, [R1+0x17d4] ;  /* 0x0017d40001007983 */ /* 0x000f620000300800 */
[----:B------:R-:W-:-:S03]  /*36430*/  IMAD R14, R14, 0x100, R29 ;  /* 0x000001000e0e7824 */ /* 0x000fc600078e021d */
[----:B------:R-:W4:Y:S01]  /*36440*/  LDL.LU R29, [R1+0x17d0] ;  /* 0x0017d000011d7983 */ /* 0x000f220000300800 */
[----:B--2---:R-:W-:-:S15]  /*36450*/  HMMA.16816.F32 R8, R16, R4, R8 ;  /* 0x000000041008723c */ /* 0x004fde0000001808 */
[----:B------:R-:W-:-:S08]  /*36460*/  NOP ;  /* 0x0000000000007918 */ /* 0x000fd00000000000 */
[----:B------:R-:W-:Y:S04]  /*36470*/  STL.64 [R1+0x460], R8 ;  /* 0x0004600801007387 */ /* 0x000fe80000100a00 */
[----:B------:R0:W-:Y:S04]  /*36480*/  STL.64 [R1+0x468], R10 ;  /* 0x0004680a01007387 */ /* 0x0001e80000100a00 */
[----:B0-----:R-:W2:Y:S04]  /*36490*/  LDL.LU.64 R10, [R1+0x17c8] ;  /* 0x0017c800010a7983 */ /* 0x001ea80000300a00 */
[----:B------:R-:W5:Y:S04]  /*364a0*/  LDL.LU.64 R8, [R1+0x17c0] ;  /* 0x0017c00001087983 */ /* 0x000f680000300a00 */
[----:B------:R0:W-:Y:S04]  /*364b0*/  STL.64 [R1+0x470], R24 ;  /* 0x0004701801007387 */ /* 0x0001e80000100a00 */
[----:B------:R1:W-:Y:S04]  /*364c0*/  STL.64 [R1+0x478], R26 ;  /* 0x0004781a01007387 */ /* 0x0003e80000100a00 */
[----:B0-----:R-:W3:Y:S04]  /*364d0*/  LDL.LU R24, [R1+0x180] ;  /* 0x0001800001187983 */ /* 0x001ee80000300800 */
[----:B------:R-:W3:Y:S04]  /*364e0*/  LDL.LU R25, [R1+0x184] ;  /* 0x0001840001197983 */ /* 0x000ee80000300800 */
[----:B-1----:R-:W4:Y:S04]  /*364f0*/  LDL.LU R26, [R1+0x188] ;  /* 0x00018800011a7983 */ /* 0x002f280000300800 */
[----:B------:R-:W4:Y:S04]  /*36500*/  LDL.LU R27, [R1+0x18c] ;  /* 0x00018c00011b7983 */ /* 0x000f280000300800 */
[----:B----4-:R-:W-:Y:S04]  /*36510*/  STL.64 [R1+0x17a8], R26 ;  /* 0x0017a81a01007387 */ /* 0x010fe80000100a00 */
[----:B---3--:R0:W-:Y:S04]  /*36520*/  STL.64 [R1+0x17a0], R24 ;  /* 0x0017a01801007387 */ /* 0x0081e80000100a00 */
[----:B0-----:R-:W3:Y:S04]  /*36530*/  LDL.LU R24, [R1+0x210] ;  /* 0x0002100001187983 */ /* 0x001ee80000300800 */
[----:B------:R-:W3:Y:S04]  /*36540*/  LDL.LU R25, [R1+0x214] ;  /* 0x0002140001197983 */ /* 0x000ee80000300800 */
[----:B------:R-:W4:Y:S04]  /*36550*/  LDL.LU R26, [R1+0x218] ;  /* 0x00021800011a7983 */ /* 0x000f280000300800 */
[----:B------:R-:W4:Y:S04]  /*36560*/  LDL.LU R27, [R1+0x21c] ;  /* 0x00021c00011b7983 */ /* 0x000f280000300800 */
        /* <DEDUP_REMOVED lines=8> */
[----:B0-----:R-:W4:Y:S04]  /*365f0*/  LDL.LU R4, [R1+0x150] ;  /* 0x0001500001047983 */ /* 0x001f280000300800 */
[----:B------:R-:W4:Y:S04]  /*36600*/  LDL.LU R5, [R1+0x154] ;  /* 0x0001540001057983 */ /* 0x000f280000300800 */
[----:B------:R-:W3:Y:S04]  /*36610*/  LDL.LU R6, [R1+0x158] ;  /* 0x0001580001067983 */ /* 0x000ee80000300800 */
[----:B------:R-:W3:Y:S01]  /*36620*/  LDL.LU R7, [R1+0x15c] ;  /* 0x00015c0001077983 */ /* 0x000ee20000300800 */
[----:B-----5:R-:W-:Y:S01]  /*36630*/  IMAD R0, R0, 0x100, R8 ;  /* 0x0000010000007824 */ /* 0x020fe200078e0208 */
[----:B------:R-:W-:-:S02]  /*36640*/  F2FP.F16.E5M2.UNPACK_B R8, R9.H1 ;  /* 0x00000009ff08723e */ /* 0x000fc400030004ff */
[----:B--2---:R-:W-:Y:S01]  /*36650*/  F2FP.F16.E5M2.UNPACK_B R9, R10.H1 ;  /* 0x0000000aff09723e */ /* 0x004fe200030004ff */
[----:B---3--:R-:W-:Y:S04]  /*36660*/  STL.64 [R1+0x1778], R6 ;  /* 0x0017780601007387 */ /* 0x008fe80000100a00 */
[----:B----4-:R0:W-:Y:S04]  /*36670*/  STL.64 [R1+0x1770], R4 ;  /* 0x0017700401007387 */ /* 0x0101e80000100a00 */
[----:B0-----:R-:W2:Y:S04]  /*36680*/  LDL.LU R4, [R1+0x160] ;  /* 0x0001600001047983 */ /* 0x001ea80000300800 */
[----:B------:R-:W2:Y:S04]  /*36690*/  LDL.LU R5, [R1+0x164] ;  /* 0x0001640001057983 */ /* 0x000ea80000300800 */
[----:B------:R-:W3:Y:S04]  /*366a0*/  LDL.LU R6, [R1+0x168] ;  /* 0x0001680001067983 */ /* 0x000ee80000300800 */
[----:B------:R-:W3:Y:S01]  /*366b0*/  LDL.LU R7, [R1+0x16c] ;  /* 0x00016c0001077983 */ /* 0x000ee20000300800 */
[----:B------:R-:W-:Y:S03]  /*366c0*/  HMMA.16816.F32 R24, R16, R8, R24 ;  /* 0x000000081018723c */ /* 0x000fe60000001818 */
[----:B---3--:R-:W-:Y:S04]  /*366d0*/  STL.64 [R1+0x1788], R6 ;  /* 0x0017880601007387 */ /* 0x008fe80000100a00 */
        /* <DEDUP_REMOVED lines=10> */
[----:B------:R-:W-:Y:S02]  /*36780*/  F2FP.F16.E5M2.UNPACK_B R11, R15.H1 ;  /* 0x0000000fff0b723e */ /* 0x000fe400030004ff */
[----:B------:R-:W-:Y:S02]  /*36790*/  F2FP.F16.E5M2.UNPACK_B R15, R0 ;  /* 0x00000000ff0f723e */ /* 0x000fe400020004ff */
[----:B------:R-:W4:Y:S03]  /*367a0*/  LDL.LU R0, [R1+0x1588] ;  /* 0x0015880001007983 */ /* 0x000f260000300800 */
[----:B---3--:R-:W-:-:S15]  /*367b0*/  HMMA.16816.F32 R24, R16, R10, R24 ;  /* 0x0000000a1018723c */ /* 0x008fde0000001818 */
[----:B------:R-:W-:-:S08]  /*367c0*/  NOP ;  /* 0x0000000000007918 */ /* 0x000fd00000000000 */
[----:B------:R-:W-:Y:S04]  /*367d0*/  STL.64 [R1+0x400], R24 ;  /* 0x0004001801007387 */ /* 0x000fe80000100a00 */
[----:B------:R0:W-:Y:S04]  /*367e0*/  STL.64 [R1+0x408], R26 ;  /* 0x0004081a01007387 */ /* 0x0001e80000100a00 */
[----:B0-----:R-:W3:Y:S04]  /*367f0*/  LDL.LU.64 R26, [R1+0x17a8] ;  /* 0x0017a800011a7983 */ /* 0x001ee80000300a00 */
[----:B------:R-:W3:Y:S01]  /*36800*/  LDL.LU.64 R24, [R1+0x17a0] ;  /* 0x0017a00001187983 */ /* 0x000ee20000300a00 */
[----:B------:R-:W-:-:S02]  /*36810*/  F2FP.F16.E5M2.UNPACK_B R20, R20.H1 ;  /* 0x00000014ff14723e */ /* 0x000fc400030004ff */
[----:B------:R-:W-:Y:S01]  /*36820*/  F2FP.F16.E5M2.UNPACK_B R21, R21.H1 ;  /* 0x00000015ff15723e */ /* 0x000fe200030004ff */
[----:B------:R-:W-:Y:S04]  /*36830*/  STL.64 [R1+0x1758], R10 ;  /* 0x0017580a01007387 */ /* 0x000fe80000100a00 */
[----:B------:R0:W-:Y:S04]  /*36840*/  STL.64 [R1+0x1750], R8 ;  /* 0x0017500801007387 */ /* 0x0001e80000100a00 */
[----:B0-----:R-:W5:Y:S04]  /*36850*/  LDL.LU R8, [R1+0x140] ;  /* 0x0001400001087983 */ /* 0x001f680000300800 */
[----:B------:R-:W5:Y:S04]  /*36860*/  LDL.LU R9, [R1+0x144] ;  /* 0x0001440001097983 */ /* 0x000f680000300800 */
[----:B------:R-:W5:Y:S04]  /*36870*/  LDL.LU R10, [R1+0x148] ;  /* 0x00014800010a7983 */ /* 0x000f680000300800 */
[----:B------:R-:W5:Y:S01]  /*36880*/  LDL.LU R11, [R1+0x14c] ;  /* 0x00014c00010b7983 */ /* 0x000f620000300800 */
[----:B---3--:R-:W-:Y:S03]  /*36890*/  HMMA.16816.F32 R16, R16, R20, R24 ;  /* 0x000000141010723c */ /* 0x008fe60000001818 */
[----:B------:R-:W3:Y:S04]  /*368a0*/  LDL.LU.64 R26, [R1+0x1798] ;  /* 0x00179800011a7983 */ /* 0x000ee80000300a00 */
[----:B------:R-:W2:Y:S01]  /*368b0*/  LDL.LU.64 R24, [R1+0x1790] ;  /* 0x0017900001187983 */ /* 0x000ea20000300a00 */
[----:B------:R-:W-:-:S02]  /*368c0*/  F2FP.F16.E5M2.UNPACK_B R12, R12 ;  /* 0x0000000cff0c723e */ /* 0x000fc400020004ff */
[----:B------:R-:W-:Y:S02]  /*368d0*/  F2FP.F16.E5M2.UNPACK_B R13, R13 ;  /* 0x0000000dff0d723e */ /* 0x000fe400020004ff */
[----:B------:R-:W-:-:S11]  /*368e0*/  F2FP.F16.E5M2.UNPACK_B R14, R14 ;  /* 0x0000000eff0e723e */ /* 0x000fd600020004ff */
[----:B------:R0:W-:Y:S04]  /*368f0*/  STL.64 [R1+0x390], R16 ;  /* 0x0003901001007387 */ /* 0x0001e80000100a00 */
[----:B------:R1:W-:Y:S04]  /*36900*/  STL.64 [R1+0x398], R18 ;  /* 0x0003981201007387 */ /* 0x0003e80000100a00 */
[----:B0-----:R-:W4:Y:S04]  /*36910*/  LDL.LU R16, [R1+0x1574] ;  /* 0x0015740001107983 */ /* 0x001f280000300800 */
[----:B------:R-:W4:Y:S04]  /*36920*/  LDL.LU R17, [R1+0x157c] ;  /* 0x00157c0001117983 */ /* 0x000f280000300800 */
[----:B-1----:R-:W4:Y:S04]  /*36930*/  LDL.LU R18, [R1+0x1590] ;  /* 0x0015900001127983 */ /* 0x002f280000300800 */
[----:B------:R-:W4:Y:S01]  /*36940*/  LDL.LU R19, [R1+0x1584] ;  /* 0x0015840001137983 */ /* 0x000f220000300800 */
[----:B--2---:R-:W-:-:S15]  /*36950*/  HMMA.16816.F32 R4, R12, R24, R4 ;  /* 0x000000180c04723c */ /* 0x004fde0000001804 */
[----:B------:R-:W-:-:S08]  /*36960*/  NOP ;  /* 0x0000000000007918 */ /* 0x000fd00000000000 */
[----:B------:R-:W-:Y:S04]  /*36970*/  STL.64 [R1+0x380], R4 ;  /* 0x0003800401007387 */ /* 0x000fe80000100a00 */
[----:B------:R0:W-:Y:S04]  /*36980*/  STL.64 [R1+0x388], R6 ;  /* 0x0003880601007387 */ /* 0x0001e80000100a00 */
[----:B0-----:R-:W2:Y:S04]  /*36990*/  LDL.LU.64 R6, [R1+0x1788] ;  /* 0x0017880001067983 */ /* 0x001ea80000300a00 */
[----:B------:R-:W2:Y:S04]  /*369a0*/  LDL.LU.64 R4, [R1+0x1780] ;  /* 0x0017800001047983 */ /* 0x000ea80000300a00 */
[----:B---3--:R0:W-:Y:S04]  /*369b0*/  STL.64 [R1+0x1728], R26 ;  /* 0x0017281a01007387 */ /* 0x0081e80000100a00 */
[----:B0-----:R-:W3:Y:S04]  /*369c0*/  LDL.LU R26, [R1+0x1580] ;  /* 0x00158000011a7983 */ /* 0x001ee80000300800 */
[----:B------:R-:W3:Y:S04]  /*369d0*/  LDL.LU R27, [R1+0x158c] ;  /* 0x00158c00011b7983 */ /* 0x000ee80000300800 */
[----:B------:R0:W-:Y:S04]  /*369e0*/  STL.64 [R1+0x1720], R24 ;  /* 0x0017201801007387 */ /* 0x0001e80000100a00 */
[----:B0-----:R-:W4:Y:S01]  /*369f0*/  LDL.LU R25, [R1+0x1578] ;  /* 0x0015780001197983 */ /* 0x001f220000300800 */
        /* <DEDUP_REMOVED lines=16> */
[----:B0-----:R-:W3:Y:S04]  /*36b00*/  LDL.LU.64 R6, [R1+0x1768] ;  /* 0x0017680001067983 */ /* 0x001ee80000300a00 */
[----:B------:R-:W5:Y:S02]  /*36b10*/  LDL.LU.64 R4, [R1+0x1760] ;  /* 0x0017600001047983 */ /* 0x000f640000300a00 */
[C---:B-----5:R-:W-:Y:S06]  /*36b20*/  HMMA.16816.F32 R8, R12.reuse, R4, R8 ;  /* 0x000000040c08723c */ /* 0x060fec0000001808 */
[----:B---3--:R-:W-:-:S15]  /*36b30*/  HMMA.16816.F32 R20, R12, R6, R20 ;  /* 0x000000060c14723c */ /* 0x008fde0000001814 */
[----:B------:R-:W-:-:S02]  /*36b40*/  NOP ;  /* 0x0000000000007918 */ /* 0x000fc40000000000 */
[----:B------:R-:W-:Y:S04]  /*36b50*/  STL.64 [R1+0x2d0], R8 ;  /* 0x0002d00801007387 */ /* 0x000fe80000100a00 */
[----:B------:R0:W-:Y:S04]  /*36b60*/  STL.64 [R1+0x2d8], R10 ;  /* 0x0002d80a01007387 */ /* 0x0001e80000100a00 */
[----:B0-----:R-:W2:Y:S04]  /*36b70*/  LDL.LU.64 R10, [R1+0x1758] ;  /* 0x00175800010a7983 */ /* 0x001ea80000300a00 */
[----:B------:R-:W3:Y:S04]  /*36b80*/  LDL.LU.64 R8, [R1+0x1750] ;  /* 0x0017500001087983 */ /* 0x000ee80000300a00 */
[----:B------:R0:W-:Y:S04]  /*36b90*/  STL.64 [R1+0x440], R20 ;  /* 0x0004401401007387 */ /* 0x0001e80000100a00 */
[----:B------:R1:W-:Y:S04]  /*36ba0*/  STL.64 [R1+0x448], R22 ;  /* 0x0004481601007387 */ /* 0x0003e80000100a00 */
[----:B0-----:R-:W5:Y:S04]  /*36bb0*/  LDL.LU R20, [R1+0x120] ;  /* 0x0001200001147983 */ /* 0x001f680000300800 */
[----:B------:R-:W5:Y:S04]  /*36bc0*/  LDL.LU R21, [R1+0x124] ;  /* 0x0001240001157983 */ /* 0x000f680000300800 */
[----:B-1----:R-:W2:Y:S04]  /*36bd0*/  LDL.LU R22, [R1+0x128] ;  /* 0x0001280001167983 */ /* 0x002ea80000300800 */
[----:B------:R-:W2:Y:S01]  /*36be0*/  LDL.LU R23, [R1+0x12c] ;  /* 0x00012c0001177983 */ /* 0x000ea20000300800 */
[----:B----4-:R-:W-:-:S02]  /*36bf0*/  IMAD R16, R16, 0x100, R25 ;  /* 0x0000010010107824 */ /* 0x010fc400078e0219 */
[----:B------:R-:W-:Y:S02]  /*36c00*/  IMAD R17, R17, 0x100, R26 ;  /* 0x0000010011117824 */ /* 0x000fe400078e021a */
[----:B------:R-:W-:Y:S01]  /*36c10*/  IMAD R0, R0, 0x100, R27 ;  /* 0x0000010000007824 */ /* 0x000fe200078e021b */
[----:B--2---:R-:W-:Y:S04]  /*36c20*/  STL.64 [R1+0x1748], R22 ;  /* 0x0017481601007387 */ /* 0x004fe80000100a00 */
[----:B-----5:R0:W-:Y:S04]  /*36c30*/  STL.64 [R1+0x1740], R20 ;  /* 0x0017401401007387 */ /* 0x0201e80000100a00 */
[----:B0-----:R-:W3:Y:S04]  /*36c40*/  LDL.LU R20, [R1+0x130] ;  /* 0x0001300001147983 */ /* 0x001ee80000300800 */
[----:B------:R-:W3:Y:S04]  /*36c50*/  LDL.LU R21, [R1+0x134] ;  /* 0x0001340001157983 */ /* 0x000ee80000300800 */
[----:B------:R-:W3:Y:S04]  /*36c60*/  LDL.LU R22, [R1+0x138] ;  /* 0x0001380001167983 */ /* 0x000ee80000300800 */
[----:B------:R-:W3:Y:S04]  /*36c70*/  LDL.LU R23, [R1+0x13c] ;  /* 0x00013c0001177983 */ /* 0x000ee80000300800 */
[----:B------:R-:W-:Y:S04]  /*36c80*/  STL.64 [R1+0x16f8], R6 ;  /* 0x0016f80601007387 */ /* 0x000fe80000100a00 */
[----:B------:R0:W-:Y:S04]  /*36c90*/  STL.64 [R1+0x16f0], R4 ;  /* 0x0016f00401007387 */ /* 0x0001e80000100a00 */
[----:B------:R-:W2:Y:S04]  /*36ca0*/  LDL.LU R24, [R1+0xe0] ;  /* 0x0000e00001187983 */ /* 0x000ea80000300800 */
[----:B------:R-:W2:Y:S04]  /*36cb0*/  LDL.LU R25, [R1+0xe4] ;  /* 0x0000e40001197983 */ /* 0x000ea80000300800 */
[----:B------:R-:W2:Y:S04]  /*36cc0*/  LDL.LU R26, [R1+0xe8] ;  /* 0x0000e800011a7983 */ /* 0x000ea80000300800 */
[----:B------:R-:W2:Y:S04]  /*36cd0*/  LDL.LU R27, [R1+0xec] ;  /* 0x0000ec00011b7983 */ /* 0x000ea80000300800 */
[----:B0-----:R-:W4:Y:S04]  /*36ce0*/  LDL.LU R4, [R1+0xb0] ;  /* 0x0000b00001047983 */ /* 0x001f280000300800 */
[----:B------:R-:W4:Y:S04]  /*36cf0*/  LDL.LU R5, [R1+0xb4] ;  /* 0x0000b40001057983 */ /* 0x000f280000300800 */
[----:B------:R-:W5:Y:S04]  /*36d00*/  LDL.LU R6, [R1+0xb8] ;  /* 0x0000b80001067983 */ /* 0x000f680000300800 */
[----:B------:R-:W5:Y:S04]  /*36d10*/  LDL.LU R7, [R1+0xbc] ;  /* 0x0000bc0001077983 */ /* 0x000f680000300800 */
[----:B-----5:R-:W-:Y:S04]  /*36d20*/  STL.64 [R1+0x1708], R6 ;  /* 0x0017080601007387 */ /* 0x020fe80000100a00 */
[----:B----4-:R0:W-:Y:S04]  /*36d30*/  STL.64 [R1+0x1700], R4 ;  /* 0x0017000401007387 */ /* 0x0101e80000100a00 */
[----:B0-----:R-:W4:Y:S04]  /*36d40*/  LDL.LU R4, [R1+0xc0] ;  /* 0x0000c00001047983 */ /* 0x001f280000300800 */
[----:B------:R-:W4:Y:S04]  /*36d50*/  LDL.LU R5, [R1+0xc4] ;  /* 0x0000c40001057983 */ /* 0x000f280000300800 */
[----:B------:R-:W5:Y:S04]  /*36d60*/  LDL.LU R6, [R1+0xc8] ;  /* 0x0000c80001067983 */ /* 0x000f680000300800 */
[----:B------:R-:W5:Y:S01]  /*36d70*/  LDL.LU R7, [R1+0xcc] ;  /* 0x0000cc0001077983 */ /* 0x000f620000300800 */
[C---:B---3--:R-:W-:Y:S01]  /*36d80*/  HMMA.16816.F32 R20, R12.reuse, R8, R20 ;  /* 0x000000080c14723c */ /* 0x048fe20000001814 */
[----:B------:R-:W-:Y:S01]  /*36d90*/  IMAD R19, R19, 0x100, R18 ;  /* 0x0000010013137824 */ /* 0x000fe200078e0212 */
[----:B------:R-:W-:Y:S01]  /*36da0*/  F2FP.F16.E5M2.UNPACK_B R18, R0 ;  /* 0x00000000ff12723e */ /* 0x000fe200020004ff */
[----:B-----5:R-:W-:Y:S04]  /*36db0*/  STL.64 [R1+0x1718], R6 ;  /* 0x0017180601007387 */ /* 0x020fe80000100a00 */
[----:B----4-:R0:W-:Y:S04]  /*36dc0*/  STL.64 [R1+0x1710], R4 ;  /* 0x0017100401007387 */ /* 0x0101e80000100a00 */
[----:B0-----:R-:W3:Y:S04]  /*36dd0*/  LDL.LU R4, [R1+0xd0] ;  /* 0x0000d00001047983 */ /* 0x001ee80000300800 */
[----:B------:R-:W3:Y:S04]  /*36de0*/  LDL.LU R5, [R1+0xd4] ;  /* 0x0000d40001057983 */ /* 0x000ee80000300800 */
[----:B------:R-:W3:Y:S04]  /*36df0*/  LDL.LU R6, [R1+0xd8] ;  /* 0x0000d80001067983 */ /* 0x000ee80000300800 */
[----:B------:R-:W3:Y:S04]  /*36e00*/  LDL.LU R7, [R1+0xdc] ;  /* 0x0000dc0001077983 */ /* 0x000ee80000300800 */
[----:B------:R-:W4:Y:S04]  /*36e10*/  LDL.LU R0, [R1+0x15a4] ;  /* 0x0015a40001007983 */ /* 0x000f280000300800 */
        /* <DEDUP_REMOVED lines=8> */
[----:B0-----:R-:W5:Y:S04]  /*36ea0*/  LDL.LU.64 R22, [R1+0x1738] ;  /* 0x0017380001167983 */ /* 0x001f680000300a00 */
[----:B------:R-:W2:Y:S04]  /*36eb0*/  LDL.LU.64 R20, [R1+0x1730] ;  /* 0x0017300001147983 */ /* 0x000ea80000300a00 */
[----:B------:R-:W-:Y:S04]  /*36ec0*/  STL.64 [R1+0x16e8], R10 ;  /* 0x0016e80a01007387 */ /* 0x000fe80000100a00 */
[----:B------:R0:W-:Y:S04]  /*36ed0*/  STL.64 [R1+0x16e0], R8 ;  /* 0x0016e00801007387 */ /* 0x0001e80000100a00 */
[----:B0-----:R-:W4:Y:S04]  /*36ee0*/  LDL.LU R8, [R1+0xa0] ;  /* 0x0000a00001087983 */ /* 0x001f280000300800 */
[----:B------:R-:W4:Y:S04]  /*36ef0*/  LDL.LU R9, [R1+0xa4] ;  /* 0x0000a40001097983 */ /* 0x000f280000300800 */
[----:B------:R-:W4:Y:S04]  /*36f00*/  LDL.LU R10, [R1+0xa8] ;  /* 0x0000a800010a7983 */ /* 0x000f280000300800 */
[----:B------:R-:W4:Y:S01]  /*36f10*/  LDL.LU R11, [R1+0xac] ;  /* 0x0000ac00010b7983 */ /* 0x000f220000300800 */
[----:B--2---:R-:W-:Y:S03]  /*36f20*/  HMMA.16816.F32 R12, R12, R20, R24 ;  /* 0x000000140c0c723c */ /* 0x004fe60000001818 */
[----:B------:R-:W2:Y:S04]  /*36f30*/  LDL.LU.64 R26, [R1+0x1728] ;  /* 0x00172800011a7983 */ /* 0x000ea80000300a00 */
[----:B------:R-:W3:Y:S01]  /*36f40*/  LDL.LU.64 R24, [R1+0x1720] ;  /* 0x0017200001187983 */ /* 0x000ee20000300a00 */
        /* <DEDUP_REMOVED lines=9> */
[----:B---3--:R-:W-:-:S15]  /*36fe0*/  HMMA.16816.F32 R4, R16, R24, R4 ;  /* 0x000000181004723c */ /* 0x008fde0000001804 */
[----:B------:R-:W-:-:S08]  /*36ff0*/  NOP ;  /* 0x0000000000007918 */ /* 0x000fd00000000000 */
[----:B------:R-:W-:Y:S04]  /*37000*/  STL.64 [R1+0x2b0], R4 ;  /* 0x0002b00401007387 */ /* 0x000fe80000100a00 */
[----:B------:R0:W-:Y:S04]  /*37010*/  STL.64 [R1+0x2b8], R6 ;  /* 0x0002b80601007387 */ /* 0x0001e80000100a00 */
[----:B0-----:R-:W5:Y:S04]  /*37020*/  LDL.LU.64 R6, [R1+0x1718] ;  /* 0x0017180001067983 */ /* 0x001f680000300a00 */
[----:B------:R-:W5:Y:S04]  /*37030*/  LDL.LU.64 R4, [R1+0x1710] ;  /* 0x0017100001047983 */ /* 0x000f680000300a00 */
[----:B--2---:R-:W-:Y:S04]  /*37040*/  STL.64 [R1+0x16b0], R26 ;  /* 0x0016b01a01007387 */ /* 0x004fe80000100a00 */
        /* <DEDUP_REMOVED lines=10> */
[----:B------:R-:W3:Y:S04]  /*370f0*/  LDL.LU.64 R4, [R1+0x1700] ;  /* 0x0017000001047983 */ /* 0x000ee80000300a00 */
[----:B------:R0:W-:Y:S04]  /*37100*/  STL.64 [R1+0x16c0], R22 ;  /* 0x0016c01601007387 */ /* 0x0001e80000100a00 */
[----:B0-----:R-:W4:Y:S04]  /*37110*/  LDL.LU R22, [R1+0x1598] ;  /* 0x0015980001167983 */ /* 0x001f280000300800 */
[----:B------:R-:W5:Y:S04]  /*37120*/  LDL.LU R23, [R1+0x15a0] ;  /* 0x0015a00001177983 */ /* 0x000f680000300800 */
[----:B------:R-:W-:Y:S01]  /*37130*/  STL.64 [R1+0x16b8], R20 ;  /* 0x0016b81401007387 */ /* 0x000fe20000100a00 */
[----:B---3--:R-:W-:-:S15]  /*37140*/  HMMA.16816.F32 R4, R16, R2, R4 ;  /* 0x000000021004723c */ /* 0x008fde0000001804 */
[----:B------:R-:W-:-:S08]  /*37150*/  NOP ;  /* 0x0000000000007918 */ /* 0x000fd00000000000 */
[----:B------:R-:W-:Y:S04]  /*37160*/  STL.64 [R1+0x290], R4 ;  /* 0x0002900401007387 */ /* 0x000fe80000100a00 */
[----:B------:R0:W-:Y:S04]  /*37170*/  STL.64 [R1+0x298], R6 ;  /* 0x0002980601007387 */ /* 0x0001e80000100a00 */
[----:B0-----:R-:W2:Y:S04]  /*37180*/  LDL.LU.64 R6, [R1+0x16f8] ;  /* 0x0016f80001067983 */ /* 0x001ea80000300a00 */
[----:B------:R-:W3:Y:S01]  /*37190*/  LDL.LU.64 R4, [R1+0x16f0] ;  /* 0x0016f00001047983 */ /* 0x000ee20000300a00 */
[----:B----4-:R-:W-:-:S02]  /*371a0*/  IMAD R12, R12, 0x100, R22 ;  /* 0x000001000c0c7824 */ /* 0x010fc400078e0216 */
[----:B-----5:R-:W-:Y:S01]  /*371b0*/  IMAD R13, R13, 0x100, R23 ;  /* 0x000001000d0d7824 */ /* 0x020fe200078e0217 */
[----:B---3--:R-:W-:-:S15]  /*371c0*/  HMMA.16816.F32 R8, R16, R4, R8 ;  /* 0x000000041008723c */ /* 0x008fde0000001808 */
[----:B------:R-:W-:-:S08]  /*371d0*/  NOP ;  /* 0x0000000000007918 */ /* 0x000fd00000000000 */
[----:B------:R-:W-:Y:S04]  /*371e0*/  STL.64 [R1+0x200], R8 ;  /* 0x0002000801007387 */ /* 0x000fe80000100a00 */
[----:B------:R0:W-:Y:S04]  /*371f0*/  STL.64 [R1+0x208], R10 ;  /* 0x0002080a01007387 */ /* 0x0001e80000100a00 */
[----:B0-----:R-:W3:Y:S04]  /*37200*/  LDL.LU.64 R10, [R1+0x16e8] ;  /* 0x0016e800010a7983 */ /* 0x001ee80000300a00 */
[----:B------:R-:W4:Y:S04]  /*37210*/  LDL.LU.64 R8, [R1+0x16e0] ;  /* 0x0016e00001087983 */ /* 0x000f280000300a00 */
[----:B------:R-:W5:Y:S04]  /*37220*/  LDL.LU R20, [R1+0x100] ;  /* 0x0001000001147983 */ /* 0x000f680000300800 */
[----:B------:R-:W5:Y:S04]  /*37230*/  LDL.LU R21, [R1+0x104] ;  /* 0x0001040001157983 */ /* 0x000f680000300800 */
[----:B------:R-:W3:Y:S04]  /*37240*/  LDL.LU R22, [R1+0x108] ;  /* 0x0001080001167983 */ /* 0x000ee80000300800 */
[----:B------:R-:W3:Y:S01]  /*37250*/  LDL.LU R23, [R1+0x10c] ;  /* 0x00010c0001177983 */ /* 0x000ee20000300800 */
[----:B--2---:R-:W-:Y:S03]  /*37260*/  HMMA.16816.F32 R24, R16, R6, R24 ;  /* 0x000000061018723c */ /* 0x004fe60000001818 */
[----:B---3--:R-:W-:Y:S04]  /*37270*/  STL.64 [R1+0x16d0], R22 ;  /* 0x0016d01601007387 */ /* 0x008fe80000100a00 */
[----:B-----5:R0:W-:Y:S04]  /*37280*/  STL.64 [R1+0x16c8], R20 ;  /* 0x0016c81401007387 */ /* 0x0201e80000100a00 */
[----:B0-----:R-:W4:Y:S01]  /*37290*/  LDL.LU R20, [R1+0x110] ;  /* 0x0001100001147983 */ /* 0x001f220000300800 */
[----:B------:R-:W-:-:S03]  /*372a0*/  IMAD.MOV.U32 R21, RZ, RZ, R29 ;  /* 0x000000ffff157224 */ /* 0x000fc600078e001d */
[----:B------:R-:W2:Y:S04]  /*372b0*/  LDL.LU R29, [R1+0x16d8] ;  /* 0x0016d800011d7983 */ /* 0x000ea80000300800 */
[----:B------:R-:W4:Y:S04]  /*372c0*/  LDL.LU R22, [R1+0x118] ;  /* 0x0001180001167983 */ /* 0x000f280000300800 */
[----:B------:R-:W4:Y:S04]  /*372d0*/  LDL.LU R23, [R1+0x11c] ;  /* 0x00011c0001177983 */ /* 0x000f280000300800 */
[----:B------:R-:W-:Y:S04]  /*372e0*/  STL.64 [R1+0x1680], R6 ;  /* 0x0016800601007387 */ /* 0x000fe80000100a00 */
[----:B------:R0:W-:Y:S04]  /*372f0*/  STL.64 [R1+0x1678], R4 ;  /* 0x0016780401007387 */ /* 0x0001e80000100a00 */
[----:B------:R1:W-:Y:S04]  /*37300*/  STL.64 [R1+0x420], R24 ;  /* 0x0004201801007387 */ /* 0x0003e80000100a00 */
[----:B------:R3:W-:Y:S04]  /*37310*/  STL.64 [R1+0x428], R26 ;  /* 0x0004281a01007387 */ /* 0x0007e80000100a00 */
[----:B0-----:R-:W5:Y:S04]  /*37320*/  LDL.LU R4, [R1+0x50] ;  /* 0x0000500001047983 */ /* 0x001f680000300800 */
[----:B------:R-:W5:Y:S04]  /*37330*/  LDL.LU R5, [R1+0x54] ;  /* 0x0000540001057983 */ /* 0x000f680000300800 */
[----:B------:R-:W2:Y:S04]  /*37340*/  LDL.LU R6, [R1+0x58] ;  /* 0x0000580001067983 */ /* 0x000ea80000300800 */
[----:B------:R-:W2:Y:S04]  /*37350*/  LDL.LU R7, [R1+0x5c] ;  /* 0x00005c0001077983 */ /* 0x000ea80000300800 */
[----:B-1----:R-:W4:Y:S04]  /*37360*/  LDL.LU R24, [R1+0x80] ;  /* 0x0000800001187983 */ /* 0x002f280000300800 */
[----:B------:R-:W4:Y:S04]  /*37370*/  LDL.LU R25, [R1+0x84] ;  /* 0x0000840001197983 */ /* 0x000f280000300800 */
[----:B---3--:R-:W3:Y:S04]  /*37380*/  LDL.LU R26, [R1+0x88] ;  /* 0x00008800011a7983 */ /* 0x008ee80000300800 */
[----:B------:R-:W3:Y:S04]  /*37390*/  LDL.LU R27, [R1+0x8c] ;  /* 0x00008c00011b7983 */ /* 0x000ee80000300800 */
[----:B--2---:R-:W-:Y:S04]  /*373a0*/  STL.64 [R1+0x1690], R6 ;  /* 0x0016900601007387 */ /* 0x004fe80000100a00 */
[----:B-----5:R0:W-:Y:S04]  /*373b0*/  STL.64 [R1+0x1688], R4 ;  /* 0x0016880401007387 */ /* 0x0201e80000100a00 */
[----:B0-----:R-:W2:Y:S04]  /*373c0*/  LDL.LU R4, [R1+0x60] ;  /* 0x0000600001047983 */ /* 0x001ea80000300800 */
[----:B------:R-:W2:Y:S04]  /*373d0*/  LDL.LU R5, [R1+0x64] ;  /* 0x0000640001057983 */ /* 0x000ea80000300800 */
[----:B------:R-:W5:Y:S04]  /*373e0*/  LDL.LU R6, [R1+0x68] ;  /* 0x0000680001067983 */ /* 0x000f680000300800 */
[----:B------:R-:W5:Y:S01]  /*373f0*/  LDL.LU R7, [R1+0x6c] ;  /* 0x00006c0001077983 */ /* 0x000f620000300800 */
[C---:B----4-:R-:W-:Y:S03]  /*37400*/  HMMA.16816.F32 R20, R16.reuse, R8, R20 ;  /* 0x000000081014723c */ /* 0x050fe60000001814 */
        /* <DEDUP_REMOVED lines=28> */
[----:B------:R-:W2:Y:S04]  /*375d0*/  LDL.LU R11, [R1+0x4c] ;  /* 0x00004c00010b7983 */ /* 0x000ea80000300800 */
[----:B------:R-:W3:Y:S04]  /*375e0*/  LDL.LU.64 R26, [R1+0x16b0] ;  /* 0x0016b000011a7983 */ /* 0x000ee80000300a00 */
[----:B------:R-:W5:Y:S04]  /*375f0*/  LDL.LU.64 R24, [R1+0x16a8] ;  /* 0x0016a80001187983 */ /* 0x000f680000300a00 */
[----:B------:R0:W-:Y:S04]  /*37600*/  STL.64 [R1+0x1f0], R16 ;  /* 0x0001f01001007387 */ /* 0x0001e80000100a00 */
[----:B------:R1:W-:Y:S04]  /*37610*/  STL.64 [R1+0x1f8], R18 ;  /* 0x0001f81201007387 */ /* 0x0003e80000100a00 */
[----:B0-----:R-:W4:Y:S04]  /*37620*/  LDL.LU R16, [R1+0x10] ;  /* 0x0000100001107983 */ /* 0x001f280000300800 */
[----:B------:R-:W4:Y:S04]  /*37630*/  LDL.LU R17, [R1+0x14] ;  /* 0x0000140001117983 */ /* 0x000f280000300800 */
[----:B-1----:R-:W2:Y:S04]  /*37640*/  LDL.LU R18, [R1+0x18] ;  /* 0x0000180001127983 */ /* 0x002ea80000300800 */
[----:B------:R-:W2:Y:S01]  /*37650*/  LDL.LU R19, [R1+0x1c] ;  /* 0x00001c0001137983 */ /* 0x000ea20000300800 */
[----:B------:R-:W-:-:S02]  /*37660*/  IMAD R0, R0, 0x100, R14 ;  /* 0x0000010000007824 */ /* 0x000fc400078e020e */
[----:B------:R-:W-:Y:S01]  /*37670*/  IMAD R15, R29, 0x100, R15 ;  /* 0x000001001d0f7824 */ /* 0x000fe200078e020f */
[----:B------:R-:W-:Y:S02]  /*37680*/  F2FP.F16.E5M2.UNPACK_B R12, R12 ;  /* 0x0000000cff0c723e */ /* 0x000fe400020004ff */
[----:B------:R-:W-:Y:S02]  /*37690*/  F2FP.F16.E5M2.UNPACK_B R13, R13 ;  /* 0x0000000dff0d723e */ /* 0x000fe400020004ff */
[----:B------:R-:W-:Y:S02]  /*376a0*/  F2FP.F16.E5M2.UNPACK_B R14, R0 ;  /* 0x00000000ff0e723e */ /* 0x000fe400020004ff */
[----:B------:R-:W-:-:S07]  /*376b0*/  F2FP.F16.E5M2.UNPACK_B R15, R15 ;  /* 0x0000000fff0f723e */ /* 0x000fce00020004ff */
[C---:B-----5:R-:W-:Y:S01]  /*376c0*/  HMMA.16816.F32 R4, R12.reuse, R24, R4 ;  /* 0x000000180c04723c */ /* 0x060fe20000001804 */
[----:B--2---:R-:W-:Y:S04]  /*376d0*/  STL.64 [R1+0x1650], R18 ;  /* 0x0016501201007387 */ /* 0x004fe80000100a00 */
        /* <DEDUP_REMOVED lines=20> */
[----:B------:R-:W5:Y:S02]  /*37820*/  LDL.LU.64 R4, [R1+0x1678] ;  /* 0x0016780001047983 */ /* 0x000f640000300a00 */
[----:B-----5:R-:W-:-:S15]  /*37830*/  HMMA.16816.F32 R8, R12, R4, R8 ;  /* 0x000000040c08723c */ /* 0x020fde0000001808 */
[----:B------:R-:W-:-:S08]  /*37840*/  NOP ;  /* 0x0000000000007918 */ /* 0x000fd00000000000 */
[----:B------:R-:W-:Y:S04]  /*37850*/  STL.64 [R1+0x230], R8 ;  /* 0x0002300801007387 */ /* 0x000fe80000100a00 */
[----:B------:R0:W-:Y:S04]  /*37860*/  STL.64 [R1+0x238], R10 ;  /* 0x0002380a01007387 */ /* 0x0001e80000100a00 */
[----:B0-----:R-:W4:Y:S04]  /*37870*/  LDL.LU.64 R10, [R1+0x1670] ;  /* 0x00167000010a7983 */ /* 0x001f280000300a00 */
[----:B------:R-:W4:Y:S02]  /*37880*/  LDL.LU.64 R8, [R1+0x1668] ;  /* 0x0016680001087983 */ /* 0x000f240000300a00 */
[----:B----4-:R-:W-:Y:S02]  /*37890*/  HMMA.16816.F32 R4, R12, R6, R8 ;  /* 0x000000060c04723c */ /* 0x010fe40000001808 */
[----:B------:R-:W4:Y:S04]  /*378a0*/  LDL.LU.64 R10, [R1+0x1660] ;  /* 0x00166000010a7983 */ /* 0x000f280000300a00 */
[----:B------:R-:W2:-:S15]  /*378b0*/  LDL.LU.64 R8, [R1+0x1658] ;  /* 0x0016580001087983 */ /* 0x000e9e0000300a00 */
[----:B------:R-:W-:-:S02]  /*378c0*/  NOP ;  /* 0x0000000000007918 */ /* 0x000fc40000000000 */
[----:B------:R-:W-:Y:S04]  /*378d0*/  STL.64 [R1+0x220], R4 ;  /* 0x0002200401007387 */ /* 0x000fe80000100a00 */
[----:B------:R0:W-:Y:S04]  /*378e0*/  STL.64 [R1+0x228], R6 ;  /* 0x0002280601007387 */ /* 0x0001e80000100a00 */
[----:B0-----:R-:W5:Y:S01]  /*378f0*/  LDL.LU R6, [R1+0x7f8] ;  /* 0x0007f80001067983 */ /* 0x001f620000300800 */
[----:B--2---:R-:W-:-:S15]  /*37900*/  HMMA.16816.F32 R16, R12, R8, R16 ;  /* 0x000000080c10723c */ /* 0x004fde0000001810 */
[----:B------:R-:W-:-:S08]  /*37910*/  NOP ;  /* 0x0000000000007918 */ /* 0x000fd00000000000 */
[----:B------:R-:W-:Y:S04]  /*37920*/  STL.64 [R1+0x210], R16 ;  /* 0x0002101001007387 */ /* 0x000fe80000100a00 */
[----:B------:R0:W-:Y:S04]  /*37930*/  STL.64 [R1+0x218], R18 ;  /* 0x0002181201007387 */ /* 0x0001e80000100a00 */
[----:B0-----:R-:W4:Y:S04]  /*37940*/  LDL.LU.64 R18, [R1+0x1650] ;  /* 0x0016500001127983 */ /* 0x001f280000300a00 */
[----:B------:R-:W4:Y:S02]  /*37950*/  LDL.LU.64 R16, [R1+0x1648] ;  /* 0x0016480001107983 */ /* 0x000f240000300a00 */
[----:B----4-:R-:W-:Y:S02]  /*37960*/  HMMA.16816.F32 R16, R12, R10, R16 ;  /* 0x0000000a0c10723c */ /* 0x010fe40000001810 */
[----:B------:R-:W2:Y:S04]  /*37970*/  LDL.LU R10, [R1+0xc84] ;  /* 0x000c8400010a7983 */ /* 0x000ea80000300800 */
[----:B------:R-:W2:-:S15]  /*37980*/  LDL.LU R11, [R1+0xc7c] ;  /* 0x000c7c00010b7983 */ /* 0x000e9e0000300800 */
[----:B------:R-:W-:-:S02]  /*37990*/  NOP ;  /* 0x0000000000007918 */ /* 0x000fc40000000000 */
[----:B------:R-:W-:Y:S04]  /*379a0*/  STL.64 [R1+0x250], R16 ;  /* 0x0002501001007387 */ /* 0x000fe80000100a00 */
[----:B------:R-:W-:Y:S04]  /*379b0*/  STL.64 [R1+0x258], R18 ;  /* 0x0002581201007387 */ /* 0x000fe80000100a00 */
[----:B------:R-:W4:Y:S04]  /*379c0*/  LDL.LU R8, [R1+0xc74] ;  /* 0x000c740001087983 */ /* 0x000f280000300800 */
[----:B------:R-:W4:Y:S04]  /*379d0*/  LDL.LU R9, [R1+0xc6c] ;  /* 0x000c6c0001097983 */ /* 0x000f280000300800 */
[----:B--2---:R-:W-:Y:S04]  /*379e0*/  STL.64 [R1+0x1640], R10 ;  /* 0x0016400a01007387 */ /* 0x004fe80000100a00 */
[----:B----4-:R0:W-:Y:S04]  /*379f0*/  STL.64 [R1+0x1638], R8 ;  /* 0x0016380801007387 */ /* 0x0101e80000100a00 */
[----:B0-----:R-:W2:Y:S04]  /*37a00*/  LDL.LU R8, [R1] ;  /* 0x0000000001087983 */ /* 0x001ea80000300800 */
        /* <DEDUP_REMOVED lines=9> */
[----:B------:R-:W4:Y:S01]  /*37aa0*/  LDL.LU R16, [R1+0xc70] ;  /* 0x000c700001107983 */ /* 0x000f220000300800 */
[----:B------:R-:W-:-:S02]  /*37ab0*/  IMAD.MOV.U32 R9, RZ, RZ, R28 ;  /* 0x000000ffff097224 */ /* 0x000fc400078e001c */
[----:B---3--:R-:W-:Y:S02]  /*37ac0*/  IMAD.MOV.U32 R10, RZ, RZ, R27 ;  /* 0x000000ffff0a7224 */ /* 0x008fe400078e001b */
[----:B------:R-:W-:Y:S01]  /*37ad0*/  IMAD.MOV.U32 R11, RZ, RZ, R26 ;  /* 0x000000ffff0b7224 */ /* 0x000fe200078e001a */
        /* <DEDUP_REMOVED lines=8> */
[----:B--2---:R-:W-:Y:S03]  /*37b60*/  HMMA.16816.F32 R12, R12, R20, R8 ;  /* 0x000000140c0c723c */ /* 0x004fe60000001808 */
[----:B------:R-:W2:Y:S04]  /*37b70*/  LDL.LU.64 R10, [R1+0x1640] ;  /* 0x00164000010a7983 */ /* 0x000ea80000300a00 */
[----:B------:R-:W2:Y:S04]  /*37b80*/  LDL.LU.64 R8, [R1+0x1638] ;  /* 0x0016380001087983 */ /* 0x000ea80000300a00 */
[----:B------:R-:W2:Y:S04]  /*37b90*/  LDL.LU R20, [R1+0x4e4] ;  /* 0x0004e40001147983 */ /* 0x000ea80000300800 */
[----:B------:R-:W2:Y:S01]  /*37ba0*/  LDL.LU R21, [R1+0xc8c] ;  /* 0x000c8c0001157983 */ /* 0x000ea20000300800 */
[----:B------:R-:W-:-:S02]  /*37bb0*/  USHF.L.U32 UR13, UR11, 0x7, URZ ;  /* 0x000000070b0d7899 */ /* 0x000fc4000800063f */
[----:B------:R-:W-:Y:S01]  /*37bc0*/  USHF.L.U32 UR5, UR11, 0x7, URZ ;  /* 0x000000070b057899 */ /* 0x000fe2000800063f */
[----:B-----5:R-:W-:-:S03]  /*37bd0*/  VIADD R6, R6, 0x1 ;  /* 0x0000000106067836 */ /* 0x020fc60000000000 */
[----:B------:R-:W-:Y:S01]  /*37be0*/  USHF.R.S32.HI UR5, URZ, 0x1f, UR5 ;  /* 0x0000001f3f057899 */ /* 0x000fe20008011405 */
[----:B----4-:R-:W-:Y:S01]  /*37bf0*/  IADD3 R7, P1, R7, UR13, RZ ;  /* 0x0000000d07077c10 */ /* 0x010fe2000ff3e0ff */
[----:B------:R-:W-:Y:S04]  /*37c00*/  STL.64 [R1+0x240], R12 ;  /* 0x0002400c01007387 */ /* 0x000fe80000100a00 */
[----:B------:R-:W-:Y:S04]  /*37c10*/  STL.64 [R1+0x248], R14 ;  /* 0x0002480e01007387 */ /* 0x000fe80000100a00 */
[----:B------:R-:W-:Y:S04]  /*37c20*/  STL [R1+0x7f8], R6 ;  /* 0x0007f80601007387 */ /* 0x000fe80000100800 */
[----:B------:R0:W-:Y:S01]  /*37c30*/  STL [R1+0x15bc], R6 ;  /* 0x0015bc0601007387 */ /* 0x0001e20000100800 */
[----:B---3--:R-:W-:-:S02]  /*37c40*/  IADD3.X R0, R0, UR5, RZ, P1, !PT ;  /* 0x0000000500007c10 */ /* 0x008fc40008ffe4ff */
[----:B------:R-:W-:Y:S02]  /*37c50*/  IADD3 R29, P1, R29, UR13, RZ ;  /* 0x0000000d1d1d7c10 */ /* 0x000fe4000ff3e0ff */
[----:B--2---:R-:W-:Y:S02]  /*37c60*/  IADD3 R10, P5, R10, UR13, RZ ;  /* 0x0000000d0a0a7c10 */ /* 0x004fe4000ffbe0ff */
[----:B------:R-:W-:Y:S02]  /*37c70*/  IADD3 R20, P2, R20, UR13, RZ ;  /* 0x0000000d14147c10 */ /* 0x000fe4000ff5e0ff */
[----:B------:R-:W-:Y:S02]  /*37c80*/  IADD3 R21, P3, R21, UR13, RZ ;  /* 0x0000000d15157c10 */ /* 0x000fe4000ff7e0ff */
[----:B------:R-:W-:Y:S02]  /*37c90*/  IADD3 R11, P4, R11, UR13, RZ ;  /* 0x0000000d0b0b7c10 */ /* 0x000fe4000ff9e0ff */
[----:B------:R-:W-:-:S02]  /*37ca0*/  IADD3 R8, P6, R8, UR13, RZ ;  /* 0x0000000d08087c10 */ /* 0x000fc4000ffde0ff */
[----:B------:R-:W-:Y:S01]  /*37cb0*/  IADD3 R9, P0, R9, UR13, RZ ;  /* 0x0000000d09097c10 */ /* 0x000fe2000ff1e0ff */
[----:B------:R-:W-:Y:S04]  /*37cc0*/  STL [R1+0x4e4], R20 ;  /* 0x0004e41401007387 */ /* 0x000fe80000100800 */
[----:B------:R-:W-:Y:S04]  /*37cd0*/  STL [R1+0xc8c], R21 ;  /* 0x000c8c1501007387 */ /* 0x000fe80000100800 */
[----:B------:R-:W-:Y:S01]  /*37ce0*/  STL [R1+0xc84], R10 ;  /* 0x000c840a01007387 */ /* 0x000fe20000100800 */
[----:B------:R-:W-:-:S03]  /*37cf0*/  IADD3.X R4, R4, UR5, RZ, P2, !PT ;  /* 0x0000000504047c10 */ /* 0x000fc600097fe4ff */
[----:B------:R-:W-:Y:S01]  /*37d00*/  STL [R1+0xc7c], R11 ;  /* 0x000c7c0b01007387 */ /* 0x000fe20000100800 */
[----:B------:R-:W-:-:S03]  /*37d10*/  IADD3 R5, P2, R5, UR13, RZ ;  /* 0x0000000d05057c10 */ /* 0x000fc6000ff5e0ff */
        /* <DEDUP_REMOVED lines=20> */
[----:B------:R-:W-:Y:S04]  /*37e60*/  STL [R1+0xc44], R25 ;  /* 0x000c441901007387 */ /* 0x000fe80000100800 */
[----:B------:R-:W-:Y:S04]  /*37e70*/  STL [R1+0xc70], R16 ;  /* 0x000c701001007387 */ /* 0x000fe80000100800 */
[----:B------:R-:W-:Y:S04]  /*37e80*/  STL [R1+0xc3c], R17 ;  /* 0x000c3c1101007387 */ /* 0x000fe80000100800 */
[----:B------:R-:W-:Y:S04]  /*37e90*/  STL [R1+0xc68], R18 ;  /* 0x000c681201007387 */ /* 0x000fe80000100800 */
[----:B------:R-:W-:Y:S04]  /*37ea0*/  STL [R1+0xc34], R19 ;  /* 0x000c341301007387 */ /* 0x000fe80000100800 */
[----:B------:R-:W-:Y:S04]  /*37eb0*/  STL [R1+0xc60], R0 ;  /* 0x000c600001007387 */ /* 0x000fe80000100800 */
[----:B------:R-:W-:Y:S04]  /*37ec0*/  STL [R1+0xc2c], R29 ;  /* 0x000c2c1d01007387 */ /* 0x000fe80000100800 */
[----:B0-----:R-:W2:Y:S01]  /*37ed0*/  LDL.LU R6, [R1+0xc14] ;  /* 0x000c140001067983 */ /* 0x001ea20000300800 */
[----:B------:R-:W-:-:S02]  /*37ee0*/  IADD3.X R28, R28, UR5, RZ, P2, !PT ;  /* 0x000000051c1c7c10 */ /* 0x000fc400097fe4ff */
[----:B------:R-:W-:-:S03]  /*37ef0*/  IADD3 R26, P2, R26, UR13, RZ ;  /* 0x0000000d1a1a7c10 */ /* 0x000fc6000ff5e0ff */
[----:B------:R-:W-:Y:S04]  /*37f00*/  STL [R1+0xc58], R28 ;  /* 0x000c581c01007387 */ /* 0x000fe80000100800 */
[----:B--2---:R0:W-:Y:S04]  /*37f10*/  STL [R1+0x1630], R6 ;  /* 0x0016300601007387 */ /* 0x0041e80000100800 */
[----:B------:R-:W-:Y:S04]  /*37f20*/  STL [R1+0xc24], R26 ;  /* 0x000c241a01007387 */ /* 0x000fe80000100800 */
[----:B0-----:R-:W2:Y:S01]  /*37f30*/  LDL.LU R6, [R1+0xc48] ;  /* 0x000c480001067983 */ /* 0x001ea20000300800 */
[----:B------:R-:W-:-:S05]  /*37f40*/  IADD3.X R27, R27, UR5, RZ, P3, !PT ;  /* 0x000000051b1b7c10 */ /* 0x000fca0009ffe4ff */
[----:B------:R-:W-:Y:S04]  /*37f50*/  STL [R1+0xc50], R27 ;  /* 0x000c501b01007387 */ /* 0x000fe80000100800 */
        /* <DEDUP_REMOVED lines=30> */
[----:B--2---:R-:W-:-:S05]  /*38140*/  IADD3 R6, P3, R6, UR13, RZ ;  /* 0x0000000d06067c10 */ /* 0x004fca000ff7e0ff */
[----:B------:R0:W-:Y:S04]  /*38150*/  STL [R1+0xc1c], R6 ;  /* 0x000c1c0601007387 */ /* 0x0001e80000100800 */
[----:B0-----:R-:W2:Y:S02]  /*38160*/  LDL.LU R6, [R1+0x1634] ;  /* 0x0016340001067983 */ /* 0x001ea40000300800 */
[----:B--2---:R-:W-:-:S05]  /*38170*/  IADD3.X R6, R6, UR5, RZ, P5, !PT ;  /* 0x0000000506067c10 */ /* 0x004fca000affe4ff */
[----:B------:R0:W-:Y:S04]  /*38180*/  STL [R1+0xc48], R6 ;  /* 0x000c480601007387 */ /* 0x0001e80000100800 */
[----:B0-----:R-:W2:Y:S01]  /*38190*/  LDL.LU R6, [R1+0x1630] ;  /* 0x0016300001067983 */ /* 0x001ea20000300800 */
[----:B---3--:R-:W-:Y:S02]  /*381a0*/  IADD3.X R12, R12, UR5, RZ, P4, !PT ;  /* 0x000000050c0c7c10 */ /* 0x008fe4000a7fe4ff */
[----:B----4-:R-:W-:Y:S02]  /*381b0*/  IADD3 R13, P4, R13, UR13, RZ ;  /* 0x0000000d0d0d7c10 */ /* 0x010fe4000ff9e0ff */
[----:B-----5:R-:W-:Y:S02]  /*381c0*/  IADD3.X R14, R14, UR5, RZ, P6, !PT ;  /* 0x000000050e0e7c10 */ /* 0x020fe4000b7fe4ff */
[----:B------:R-:W-:-:S02]  /*381d0*/  IADD3 R15, P6, R15, UR13, RZ ;  /* 0x0000000d0f0f7c10 */ /* 0x000fc4000ffde0ff */
[----:B------:R-:W-:Y:S02]  /*381e0*/  IADD3.X R20, R20, UR5, RZ, P0, !PT ;  /* 0x0000000514147c10 */ /* 0x000fe400087fe4ff */
[----:B------:R-:W-:Y:S02]  /*381f0*/  IADD3 R21, P0, R21, UR13, RZ ;  /* 0x0000000d15157c10 */ /* 0x000fe4000ff1e0ff */
[----:B------:R-:W-:Y:S02]  /*38200*/  IADD3.X R10, R10, UR5, RZ, P1, !PT ;  /* 0x000000050a0a7c10 */ /* 0x000fe40008ffe4ff */
[----:B------:R-:W-:Y:S02]  /*38210*/  IADD3 R11, P1, R11, UR13, RZ ;  /* 0x0000000d0b0b7c10 */ /* 0x000fe4000ff3e0ff */
[----:B------:R-:W-:Y:S02]  /*38220*/  IADD3.X R8, R8, UR5, RZ, P2, !PT ;  /* 0x0000000508087c10 */ /* 0x000fe400097fe4ff */
        /* <DEDUP_REMOVED lines=14> */
[----:B--2---:R-:W-:-:S05]  /*38310*/  IADD3 R6, P5, R6, UR13, RZ ;  /* 0x0000000d06067c10 */ /* 0x004fca000ffbe0ff */
        /* <DEDUP_REMOVED lines=29> */
[----:B------:R-:W-:-:S02]  /*384f0*/  IADD3 R28, P3, R28, UR13, RZ ;  /* 0x0000000d1c1c7c10 */ /* 0x000fc4000ff7e0ff */
[----:B------:R-:W-:-:S03]  /*38500*/  IADD3.X R26, R26, UR5, RZ, P5, !PT ;  /* 0x000000051a1a7c10 */ /* 0x000fc6000affe4ff */
[----:B------:R-:W-:Y:S04]  /*38510*/  STL [R1+0xbac], R28 ;  /* 0x000bac1c01007387 */ /* 0x000fe80000100800 */
[----:B--2---:R0:W-:Y:S04]  /*38520*/  STL [R1+0x1628], R6 ;  /* 0x0016280601007387 */ /* 0x0041e80000100800 */
[----:B------:R-:W-:Y:S04]  /*38530*/  STL [R1+0xbd8], R26 ;  /* 0x000bd81a01007387 */ /* 0x000fe80000100800 */
[----:B0-----:R-:W2:Y:S01]  /*38540*/  LDL.LU R6, [R1+0xb9c] ;  /* 0x000b9c0001067983 */ /* 0x001ea20000300800 */
[----:B------:R-:W-:-:S05]  /*38550*/  IADD3 R27, P5, R27, UR13, RZ ;  /* 0x0000000d1b1b7c10 */ /* 0x000fca000ffbe0ff */
[----:B------:R-:W-:Y:S04]  /*38560*/  STL [R1+0xba4], R27 ;  /* 0x000ba41b01007387 */ /* 0x000fe80000100800 */
[----:B--2---:R0:W-:Y:S04]  /*38570*/  STL [R1+0x162c], R6 ;  /* 0x00162c0601007387 */ /* 0x0041e80000100800 */
[----:B0-----:R-:W2:Y:S04]  /*38580*/  LDL.LU R6, [R1+0xbd0] ;  /* 0x000bd00001067983 */ /* 0x001ea80000300800 */
[----:B------:R-:W3:Y:S04]  /*38590*/  LDL.LU R12, [R1+0xb94] ;  /* 0x000b9400010c7983 */ /* 0x000ee80000300800 */
[----:B------:R-:W4:Y:S04]  /*385a0*/  LDL.LU R13, [R1+0xbc0] ;  /* 0x000bc000010d7983 */ /* 0x000f280000300800 */
[----:B------:R-:W5:Y:S04]  /*385b0*/  LDL.LU R14, [R1+0xb8c] ;  /* 0x000b8c00010e7983 */ /* 0x000f680000300800 */
        /* <DEDUP_REMOVED lines=25> */
[----:B--2---:R-:W-:-:S05]  /*38750*/  IADD3.X R6, R6, UR5, RZ, P4, !PT ;  /* 0x0000000506067c10 */ /* 0x004fca000a7fe4ff */
[----:B------:R0:W-:Y:S04]  /*38760*/  STL [R1+0xbd0], R6 ;  /* 0x000bd00601007387 */ /* 0x0001e80000100800 */
[----:B0-----:R-:W2:Y:S02]  /*38770*/  LDL.LU R6, [R1+0x162c] ;  /* 0x00162c0001067983 */ /* 0x001ea40000300800 */
[----:B--2---:R-:W-:-:S05]  /*38780*/  IADD3 R6, P4, R6, UR13, RZ ;  /* 0x0000000d06067c10 */ /* 0x004fca000ff9e0ff */
[----:B------:R0:W-:Y:S04]  /*38790*/  STL [R1+0xb9c], R6 ;  /* 0x000b9c0601007387 */ /* 0x0001e80000100800 */
[----:B0-----:R-:W2:Y:S01]  /*387a0*/  LDL.LU R6, [R1+0x1628] ;  /* 0x0016280001067983 */ /* 0x001ea20000300800 */
[----:B----4-:R-:W-:Y:S02]  /*387b0*/  IADD3.X R13, R13, UR5, RZ, P0, !PT ;  /* 0x000000050d0d7c10 */ /* 0x010fe400087fe4ff */
[----:B-----5:R-:W-:Y:S02]  /*387c0*/  IADD3 R14, P0, R14, UR13, RZ ;  /* 0x0000000d0e0e7c10 */ /* 0x020fe4000ff1e0ff */
[----:B---3--:R-:W-:Y:S02]  /*387d0*/  IADD3.X R15, R15, UR5, RZ, P1, !PT ;  /* 0x000000050f0f7c10 */ /* 0x008fe40008ffe4ff */
        /* <DEDUP_REMOVED lines=19> */
[----:B--2---:R-:W-:Y:S02]  /*38910*/  IADD3.X R6, R6, UR5, RZ, P6, !PT ;  /* 0x0000000506067c10 */ /* 0x004fe4000b7fe4ff */
[----:B------:R-:W-:-:S03]  /*38920*/  IADD3 R12, P6, R12, UR13, RZ ;  /* 0x0000000d0c0c7c10 */ /* 0x000fc6000ffde0ff */
        /* <DEDUP_REMOVED lines=388> */
[----:B--2---:R-:W-:Y:S02]  /*3a170*/  IADD3.X R6, R6, UR5, RZ, P4, !PT ;  /* 0x0000000506067c10 */ /* 0x004fe4000a7fe4ff */
        /* <DEDUP_REMOVED lines=31> */
[----:B0-----:R-:W2:Y:S04]  /*3a370*/  LDL.LU R26, [R1+0x934] ;  /* 0x00093400011a7983 */ /* 0x001ea80000300800 */
[----:B------:R-:W3:Y:S01]  /*3a380*/  LDL.LU R6, [R1+0x92c] ;  /* 0x00092c0001067983 */ /* 0x000ee20000300800 */
[----:B------:R-:W-:-:S03]  /*3a390*/  IADD3.X R27, R27, UR5, RZ, P4, !PT ;  /* 0x000000051b1b7c10 */ /* 0x000fc6000a7fe4ff */
[----:B---3--:R0:W-:Y:S04]  /*3a3a0*/  STL [R1+0x1604], R6 ;  /* 0x0016040601007387 */ /* 0x0081e80000100800 */
[----:B------:R1:W-:Y:S04]  /*3a3b0*/  STL [R1+0x968], R27 ;  /* 0x0009681b01007387 */ /* 0x0003e80000100800 */
        /* <DEDUP_REMOVED lines=24> */
[----:B--2---:R-:W-:-:S03]  /*3a540*/  IADD3 R26, P4, R26, UR13, RZ ;  /* 0x0000000d1a1a7c10 */ /* 0x004fc6000ff9e0ff */
[----:B------:R-:W2:Y:S04]  /*3a550*/  LDL.LU R0, [R1+0x8cc] ;  /* 0x0008cc0001007983 */ /* 0x000ea80000300800 */
[----:B------:R-:W2:Y:S04]  /*3a560*/  LDL.LU R29, [R1+0x8f8] ;  /* 0x0008f800011d7983 */ /* 0x000ea80000300800 */
[----:B------:R-:W2:Y:S04]  /*3a570*/  LDL.LU R28, [R1+0x8c4] ;  /* 0x0008c400011c7983 */ /* 0x000ea80000300800 */
[----:B-1----:R-:W2:Y:S04]  /*3a580*/  LDL.LU R27, [R1+0x8f0] ;  /* 0x0008f000011b7983 */ /* 0x002ea80000300800 */
[----:B------:R0:W-:Y:S04]  /*3a590*/  STL [R1+0x934], R26 ;  /* 0x0009341a01007387 */ /* 0x0001e80000100800 */
[----:B0-----:R-:W2:Y:S01]  /*3a5a0*/  LDL.LU R26, [R1+0x8bc] ;  /* 0x0008bc00011a7983 */ /* 0x001ea20000300800 */
[----:B---3--:R-:W-:-:S05]  /*3a5b0*/  IADD3.X R6, R6, UR5, RZ, P6, !PT ;  /* 0x0000000506067c10 */ /* 0x008fca000b7fe4ff */
[----:B------:R0:W-:Y:S04]  /*3a5c0*/  STL [R1+0x960], R6 ;  /* 0x0009600601007387 */ /* 0x0001e80000100800 */
[----:B0-----:R-:W3:Y:S01]  /*3a5d0*/  LDL.LU R6, [R1+0x1604] ;  /* 0x0016040001067983 */ /* 0x001ee20000300800 */
[----:B----4-:R-:W-:Y:S02]  /*3a5e0*/  IADD3.X R12, R12, UR5, RZ, P0, !PT ;  /* 0x000000050c0c7c10 */ /* 0x010fe400087fe4ff */
[----:B-----5:R-:W-:Y:S02]  /*3a5f0*/  IADD3 R13, P0, R13, UR13, RZ ;  /* 0x0000000d0d0d7c10 */ /* 0x020fe4000ff1e0ff */
        /* <DEDUP_REMOVED lines=19> */
[----:B--2---:R-:W-:-:S02]  /*3a730*/  IADD3 R0, P5, R0, UR13, RZ ;  /* 0x0000000d00007c10 */ /* 0x004fc4000ffbe0ff */
[----:B------:R-:W-:Y:S02]  /*3a740*/  IADD3.X R29, R29, UR5, RZ, P4, !PT ;  /* 0x000000051d1d7c10 */ /* 0x000fe4000a7fe4ff */
[----:B------:R-:W-:Y:S02]  /*3a750*/  IADD3 R28, P4, R28, UR13, RZ ;  /* 0x0000000d1c1c7c10 */ /* 0x000fe4000ff9e0ff */
[----:B---3--:R-:W-:-:S05]  /*3a760*/  IADD3 R6, P6, R6, UR13, RZ ;  /* 0x0000000d06067c10 */ /* 0x008fca000ffde0ff */
        /* <DEDUP_REMOVED lines=24> */
[----:B------:R-:W-:Y:S04]  /*3a8f0*/  STL [R1+0x908], R17 ;  /* 0x0009081101007387 */ /* 0x000fe80000100800 */
[----:B------:R-:W-:Y:S04]  /*3a900*/  STL [R1+0x8d4], R18 ;  /* 0x0008d41201007387 */ /* 0x000fe80000100800 */
[----:B------:R-:W-:Y:S04]  /*3a910*/  STL [R1+0x900], R19 ;  /* 0x0009001301007387 */ /* 0x000fe80000100800 */
[----:B------:R-:W-:Y:S04]  /*3a920*/  STL [R1+0x8cc], R0 ;  /* 0x0008cc0001007387 */ /* 0x000fe80000100800 */
[----:B------:R0:W-:Y:S04]  /*3a930*/  STL [R1+0x8f0], R27 ;  /* 0x0008f01b01007387 */ /* 0x0001e80000100800 */
[----:B------:R-:W-:Y:S04]  /*3a940*/  STL [R1+0x8f8], R29 ;  /* 0x0008f81d01007387 */ /* 0x000fe80000100800 */
[----:B0-----:R-:W2:Y:S04]  /*3a950*/  LDL.LU R27, [R1+0x8e8] ;  /* 0x0008e800011b7983 */ /* 0x001ea80000300800 */
[----:B------:R-:W-:Y:S04]  /*3a960*/  STL [R1+0x8c4], R28 ;  /* 0x0008c41c01007387 */ /* 0x000fe80000100800 */
[----:B------:R-:W3:Y:S01]  /*3a970*/  LDL.LU R6, [R1+0x8e0] ;  /* 0x0008e00001067983 */ /* 0x000ee20000300800 */
[----:B------:R-:W-:-:S03]  /*3a980*/  IADD3 R26, P6, R26, UR13, RZ ;  /* 0x0000000d1a1a7c10 */ /* 0x000fc6000ffde0ff */
[----:B---3--:R0:W-:Y:S04]  /*3a990*/  STL [R1+0x1600], R6 ;  /* 0x0016000601007387 */ /* 0x0081e80000100800 */
[----:B0-----:R-:W3:Y:S04]  /*3a9a0*/  LDL.LU R6, [R1+0x8b4] ;  /* 0x0008b40001067983 */ /* 0x001ee80000300800 */
[----:B------:R0:W-:Y:S04]  /*3a9b0*/  STL [R1+0x8bc], R26 ;  /* 0x0008bc1a01007387 */ /* 0x0001e80000100800 */
[----:B------:R-:W4:Y:S04]  /*3a9c0*/  LDL.LU R12, [R1+0x8ac] ;  /* 0x0008ac00010c7983 */ /* 0x000f280000300800 */
[----:B------:R-:W5:Y:S04]  /*3a9d0*/  LDL.LU R13, [R1+0x8d8] ;  /* 0x0008d800010d7983 */ /* 0x000f680000300800 */
        /* <DEDUP_REMOVED lines=21> */
[----:B--2---:R-:W-:-:S03]  /*3ab30*/  IADD3.X R27, R27, UR5, RZ, P0, !PT ;  /* 0x000000051b1b7c10 */ /* 0x004fc600087fe4ff */
[----:B------:R-:W2:Y:S04]  /*3ab40*/  LDL.LU R0, [R1+0x894] ;  /* 0x0008940001007983 */ /* 0x000ea80000300800 */
[----:B------:R-:W2:Y:S04]  /*3ab50*/  LDL.LU R29, [R1+0x12e0] ;  /* 0x0012e000011d7983 */ /* 0x000ea80000300800 */
[----:B0-----:R-:W2:Y:S04]  /*3ab60*/  LDL.LU R26, [R1+0xc90] ;  /* 0x000c9000011a7983 */ /* 0x001ea80000300800 */
[----:B------:R-:W2:Y:S04]  /*3ab70*/  LDL.LU R28, [R1+0x12ac] ;  /* 0x0012ac00011c7983 */ /* 0x000ea80000300800 */
[----:B------:R0:W-:Y:S04]  /*3ab80*/  STL [R1+0x8e8], R27 ;  /* 0x0008e81b01007387 */ /* 0x0001e80000100800 */
[----:B0-----:R-:W2:Y:S01]  /*3ab90*/  LDL.LU R27, [R1+0xca4] ;  /* 0x000ca400011b7983 */ /* 0x001ea20000300800 */
[----:B---3--:R-:W-:-:S05]  /*3aba0*/  IADD3 R6, P0, R6, UR13, RZ ;  /* 0x0000000d06067c10 */ /* 0x008fca000ff1e0ff */
[----:B------:R0:W-:Y:S04]  /*3abb0*/  STL [R1+0x8b4], R6 ;  /* 0x0008b40601007387 */ /* 0x0001e80000100800 */
[----:B0-----:R-:W3:Y:S01]  /*3abc0*/  LDL.LU R6, [R1+0x1600] ;  /* 0x0016000001067983 */ /* 0x001ee20000300800 */
[----:B------:R-:W-:Y:S01]  /*3abd0*/  USHF.L.U32 UR14, UR10, 0x7, URZ ;  /* 0x000000070a0e7899 */ /* 0x000fe2000800063f */
[----:B-----5:R-:W-:Y:S02]  /*3abe0*/  IADD3.X R13, R13, UR5, RZ, P2, !PT ;  /* 0x000000050d0d7c10 */ /* 0x020fe400097fe4ff */
[----:B----4-:R-:W-:Y:S02]  /*3abf0*/  IADD3 R14, P2, R14, UR13, RZ ;  /* 0x0000000d0e0e7c10 */ /* 0x010fe4000ff5e0ff */
[----:B------:R-:W-:-:S02]  /*3ac00*/  IADD3.X R15, R15, UR5, RZ, P3, !PT ;  /* 0x000000050f0f7c10 */ /* 0x000fc40009ffe4ff */
[----:B------:R-:W-:Y:S02]  /*3ac10*/  IADD3 R20, P3, R20, UR13, RZ ;  /* 0x0000000d14147c10 */ /* 0x000fe4000ff7e0ff */
[----:B------:R-:W-:Y:S02]  /*3ac20*/  IADD3.X R21, R21, UR5, RZ, P5, !PT ;  /* 0x0000000515157c10 */ /* 0x000fe4000affe4ff */
[----:B------:R-:W-:Y:S02]  /*3ac30*/  IADD3 R10, P5, R10, UR14, RZ ;  /* 0x0000000e0a0a7c10 */ /* 0x000fe4000ffbe0ff */
[----:B------:R-:W-:Y:S01]  /*3ac40*/  IADD3.X R11, R11, UR5, RZ, P4, !PT ;  /* 0x000000050b0b7c10 */ /* 0x000fe2000a7fe4ff */
[----:B------:R-:W-:Y:S01]  /*3ac50*/  USHF.L.U32 UR4, UR10, 0x7, URZ ;  /* 0x000000070a047899 */ /* 0x000fe2000800063f */
[----:B------:R-:W-:Y:S02]  /*3ac60*/  IADD3 R8, P4, R8, UR14, RZ ;  /* 0x0000000e08087c10 */ /* 0x000fe4000ff9e0ff */
[----:B------:R-:W-:-:S02]  /*3ac70*/  IADD3.X R9, R9, UR5, RZ, P6, !PT ;  /* 0x0000000509097c10 */ /* 0x000fc4000b7fe4ff */
[----:B------:R-:W-:Y:S02]  /*3ac80*/  IADD3 R7, P6, R7, UR14, RZ ;  /* 0x0000000e07077c10 */ /* 0x000fe4000ffde0ff */
[----:B------:R-:W-:Y:S01]  /*3ac90*/  IADD3.X R4, R4, UR5, RZ, P0, !PT ;  /* 0x0000000504047c10 */ /* 0x000fe200087fe4ff */
[----:B------:R-:W-:Y:S01]  /*3aca0*/  USHF.R.S32.HI UR4, URZ, 0x1f, UR4 ;  /* 0x0000001f3f047899 */ /* 0x000fe20008011404 */
[----:B------:R-:W-:Y:S02]  /*3acb0*/  IADD3 R5, P0, R5, UR14, RZ ;  /* 0x0000000e05057c10 */ /* 0x000fe4000ff1e0ff */
[----:B------:R-:W-:Y:S02]  /*3acc0*/  IADD3.X R22, R22, UR5, RZ, P2, !PT ;  /* 0x0000000516167c10 */ /* 0x000fe400097fe4ff */
[----:B------:R-:W-:Y:S02]  /*3acd0*/  IADD3.X R23, R23, UR5, RZ, P3, !PT ;  /* 0x0000000517177c10 */ /* 0x000fe40009ffe4ff */
[----:B------:R-:W-:-:S02]  /*3ace0*/  IADD3 R24, P3, R24, UR14, RZ ;  /* 0x0000000e18187c10 */ /* 0x000fc4000ff7e0ff */
[----:B------:R-:W-:Y:S02]  /*3acf0*/  IADD3 R25, P2, R25, UR14, RZ ;  /* 0x0000000e19197c10 */ /* 0x000fe4000ff5e0ff */
[----:B------:R-:W-:Y:S02]  /*3ad00*/  IADD3.X R16, R16, UR4, RZ, P5, !PT ;  /* 0x0000000410107c10 */ /* 0x000fe4000affe4ff */
[----:B------:R-:W-:Y:S02]  /*3ad10*/  IADD3 R17, P5, R17, UR14, RZ ;  /* 0x0000000e11117c10 */ /* 0x000fe4000ffbe0ff */
[----:B------:R-:W-:Y:S02]  /*3ad20*/  IADD3.X R18, R18, UR4, RZ, P3, !PT ;  /* 0x0000000412127c10 */ /* 0x000fe40009ffe4ff */
[----:B------:R-:W-:Y:S02]  /*3ad30*/  IADD3 R19, P3, R19, UR14, RZ ;  /* 0x0000000e13137c10 */ /* 0x000fe4000ff7e0ff */
[----:B--2---:R-:W-:-:S02]  /*3ad40*/  IADD3.X R0, R0, UR4, RZ, P4, !PT ;  /* 0x0000000400007c10 */ /* 0x004fc4000a7fe4ff */
[----:B------:R-:W-:Y:S02]  /*3ad50*/  IADD3.X R26, R26, UR4, RZ, P5, !PT ;  /* 0x000000041a1a7c10 */ /* 0x000fe4000affe4ff */
[----:B------:R-:W-:Y:S02]  /*3ad60*/  IADD3 R29, P4, R29, UR14, RZ ;  /* 0x0000000e1d1d7c10 */ /* 0x000fe4000ff9e0ff */
[----:B---3--:R-:W-:Y:S02]  /*3ad70*/  IADD3.X R6, R6, UR5, RZ, P1, !PT ;  /* 0x0000000506067c10 */ /* 0x008fe40008ffe4ff */
        /* <DEDUP_REMOVED lines=32> */
[----:B------:R-:W-:-:S02]  /*3af80*/  IADD3 R28, P5, R28, UR14, RZ ;  /* 0x0000000e1c1c7c10 */ /* 0x000fc4000ffbe0ff */
[----:B------:R-:W-:Y:S01]  /*3af90*/  IADD3.X R27, R27, UR4, RZ, P6, !PT ;  /* 0x000000041b1b7c10 */ /* 0x000fe2000b7fe4ff */
[----:B---3--:R0:W-:Y:S04]  /*3afa0*/  STL [R1+0x15fc], R6 ;  /* 0x0015fc0601007387 */ /* 0x0081e80000100800 */
[----:B------:R-:W-:Y:S04]  /*3afb0*/  STL [R1+0x12ac], R28 ;  /* 0x0012ac1c01007387 */ /* 0x000fe80000100800 */
[----:B0-----:R-:W3:Y:S04]  /*3afc0*/  LDL.LU R6, [R1+0xca0] ;  /* 0x000ca00001067983 */ /* 0x001ee80000300800 */
[----:B------:R0:W-:Y:S04]  /*3afd0*/  STL [R1+0xca4], R27 ;  /* 0x000ca41b01007387 */ /* 0x0001e80000100800 */
        /* <DEDUP_REMOVED lines=25> */
[----:B0-----:R-:W2:Y:S04]  /*3b170*/  LDL.LU R27, [R1+0x1288] ;  /* 0x00128800011b7983 */ /* 0x001ea80000300800 */
[----:B------:R-:W2:Y:S04]  /*3b180*/  LDL.LU R29, [R1+0x1274] ;  /* 0x00127400011d7983 */ /* 0x000ea80000300800 */
[----:B------:R-:W2:Y:S04]  /*3b190*/  LDL.LU R28, [R1+0x1280] ;  /* 0x00128000011c7983 */ /* 0x000ea80000300800 */
        /* <DEDUP_REMOVED lines=25> */
[----:B--2---:R-:W-:Y:S02]  /*3b330*/  IADD3.X R27, R27, UR4, RZ, P6, !PT ;  /* 0x000000041b1b7c10 */ /* 0x004fe4000b7fe4ff */
[----:B------:R-:W-:-:S02]  /*3b340*/  IADD3.X R19, R19, UR4, RZ, P5, !PT ;  /* 0x0000000413137c10 */ /* 0x000fc4000affe4ff */
        /* <DEDUP_REMOVED lines=33> */
[----:B------:R-:W-:-:S03]  /*3b560*/  IADD3.X R28, R28, UR4, RZ, P4, !PT ;  /* 0x000000041c1c7c10 */ /* 0x000fc6000a7fe4ff */
[----:B------:R-:W-:Y:S01]  /*3b570*/  STL [R1+0x1274], R29 ;  /* 0x0012741d01007387 */ /* 0x000fe20000100800 */
[----:B------:R-:W-:-:S03]  /*3b580*/  IADD3 R26, P4, R26, UR14, RZ ;  /* 0x0000000e1a1a7c10 */ /* 0x000fc6000ff9e0ff */
[----:B---3--:R0:W-:Y:S04]  /*3b590*/  STL [R1+0x15f8], R6 ;  /* 0x0015f80601007387 */ /* 0x0081e80000100800 */
[----:B------:R-:W-:Y:S04]  /*3b5a0*/  STL [R1+0x1280], R28 ;  /* 0x0012801c01007387 */ /* 0x000fe80000100800 */
        /* <DEDUP_REMOVED lines=26> */
[----:B0-----:R-:W2:Y:S04]  /*3b750*/  LDL.LU R26, [R1+0x1210] ;  /* 0x00121000011a7983 */ /* 0x001ea80000300800 */
[----:B------:R-:W2:Y:S04]  /*3b760*/  LDL.LU R0, [R1+0x11bc] ;  /* 0x0011bc0001007983 */ /* 0x000ea80000300800 */
[----:B------:R-:W2:Y:S04]  /*3b770*/  LDL.LU R29, [R1+0x1208] ;  /* 0x00120800011d7983 */ /* 0x000ea80000300800 */
[----:B------:R-:W2:Y:S04]  /*3b780*/  LDL.LU R28, [R1+0x11f4] ;  /* 0x0011f400011c7983 */ /* 0x000ea80000300800 */
[----:B------:R0:W-:Y:S04]  /*3b790*/  STL [R1+0x1278], R27 ;  /* 0x0012781b01007387 */ /* 0x0001e80000100800 */
[----:B0-----:R-:W2:Y:S01]  /*3b7a0*/  LDL.LU R27, [R1+0x1200] ;  /* 0x00120000011b7983 */ /* 0x001ea20000300800 */
[----:B---3--:R-:W-:-:S05]  /*3b7b0*/  IADD3 R6, P0, R6, UR14, RZ ;  /* 0x0000000e06067c10 */ /* 0x008fca000ff1e0ff */
[----:B------:R0:W-:Y:S04]  /*3b7c0*/  STL [R1+0x1264], R6 ;  /* 0x0012640601007387 */ /* 0x0001e80000100800 */
[----:B0-----:R-:W3:Y:S01]  /*3b7d0*/  LDL.LU R6, [R1+0x15f8] ;  /* 0x0015f80001067983 */ /* 0x001ee20000300800 */
[----:B-----5:R-:W-:Y:S02]  /*3b7e0*/  IADD3.X R13, R13, UR4, RZ, P1, !PT ;  /* 0x000000040d0d7c10 */ /* 0x020fe40008ffe4ff */
[----:B----4-:R-:W-:Y:S02]  /*3b7f0*/  IADD3 R14, P1, R14, UR14, RZ ;  /* 0x0000000e0e0e7c10 */ /* 0x010fe4000ff3e0ff */
        /* <DEDUP_REMOVED lines=19> */
[----:B------:R-:W-:-:S02]  /*3b930*/  IADD3 R0, P4, R0, UR14, RZ ;  /* 0x0000000e00007c10 */ /* 0x000fc4000ff9e0ff */
        /* <DEDUP_REMOVED lines=26> */
[----:B------:R0:W-:Y:S04]  /*3bae0*/  STL [R1+0x1210], R26 ;  /* 0x0012101a01007387 */ /* 0x0001e80000100800 */
[----:B------:R-:W-:Y:S04]  /*3baf0*/  STL [R1+0x1218], R18 ;  /* 0x0012181201007387 */ /* 0x000fe80000100800 */
[----:B0-----:R-:W2:Y:S04]  /*3bb00*/  LDL.LU R26, [R1+0x11ac] ;  /* 0x0011ac00011a7983 */ /* 0x001ea80000300800 */
[----:B------:R-:W-:Y:S04]  /*3bb10*/  STL [R1+0x1204], R19 ;  /* 0x0012041301007387 */ /* 0x000fe80000100800 */
[----:B------:R-:W-:Y:S04]  /*3bb20*/  STL [R1+0x11bc], R0 ;  /* 0x0011bc0001007387 */ /* 0x000fe80000100800 */
[----:B------:R-:W3:Y:S01]  /*3bb30*/  LDL.LU R6, [R1+0x11e4] ;  /* 0x0011e40001067983 */ /* 0x000ee20000300800 */
[----:B------:R-:W-:-:S02]  /*3bb40*/  IADD3.X R29, R29, UR4, RZ, P0, !PT ;  /* 0x000000041d1d7c10 */ /* 0x000fc400087fe4ff */
[----:B------:R-:W-:-:S03]  /*3bb50*/  IADD3 R28, P0, R28, UR14, RZ ;  /* 0x0000000e1c1c7c10 */ /* 0x000fc6000ff1e0ff */
[----:B------:R-:W-:Y:S01]  /*3bb60*/  STL [R1+0x1208], R29 ;  /* 0x0012081d01007387 */ /* 0x000fe20000100800 */
[----:B------:R-:W-:-:S03]  /*3bb70*/  IADD3.X R27, R27, UR4, RZ, P6, !PT ;  /* 0x000000041b1b7c10 */ /* 0x000fc6000b7fe4ff */
        /* <DEDUP_REMOVED lines=27> */
[----:B0-----:R-:W2:Y:S04]  /*3bd30*/  LDL.LU R27, [R1+0x1198] ;  /* 0x00119800011b7983 */ /* 0x001ea80000300800 */
[----:B------:R-:W2:Y:S04]  /*3bd40*/  LDL.LU R19, [R1+0x1184] ;  /* 0x0011840001137983 */ /* 0x000ea80000300800 */
[----:B------:R-:W2:Y:S04]  /*3bd50*/  LDL.LU R0, [R1+0x1190] ;  /* 0x0011900001007983 */ /* 0x000ea80000300800 */
[----:B------:R-:W2:Y:S04]  /*3bd60*/  LDL.LU R29, [R1+0x113c] ;  /* 0x00113c00011d7983 */ /* 0x000ea80000300800 */
[----:B------:R0:W-:Y:S04]  /*3bd70*/  STL [R1+0x11ac], R26 ;  /* 0x0011ac1a01007387 */ /* 0x0001e80000100800 */
[----:B------:R-:W2:Y:S04]  /*3bd80*/  LDL.LU R28, [R1+0x1188] ;  /* 0x00118800011c7983 */ /* 0x000ea80000300800 */
        /* <DEDUP_REMOVED lines=23> */
[----:B------:R-:W-:Y:S02]  /*3bf00*/  IADD3.X R17, R17, UR4, RZ, P4, !PT ;  /* 0x0000000411117c10 */ /* 0x000fe4000a7fe4ff */
[----:B------:R-:W-:Y:S02]  /*3bf10*/  IADD3 R18, P4, R18, UR14, RZ ;  /* 0x0000000e12127c10 */ /* 0x000fe4000ff9e0ff */
[----:B------:R-:W-:-:S02]  /*3bf20*/  IADD3 R19, P0, R19, UR14, RZ ;  /* 0x0000000e13137c10 */ /* 0x000fc4000ff1e0ff */
[----:B------:R-:W-:Y:S02]  /*3bf30*/  IADD3.X R0, R0, UR4, RZ, P6, !PT ;  /* 0x0000000400007c10 */ /* 0x000fe4000b7fe4ff */
[----:B---3--:R-:W-:-:S04]  /*3bf40*/  IADD3 R6, P1, R6, UR14, RZ ;  /* 0x0000000e06067c10 */ /* 0x008fc8000ff3e0ff */
[----:B------:R-:W-:Y:S01]  /*3bf50*/  IADD3.X R20, R20, UR4, RZ, P1, !PT ;  /* 0x0000000414147c10 */ /* 0x000fe20008ffe4ff */
[----:B------:R-:W-:Y:S04]  /*3bf60*/  STL [R1+0x11e4], R6 ;  /* 0x0011e40601007387 */ /* 0x000fe80000100800 */
        /* <DEDUP_REMOVED lines=25> */
[----:B------:R-:W-:Y:S04]  /*3c100*/  STL [R1+0x1184], R19 ;  /* 0x0011841301007387 */ /* 0x000fe80000100800 */
        /* <DEDUP_REMOVED lines=37> */
[----:B------:R-:W2:Y:S04]  /*3c360*/  LDL.LU R29, [R1+0x1110] ;  /* 0x00111000011d7983 */ /* 0x000ea80000300800 */
[----:B------:R-:W2:Y:S04]  /*3c370*/  LDL.LU R28, [R1+0x10bc] ;  /* 0x0010bc00011c7983 */ /* 0x000ea80000300800 */
        /* <DEDUP_REMOVED lines=21> */
[----:B--2---:R-:W-:Y:S02]  /*3c4d0*/  IADD3.X R26, R26, UR4, RZ, P6, !PT ;  /* 0x000000041a1a7c10 */ /* 0x004fe4000b7fe4ff */
[----:B------:R-:W-:Y:S02]  /*3c4e0*/  IADD3 R17, P0, R17, UR14, RZ ;  /* 0x0000000e11117c10 */ /* 0x000fe4000ff1e0ff */
[----:B------:R-:W-:Y:S02]  /*3c4f0*/  IADD3 R18, P6, R18, UR14, RZ ;  /* 0x0000000e12127c10 */ /* 0x000fe4000ffde0ff */
[----:B------:R-:W-:Y:S02]  /*3c500*/  IADD3.X R19, R19, UR4, RZ, P1, !PT ;  /* 0x0000000413137c10 */ /* 0x000fe40008ffe4ff */
[----:B------:R-:W-:-:S02]  /*3c510*/  IADD3 R0, P1, R0, UR14, RZ ;  /* 0x0000000e00007c10 */ /* 0x000fc4000ff3e0ff */
[----:B---3--:R-:W-:Y:S02]  /*3c520*/  IADD3.X R6, R6, UR4, RZ, P2, !PT ;  /* 0x0000000406067c10 */ /* 0x008fe400097fe4ff */
[----:B------:R-:W-:-:S03]  /*3c530*/  IADD3 R12, P2, R12, UR14, RZ ;  /* 0x0000000e0c0c7c10 */ /* 0x000fc6000ff5e0ff */
        /* <DEDUP_REMOVED lines=65> */
[----:B------:R-:W2:Y:S04]  /*3c950*/  LDL.LU R29, [R1+0x1084] ;  /* 0x00108400011d7983 */ /* 0x000ea80000300800 */
        /* <DEDUP_REMOVED lines=27> */
[----:B------:R-:W-:Y:S02]  /*3cb10*/  IADD3.X R0, R0, UR4, RZ, P2, !PT ;  /* 0x0000000400007c10 */ /* 0x000fe400097fe4ff */
        /* <DEDUP_REMOVED lines=20> */
[----:B------:R-:W-:Y:S01]  /*3cc60*/  STL [R1+0x10a4], R24 ;  /* 0x0010a41801007387 */ /* 0x000fe20000100800 */
[----:B------:R-:W-:-:S03]  /*3cc70*/  IADD3 R17, P1, R17, UR14, RZ ;  /* 0x0000000e11117c10 */ /* 0x000fc6000ff3e0ff */
[----:B------:R0:W-:Y:S04]  /*3cc80*/  STL [R1+0x10a8], R27 ;  /* 0x0010a81b01007387 */ /* 0x0001e80000100800 */
[----:B------:R-:W-:Y:S04]  /*3cc90*/  STL [R1+0x10b0], R25 ;  /* 0x0010b01901007387 */ /* 0x000fe80000100800 */
[----:B0-----:R-:W2:Y:S04]  /*3cca0*/  LDL.LU R27, [R1+0x1088] ;  /* 0x00108800011b7983 */ /* 0x001ea80000300800 */
[----:B------:R-:W-:Y:S04]  /*3ccb0*/  STL [R1+0x105c], R16 ;  /* 0x00105c1001007387 */ /* 0x000fe80000100800 */
[----:B------:R-:W-:Y:S04]  /*3ccc0*/  STL [R1+0x1094], R17 ;  /* 0x0010941101007387 */ /* 0x000fe80000100800 */
        /* <DEDUP_REMOVED lines=88> */
[----:B------:R-:W-:-:S03]  /*3d250*/  IADD3.X R17, R17, UR4, RZ, P2, !PT ;  /* 0x0000000411117c10 */ /* 0x000fc600097fe4ff */
[----:B------:R-:W-:Y:S01]  /*3d260*/  STL [R1+0x1038], R24 ;  /* 0x0010381801007387 */ /* 0x000fe20000100800 */
[----:B------:R-:W-:-:S03]  /*3d270*/  IADD3 R18, P2, R18, UR14, RZ ;  /* 0x0000000e12127c10 */ /* 0x000fc6000ff5e0ff */
[----:B0-----:R-:W2:Y:S04]  /*3d280*/  LDL.LU R26, [R1+0xfbc] ;  /* 0x000fbc00011a7983 */ /* 0x001ea80000300800 */
[----:B------:R-:W-:Y:S04]  /*3d290*/  STL [R1+0x1024], R25 ;  /* 0x0010241901007387 */ /* 0x000fe80000100800 */
[----:B------:R-:W-:Y:S04]  /*3d2a0*/  STL [R1+0xfdc], R16 ;  /* 0x000fdc1001007387 */ /* 0x000fe80000100800 */
        /* <DEDUP_REMOVED lines=63> */
[----:B------:R-:W-:Y:S02]  /*3d6a0*/  IADD3 R25, P2, R25, UR14, RZ ;  /* 0x0000000e19197c10 */ /* 0x000fe4000ff5e0ff */
[----:B------:R-:W-:Y:S02]  /*3d6b0*/  IADD3.X R16, R16, UR4, RZ, P1, !PT ;  /* 0x0000000410107c10 */ /* 0x000fe40008ffe4ff */
[----:B------:R-:W-:Y:S02]  /*3d6c0*/  IADD3 R17, P1, R17, UR14, RZ ;  /* 0x0000000e11117c10 */ /* 0x000fe4000ff3e0ff */
[----:B------:R-:W-:Y:S02]  /*3d6d0*/  IADD3.X R18, R18, UR4, RZ, P3, !PT ;  /* 0x0000000412127c10 */ /* 0x000fe40009ffe4ff */
        /* <DEDUP_REMOVED lines=81> */
[----:B------:R-:W-:Y:S02]  /*3dbf0*/  IADD3.X R9, R9, UR4, RZ, P6, !PT ;  /* 0x0000000409097c10 */ /* 0x000fe4000b7fe4ff */
[----:B------:R-:W-:Y:S02]  /*3dc00*/  IADD3 R7, P6, R7, UR14, RZ ;  /* 0x0000000e07077c10 */ /* 0x000fe4000ffde0ff */
[----:B------:R-:W-:-:S02]  /*3dc10*/  IADD3 R5, P1, R5, UR14, RZ ;  /* 0x0000000e05057c10 */ /* 0x000fc4000ff3e0ff */
[----:B------:R-:W-:Y:S02]  /*3dc20*/  IADD3.X R2, R2, UR4, RZ, P0, !PT ;  /* 0x0000000402027c10 */ /* 0x000fe400087fe4ff */
[----:B------:R-:W-:Y:S02]  /*3dc30*/  IADD3 R3, P0, R3, UR14, RZ ;  /* 0x0000000e03037c10 */ /* 0x000fe4000ff1e0ff */
[----:B------:R-:W-:Y:S02]  /*3dc40*/  IADD3.X R22, R22, UR4, RZ, P2, !PT ;  /* 0x0000000416167c10 */ /* 0x000fe400097fe4ff */
[----:B--2---:R-:W-:Y:S02]  /*3dc50*/  IADD3.X R26, R26, UR4, RZ, P1, !PT ;  /* 0x000000041a1a7c10 */ /* 0x004fe40008ffe4ff */
[----:B------:R-:W-:Y:S02]  /*3dc60*/  IADD3 R23, P2, R23, UR14, RZ ;  /* 0x0000000e17177c10 */ /* 0x000fe4000ff5e0ff */
[----:B------:R-:W-:-:S02]  /*3dc70*/  IADD3 R24, P1, R24, UR14, RZ ;  /* 0x0000000e18187c10 */ /* 0x000fc4000ff3e0ff */
[----:B------:R-:W-:Y:S02]  /*3dc80*/  IADD3.X R25, R25, UR4, RZ, P3, !PT ;  /* 0x0000000419197c10 */ /* 0x000fe40009ffe4ff */
[----:B------:R-:W-:Y:S02]  /*3dc90*/  IADD3 R16, P3, R16, UR14, RZ ;  /* 0x0000000e10107c10 */ /* 0x000fe4000ff7e0ff */
[----:B------:R-:W-:Y:S02]  /*3dca0*/  IADD3.X R17, R17, UR4, RZ, P2, !PT ;  /* 0x0000000411117c10 */ /* 0x000fe400097fe4ff */
        /* <DEDUP_REMOVED lines=116> */
[----:B------:R-:W-:Y:S01]  /*3e3f0*/  STL [R1+0xed0], R3 ;  /* 0x000ed00301007387 */ /* 0x000fe20000100800 */
[----:B------:R-:W-:-:S02]  /*3e400*/  IADD3.X R16, R16, UR4, RZ, P5, !PT ;  /* 0x0000000410107c10 */ /* 0x000fc4000affe4ff */
[----:B------:R-:W-:Y:S01]  /*3e410*/  IADD3 R17, P5, R17, UR14, RZ ;  /* 0x0000000e11117c10 */ /* 0x000fe2000ffbe0ff */
        /* <DEDUP_REMOVED lines=158> */
[----:B------:R-:W-:Y:S02]  /*3ee00*/  IADD3.X R5, R5, UR4, RZ, P2, !PT ;  /* 0x0000000405057c10 */ /* 0x000fe400097fe4ff */
[----:B------:R-:W-:Y:S02]  /*3ee10*/  IADD3 R2, P2, R2, UR14, RZ ;  /* 0x0000000e02027c10 */ /* 0x000fe4000ff5e0ff */
        /* <DEDUP_REMOVED lines=281> */
[----:B--2---:R-:W-:-:S02]  /*3ffb0*/  IADD3.X R26, R26, UR4, RZ, P5, !PT ;  /* 0x000000041a1a7c10 */ /* 0x004fc4000affe4ff */
        /* <DEDUP_REMOVED lines=144> */
[----:B------:R1:W-:Y:S04]  /*408c0*/  STL [R1+0x13bc], R28 ;  /* 0x0013bc1c01007387 */ /* 0x0003e80000100800 */
        /* <DEDUP_REMOVED lines=29> */
[----:B-1----:R-:W2:Y:S04]  /*40aa0*/  LDL.LU R28, [R1+0x1440] ;  /* 0x00144000011c7983 */ /* 0x002ea80000300800 */
[----:B0-----:R-:W2:Y:S04]  /*40ab0*/  LDL.LU R26, [R1+0x1450] ;  /* 0x00145000011a7983 */ /* 0x001ea80000300800 */
[----:B------:R-:W2:Y:S01]  /*40ac0*/  LDL.LU R27, [R1+0x145c] ;  /* 0x00145c00011b7983 */ /* 0x000ea20000300800 */
        /* <DEDUP_REMOVED lines=9> */
[----:B--2---:R-:W-:Y:S02]  /*40b60*/  IADD3.X R7, R7, UR4, RZ, P0, !PT ;  /* 0x0000000407077c10 */ /* 0x004fe400087fe4ff */
[----:B------:R-:W-:Y:S02]  /*40b70*/  IADD3.X R9, R9, UR4, RZ, P4, !PT ;  /* 0x0000000409097c10 */ /* 0x000fe4000a7fe4ff */
[----:B------:R-:W-:Y:S02]  /*40b80*/  IADD3 R4, P0, R4, UR14, RZ ;  /* 0x0000000e04047c10 */ /* 0x000fe4000ff1e0ff */
[----:B------:R-:W-:-:S02]  /*40b90*/  IADD3.X R5, R5, UR4, RZ, P1, !PT ;  /* 0x0000000405057c10 */ /* 0x000fc40008ffe4ff */
[----:B------:R-:W-:Y:S02]  /*40ba0*/  IADD3 R2, P1, R2, UR14, RZ ;  /* 0x0000000e02027c10 */ /* 0x000fe4000ff3e0ff */
[----:B------:R-:W-:Y:S02]  /*40bb0*/  IADD3.X R3, R3, UR4, RZ, P2, !PT ;  /* 0x0000000403037c10 */ /* 0x000fe400097fe4ff */
[----:B------:R-:W-:Y:S02]  /*40bc0*/  IADD3 R22, P2, R22, UR14, RZ ;  /* 0x0000000e16167c10 */ /* 0x000fe4000ff5e0ff */
[----:B------:R-:W-:Y:S02]  /*40bd0*/  IADD3.X R23, R23, UR4, RZ, P3, !PT ;  /* 0x0000000417177c10 */ /* 0x000fe40009ffe4ff */
[----:B---3--:R-:W-:-:S05]  /*40be0*/  IADD3.X R6, R6, UR4, RZ, P5, !PT ;  /* 0x0000000406067c10 */ /* 0x008fca000affe4ff */
[----:B------:R0:W-:Y:S04]  /*40bf0*/  STL [R1+0x13cc], R6 ;  /* 0x0013cc0601007387 */ /* 0x0001e80000100800 */
[----:B0-----:R-:W2:Y:S01]  /*40c00*/  LDL.LU R6, [R1+0x15bc] ;  /* 0x0015bc0001067983 */ /* 0x001ea20000300800 */
[----:B------:R-:W-:-:S04]  /*40c10*/  IADD3 R12, P5, R12, UR14, RZ ;  /* 0x0000000e0c0c7c10 */ /* 0x000fc8000ffbe0ff */
[----:B------:R-:W-:Y:S01]  /*40c20*/  IADD3.X R21, R21, UR4, RZ, P5, !PT ;  /* 0x0000000415157c10 */ /* 0x000fe2000affe4ff */
[----:B------:R0:W-:Y:S04]  /*40c30*/  STL [R1+0x1424], R12 ;  /* 0x0014240c01007387 */ /* 0x0001e80000100800 */
[----:B------:R0:W-:Y:S01]  /*40c40*/  STL [R1+0x13e0], R13 ;  /* 0x0013e00d01007387 */ /* 0x0001e20000100800 */
[----:B------:R-:W-:-:S03]  /*40c50*/  IADD3 R10, P5, R10, UR14, RZ ;  /* 0x0000000e0a0a7c10 */ /* 0x000fc6000ffbe0ff */
[----:B------:R0:W-:Y:S04]  /*40c60*/  STL [R1+0x1468], R14 ;  /* 0x0014680e01007387 */ /* 0x0001e80000100800 */
        /* <DEDUP_REMOVED lines=9> */
[----:B------:R0:W-:Y:S01]  /*40d00*/  STL [R1+0x140c], R5 ;  /* 0x00140c0501007387 */ /* 0x0001e20000100800 */
[----:B------:R-:W-:-:S03]  /*40d10*/  IADD3 R24, P3, R24, UR14, RZ ;  /* 0x0000000e18187c10 */ /* 0x000fc6000ff7e0ff */
[----:B------:R0:W-:Y:S01]  /*40d20*/  STL [R1+0x1454], R2 ;  /* 0x0014540201007387 */ /* 0x0001e20000100800 */
[----:B------:R-:W-:Y:S01]  /*40d30*/  IADD3.X R25, R25, UR4, RZ, P5, !PT ;  /* 0x0000000419197c10 */ /* 0x000fe2000affe4ff */
[----:B------:R-:W-:Y:S02]  /*40d40*/  UIADD3 UR6, UR12, 0x7f, URZ ;  /* 0x0000007f0c067890 */ /* 0x000fe4000fffe03f */
[----:B------:R0:W-:Y:S01]  /*40d50*/  STL [R1+0x141c], R3 ;  /* 0x00141c0301007387 */ /* 0x0001e20000100800 */
[----:B------:R-:W-:-:S03]  /*40d60*/  IADD3.X R16, R16, UR4, RZ, P0, !PT ;  /* 0x0000000410107c10 */ /* 0x000fc600087fe4ff */
[----:B------:R0:W-:Y:S01]  /*40d70*/  STL [R1+0x1460], R22 ;  /* 0x0014601601007387 */ /* 0x0001e20000100800 */
[----:B------:R-:W-:-:S03]  /*40d80*/  IADD3 R17, P0, R17, UR14, RZ ;  /* 0x0000000e11117c10 */ /* 0x000fc6000ff1e0ff */
[----:B------:R0:W-:Y:S01]  /*40d90*/  STL [R1+0x142c], R23 ;  /* 0x00142c1701007387 */ /* 0x0001e20000100800 */
[----:B------:R-:W-:-:S03]  /*40da0*/  IADD3 R18, P5, R18, UR14, RZ ;  /* 0x0000000e12127c10 */ /* 0x000fc6000ffbe0ff */
[----:B------:R0:W-:Y:S01]  /*40db0*/  STL [R1+0x1470], R24 ;  /* 0x0014701801007387 */ /* 0x0001e20000100800 */
[----:B------:R-:W-:Y:S01]  /*40dc0*/  IADD3.X R19, R19, UR4, RZ, P6, !PT ;  /* 0x0000000413137c10 */ /* 0x000fe2000b7fe4ff */
[----:B------:R-:W-:Y:S02]  /*40dd0*/  USHF.R.S32.HI UR7, URZ, 0x1f, UR6 ;  /* 0x0000001f3f077899 */ /* 0x000fe40008011406 */
[----:B------:R0:W-:Y:S01]  /*40de0*/  STL [R1+0x143c], R25 ;  /* 0x00143c1901007387 */ /* 0x0001e20000100800 */
[----:B------:R-:W-:-:S03]  /*40df0*/  IADD3.X R0, R0, UR4, RZ, P1, !PT ;  /* 0x0000000400007c10 */ /* 0x000fc60008ffe4ff */
[----:B------:R0:W-:Y:S01]  /*40e00*/  STL [R1+0x1410], R16 ;  /* 0x0014101001007387 */ /* 0x0001e20000100800 */
[----:B------:R-:W-:-:S03]  /*40e10*/  IADD3.X R29, R29, UR4, RZ, P2, !PT ;  /* 0x000000041d1d7c10 */ /* 0x000fc600097fe4ff */
[----:B------:R0:W-:Y:S01]  /*40e20*/  STL [R1+0x147c], R17 ;  /* 0x00147c1101007387 */ /* 0x0001e20000100800 */
[----:B------:R-:W-:-:S03]  /*40e30*/  IADD3.X R27, R27, UR4, RZ, P5, !PT ;  /* 0x000000041b1b7c10 */ /* 0x000fc6000affe4ff */
[----:B------:R0:W-:Y:S01]  /*40e40*/  STL [R1+0x1480], R18 ;  /* 0x0014801201007387 */ /* 0x0001e20000100800 */
[----:B------:R-:W-:Y:S01]  /*40e50*/  IADD3.X R28, R28, UR4, RZ, P3, !PT ;  /* 0x000000041c1c7c10 */ /* 0x000fe20009ffe4ff */
[----:B------:R-:W-:Y:S02]  /*40e60*/  ULEA.HI UR7, UR7, UR6, URZ, 0x7 ;  /* 0x0000000607077291 */ /* 0x000fe4000f8f383f */
[----:B------:R0:W-:Y:S01]  /*40e70*/  STL [R1+0x144c], R19 ;  /* 0x00144c1301007387 */ /* 0x0001e20000100800 */
[----:B------:R-:W-:-:S03]  /*40e80*/  IADD3.X R26, R26, UR4, RZ, P0, !PT ;  /* 0x000000041a1a7c10 */ /* 0x000fc600087fe4ff */
[----:B------:R0:W-:Y:S04]  /*40e90*/  STL [R1+0x1420], R0 ;  /* 0x0014200001007387 */ /* 0x0001e80000100800 */
[----:B------:R0:W-:Y:S04]  /*40ea0*/  STL [R1+0x1430], R29 ;  /* 0x0014301d01007387 */ /* 0x0001e80000100800 */
[----:B------:R0:W-:Y:S01]  /*40eb0*/  STL [R1+0x145c], R27 ;  /* 0x00145c1b01007387 */ /* 0x0001e20000100800 */
[----:B------:R-:W-:-:S03]  /*40ec0*/  USHF.R.S32.HI UR7, URZ, 0x7, UR7 ;  /* 0x000000073f077899 */ /* 0x000fc60008011407 */
[----:B------:R0:W-:Y:S04]  /*40ed0*/  STL [R1+0x1440], R28 ;  /* 0x0014401c01007387 */ /* 0x0001e80000100800 */
[----:B------:R0:W-:Y:S01]  /*40ee0*/  STL [R1+0x1450], R26 ;  /* 0x0014501a01007387 */ /* 0x0001e20000100800 */
[----:B--2---:R-:W-:-:S13]  /*40ef0*/  ISETP.NE.U32.AND P4, PT, R6, UR7, PT ;  /* 0x0000000706007c0c */ /* 0x004fda000bf85070 */
[----:B0-----:R-:W-:Y:S05]  /*40f00*/  @P4 BRA `(.L_x_2) ;  /* 0xfffffd48002c4947 */ /* 0x001fea000383ffff */
.L_x_1:
[----:B------:R-:W2:Y:S01]  /*40f10*/  LDL.LU R9, [R1+0x3cc] ;  /* 0x0003cc0001097983 */ /* 0x000ea20000300800 */
[----:B------:R-:W3:Y:S01]  /*40f20*/  S2UR UR5, SR_CgaCtaId ;  /* 0x00000000000579c3 */ /* 0x000ee20000008800 */
[----:B------:R-:W-:Y:S01]  /*40f30*/  ULDC.64 UR14, c[0x0][0x228] ;  /* 0x00008a00000e7ab9 */ /* 0x000fe20000000a00 */
[----:B------:R-:W-:Y:S01]  /*40f40*/  ULDC UR4, c[0x0][0x22c] ;  /* 0x00008b0000047ab9 */ /* 0x000fe20000000800 */
[----:B------:R-:W-:-:S05]  /*40f50*/  ULDC UR6, c[0x0][0x22c] ;  /* 0x00008b0000067ab9 */ /* 0x000fca0000000800 */
[----:B------:R-:W-:Y:S06]  /*40f60*/  BAR.SYNC.DEFER_BLOCKING 0x0 ;  /* 0x0000000000007b1d */ /* 0x000fec0000010000 */
[----:B--2---:R2:W-:Y:S04]  /*40f70*/  STL [R1+0x16a0], R9 ;  /* 0x0016a00901007387 */ /* 0x0045e80000100800 */
[----:B--2---:R-:W2:Y:S04]  /*40f80*/  LDL.LU R9, [R1+0x3c4] ;  /* 0x0003c40001097983 */ /* 0x004ea80000300800 */
[----:B--2---:R2:W-:Y:S04]  /*40f90*/  STL [R1+0x16a8], R9 ;  /* 0x0016a80901007387 */ /* 0x0045e80000100800 */
[----:B--2---:R-:W2:Y:S04]  /*40fa0*/  LDL.LU R9, [R1+0x3dc] ;  /* 0x0003dc0001097983 */ /* 0x004ea80000300800 */
[----:B--2---:R2:W-:Y:S04]  /*40fb0*/  STL [R1+0x16b0], R9 ;  /* 0x0016b00901007387 */ /* 0x0045e80000100800 */
[----:B--2---:R-:W2:Y:S04]  /*40fc0*/  LDL.LU R9, [R1+0x3d4] ;  /* 0x0003d40001097983 */ /* 0x004ea80000300800 */
[----:B------:R-:W4:Y:S04]  /*40fd0*/  LDL.LU R29, [R1+0x3b0] ;  /* 0x0003b000011d7983 */ /* 0x000f280000300800 */
[----:B----4-:R4:W-:Y:S04]  /*40fe0*/  STL [R1+0x169c], R29 ;  /* 0x00169c1d01007387 */ /* 0x0109e80000100800 */
[----:B----4-:R-:W4:Y:S04]  /*40ff0*/  LDL.LU R29, [R1+0x3c8] ;  /* 0x0003c800011d7983 */ /* 0x010f280000300800 */
[----:B----4-:R4:W-:Y:S04]  /*41000*/  STL [R1+0x16a4], R29 ;  /* 0x0016a41d01007387 */ /* 0x0109e80000100800 */
[----:B----4-:R-:W4:Y:S04]  /*41010*/  LDL.LU R29, [R1+0x3c0] ;  /* 0x0003c000011d7983 */ /* 0x010f280000300800 */
[----:B----4-:R4:W-:Y:S04]  /*41020*/  STL [R1+0x16ac], R29 ;  /* 0x0016ac1d01007387 */ /* 0x0109e80000100800 */
[----:B----4-:R-:W4:Y:S04]  /*41030*/  LDL.LU R29, [R1+0x3d8] ;  /* 0x0003d800011d7983 */ /* 0x010f280000300800 */
[----:B----4-:R4:W-:Y:S04]  /*41040*/  STL [R1+0x16b4], R29 ;  /* 0x0016b41d01007387 */ /* 0x0109e80000100800 */
[----:B----4-:R-:W2:Y:S04]  /*41050*/  LDL.LU R29, [R1+0x3d0] ;  /* 0x0003d000011d7983 */ /* 0x010ea80000300800 */
[----:B------:R-:W4:Y:S04]  /*41060*/  LDL.LU R28, [R1+0x3b4] ;  /* 0x0003b400011c7983 */ /* 0x000f280000300800 */
[----:B------:R-:W5:Y:S04]  /*41070*/  LDL.LU R27, [R1+0x3b8] ;  /* 0x0003b800011b7983 */ /* 0x000f680000300800 */
[----:B------:R-:W5:Y:S04]  /*41080*/  LDL.LU R26, [R1+0x3bc] ;  /* 0x0003bc00011a7983 */ /* 0x000f680000300800 */
[----:B------:R-:W3:Y:S04]  /*41090*/  LDL.LU R25, [R1+0x460] ;  /* 0x0004600001197983 */ /* 0x000ee80000300800 */
[----:B------:R-:W3:Y:S04]  /*410a0*/  LDL.LU R24, [R1+0x464] ;  /* 0x0004640001187983 */ /* 0x000ee80000300800 */
        /* <DEDUP_REMOVED lines=9> */
[----:B-1----:R-:W4:Y:S04]  /*41140*/  LDL.LU R14, [R1+0x45c] ;  /* 0x00045c00010e7983 */ /* 0x002f280000300800 */
        /* <DEDUP_REMOVED lines=11> */
[----:B0-----:R-:W4:Y:S01]  /*41200*/  LDL.LU R0, [R1+0x38c] ;  /* 0x00038c0001007983 */ /* 0x001f220000300800 */
[----:B--2---:R-:W-:-:S03]  /*41210*/  F2FP.SATFINITE.E5M2.F32.PACK_AB_MERGE_C R9, R9, R29, RZ ;  /* 0x0000001d0909723e */ /* 0x004fc600048060ff */
[----:B------:R-:W2:Y:S04]  /*41220*/  LDL.LU R29, [R1+0x16b4] ;  /* 0x0016b400011d7983 */ /* 0x000ea80000300800 */
[----:B------:R0:W-:Y:S04]  /*41230*/  STL [R1+0x70], R9 ;  /* 0x0000700901007387 */ /* 0x0001e80000100800 */
[----:B0-----:R-:W2:Y:S02]  /*41240*/  LDL.LU R9, [R1+0x16b0] ;  /* 0x0016b00001097983 */ /* 0x001ea40000300800 */
[----:B--2---:R-:W-:-:S02]  /*41250*/  F2FP.SATFINITE.E5M2.F32.PACK_AB_MERGE_C R9, R9, R29, RZ ;  /* 0x0000001d0909723e */ /* 0x004fc400048060ff */
        /* <DEDUP_REMOVED lines=8> */
[----:B------:R-:W2:Y:S01]  /*412e0*/  LDL.LU R29, [R1+0x169c] ;  /* 0x00169c00011d7983 */ /* 0x000ea20000300800 */
[----:B-----5:R-:W-:Y:S02]  /*412f0*/  F2FP.SATFINITE.E5M2.F32.PACK_AB_MERGE_C R26, R26, R27, RZ ;  /* 0x0000001b1a1a723e */ /* 0x020fe400048060ff */
[----:B---3--:R-:W-:Y:S01]  /*41300*/  F2FP.SATFINITE.E5M2.F32.PACK_AB_MERGE_C R24, R24, R25, RZ ;  /* 0x000000191818723e */ /* 0x008fe200048060ff */
[----:B------:R2:W-:Y:S01]  /*41310*/  STL [R1+0x1600], R9 ;  /* 0x0016000901007387 */ /* 0x0005e20000100800 */
[----:B----4-:R-:W-:Y:S02]  /*41320*/  F2FP.SATFINITE.E5M2.F32.PACK_AB_MERGE_C R20, R20, R21, RZ ;  /* 0x000000151414723e */ /* 0x010fe400048060ff */
[----:B------:R-:W-:Y:S02]  /*41330*/  F2FP.SATFINITE.E5M2.F32.PACK_AB_MERGE_C R18, R18, R19, RZ ;  /* 0x000000131212723e */ /* 0x000fe400048060ff */
[----:B------:R-:W-:Y:S02]  /*41340*/  F2FP.SATFINITE.E5M2.F32.PACK_AB_MERGE_C R14, R14, R15, RZ ;  /* 0x0000000f0e0e723e */ /* 0x000fe400048060ff */
[----:B------:R-:W-:-:S02]  /*41350*/  F2FP.SATFINITE.E5M2.F32.PACK_AB_MERGE_C R12, R12, R13, RZ ;  /* 0x0000000d0c0c723e */ /* 0x000fc400048060ff */
[----:B------:R-:W-:Y:S02]  /*41360*/  F2FP.SATFINITE.E5M2.F32.PACK_AB_MERGE_C R7, R7, R8, RZ ;  /* 0x000000080707723e */ /* 0x000fe400048060ff */
[----:B------:R-:W-:Y:S02]  /*41370*/  F2FP.SATFINITE.E5M2.F32.PACK_AB_MERGE_C R5, R5, R6, RZ ;  /* 0x000000060505723e */ /* 0x000fe400048060ff */
[----:B--2---:R-:W-:-:S05]  /*41380*/  F2FP.SATFINITE.E5M2.F32.PACK_AB_MERGE_C R9, R28, R29, RZ ;  /* 0x0000001d1c09723e */ /* 0x004fca00048060ff */
[----:B------:R0:W-:Y:S04]  /*41390*/  STL [R1+0x6c], R9 ;  /* 0x00006c0901007387 */ /* 0x0001e80000100800 */
[----:B------:R-:W-:Y:S04]  /*413a0*/  STL [R1+0x68], R26 ;  /* 0x0000681a01007387 */ /* 0x000fe80000100800 */
[----:B------:R-:W-:Y:S01]  /*413b0*/  STL [R1+0x18], R24 ;  /* 0x0000181801007387 */ /* 0x000fe20000100800 */
[----:B0-----:R-:W-:-:S05]  /*413c0*/  F2FP.SATFINITE.E5M2.F32.PACK_AB_MERGE_C R9, R22, R23, RZ ;  /* 0x000000171609723e */ /* 0x001fca00048060ff */
[----:B------:R0:W-:Y:S04]  /*413d0*/  STL [R1+0x5c], R9 ;  /* 0x00005c0901007387 */ /* 0x0001e80000100800 */
[----:B------:R-:W-:Y:S04]  /*413e0*/  STL [R1+0x80], R20 ;  /* 0x0000801401007387 */ /* 0x000fe80000100800 */
[----:B------:R1:W-:Y:S01]  /*413f0*/  STL [R1+0x7c], R18 ;  /* 0x00007c1201007387 */ /* 0x0003e20000100800 */
[----:B0-----:R-:W-:Y:S02]  /*41400*/  F2FP.SATFINITE.E5M2.F32.PACK_AB_MERGE_C R9, R16, R17, RZ ;  /* 0x000000111009723e */ /* 0x001fe400048060ff */
[----:B------:R-:W-:-:S03]  /*41410*/  F2FP.SATFINITE.E5M2.F32.PACK_AB_MERGE_C R16, R0, R2, RZ ;  /* 0x000000020010723e */ /* 0x000fc600048060ff */
[----:B------:R0:W-:Y:S01]  /*41420*/  STL [R1+0x78], R9 ;  /* 0x0000780901007387 */ /* 0x0001e20000100800 */
[----:B-1----:R-:W-:-:S03]  /*41430*/  F2FP.SATFINITE.E5M2.F32.PACK_AB_MERGE_C R18, R3, R4, RZ ;  /* 0x000000040312723e */ /* 0x002fc600048060ff */
[----:B------:R-:W-:Y:S04]  /*41440*/  STL [R1+0x74], R14 ;  /* 0x0000740e01007387 */ /* 0x000fe80000100800 */
[----:B------:R-:W-:Y:S01]  /*41450*/  STL [R1+0x90], R12 ;  /* 0x0000900c01007387 */ /* 0x000fe20000100800 */
[----:B0-----:R-:W-:-:S05]  /*41460*/  F2FP.SATFINITE.E5M2.F32.PACK_AB_MERGE_C R9, R10, R11, RZ ;  /* 0x0000000b0a09723e */ /* 0x001fca00048060ff */
[----:B------:R-:W-:Y:S04]  /*41470*/  STL [R1+0x8c], R9 ;  /* 0x00008c0901007387 */ /* 0x000fe80000100800 */
[----:B------:R-:W-:Y:S04]  /*41480*/  STL [R1+0x88], R7 ;  /* 0x0000880701007387 */ /* 0x000fe80000100800 */
[----:B------:R-:W-:Y:S04]  /*41490*/  STL [R1+0x15fc], R18 ;  /* 0x0015fc1201007387 */ /* 0x000fe80000100800 */
[----:B------:R-:W-:Y:S04]  /*414a0*/  STL [R1+0x84], R5 ;  /* 0x0000840501007387 */ /* 0x000fe80000100800 */
[----:B------:R-:W2:Y:S04]  /*414b0*/  LDL.LU R10, [R1+0x374] ;  /* 0x00037400010a7983 */ /* 0x000ea80000300800 */
[----:B------:R-:W3:Y:S04]  /*414c0*/  LDL.LU R11, [R1+0x37c] ;  /* 0x00037c00010b7983 */ /* 0x000ee80000300800 */
[----:B---3--:R0:W-:Y:S04]  /*414d0*/  STL [R1+0x1698], R11 ;  /* 0x0016980b01007387 */ /* 0x0081e80000100800 */
[----:B0-----:R-:W2:Y:S04]  /*414e0*/  LDL.LU R11, [R1+0x370] ;  /* 0x00037000010b7983 */ /* 0x001ea80000300800 */
[----:B------:R-:W3:Y:S04]  /*414f0*/  LDL.LU R19, [R1+0x2e4] ;  /* 0x0002e40001137983 */ /* 0x000ee80000300800 */
[----:B---3--:R0:W-:Y:S04]  /*41500*/  STL [R1+0x1694], R19 ;  /* 0x0016941301007387 */ /* 0x0081e80000100800 */
[----:B0-----:R-:W3:Y:S04]  /*41510*/  LDL.LU R19, [R1+0x378] ;  /* 0x0003780001137983 */ /* 0x001ee80000300800 */
[----:B------:R-:W4:Y:S04]  /*41520*/  LDL.LU R17, [R1+0x2ec] ;  /* 0x0002ec0001117983 */ /* 0x000f280000300800 */
[----:B----4-:R0:W-:Y:S04]  /*41530*/  STL [R1+0x1690], R17 ;  /* 0x0016901101007387 */ /* 0x0101e80000100800 */
[----:B0-----:R-:W4:Y:S04]  /*41540*/  LDL.LU R17, [R1+0x2e0] ;  /* 0x0002e00001117983 */ /* 0x001f280000300800 */
[----:B------:R-:W5:Y:S04]  /*41550*/  LDL.LU R15, [R1+0x2d4] ;  /* 0x0002d400010f7983 */ /* 0x000f680000300800 */
[----:B-----5:R0:W-:Y:S04]  /*41560*/  STL [R1+0x168c], R15 ;  /* 0x00168c0f01007387 */ /* 0x0201e80000100800 */
[----:B0-----:R-:W5:Y:S04]  /*41570*/  LDL.LU R15, [R1+0x2e8] ;  /* 0x0002e800010f7983 */ /* 0x001f680000300800 */
[----:B------:R-:W2:Y:S04]  /*41580*/  LDL.LU R14, [R1+0x2dc] ;  /* 0x0002dc00010e7983 */ /* 0x000ea80000300800 */
[----:B--2---:R0:W-:Y:S04]  /*41590*/  STL [R1+0x1688], R14 ;  /* 0x0016880e01007387 */ /* 0x0041e80000100800 */
[----:B0-----:R-:W2:Y:S04]  /*415a0*/  LDL.LU R14, [R1+0x2d0] ;  /* 0x0002d000010e7983 */ /* 0x001ea80000300800 */
[----:B------:R-:W3:Y:S04]  /*415b0*/  LDL.LU R18, [R1+0x3f0] ;  /* 0x0003f00001127983 */ /* 0x000ee80000300800 */
[----:B---3--:R0:W-:Y:S04]  /*415c0*/  STL [R1+0x1680], R18 ;  /* 0x0016801201007387 */ /* 0x0081e80000100800 */
[----:B0-----:R-:W3:Y:S01]  /*415d0*/  LDL.LU R18, [R1+0x440] ;  /* 0x0004400001127983 */ /* 0x001ee20000300800 */
[----:B------:R-:W-:-:S03]  /*415e0*/  F2FP.SATFINITE.E5M2.F32.PACK_AB_MERGE_C R10, R10, R11, RZ ;  /* 0x0000000b0a0a723e */ /* 0x000fc600048060ff */
[----:B---3--:R0:W-:Y:S04]  /*415f0*/  STL [R1+0x1684], R18 ;  /* 0x0016841201007387 */ /* 0x0081e80000100800 */
        /* <DEDUP_REMOVED lines=22> */
[----:B------:R0:W-:Y:S04]  /*41760*/  STL [R1+0x1604], R16 ;  /* 0x0016041001007387 */ /* 0x0001e80000100800 */
[----:B0-----:R-:W3:Y:S04]  /*41770*/  LDL.LU R16, [R1+0x43c] ;  /* 0x00043c0001107983 */ /* 0x001ee80000300800 */
[----:B------:R-:W4:Y:S04]  /*41780*/  LDL.LU R11, [R1+0x1698] ;  /* 0x00169800010b7983 */ /* 0x000f280000300800 */
[----:B------:R0:W-:Y:S04]  /*41790*/  STL [R1+0x1608], R10 ;  /* 0x0016080a01007387 */ /* 0x0001e80000100800 */
[----:B0-----:R-:W3:Y:S01]  /*417a0*/  LDL.LU R10, [R1+0x438] ;  /* 0x00043800010a7983 */ /* 0x001ee20000300800 */
[----:B----4-:R-:W-:-:S03]  /*417b0*/  F2FP.SATFINITE.E5M2.F32.PACK_AB_MERGE_C R11, R11, R19, RZ ;  /* 0x000000130b0b723e */ /* 0x010fc600048060ff */
[----:B------:R-:W4:Y:S04]  /*417c0*/  LDL.LU R19, [R1+0x1694] ;  /* 0x0016940001137983 */ /* 0x000f280000300800 */
[----:B------:R0:W-:Y:S04]  /*417d0*/  STL [R1+0x160c], R11 ;  /* 0x00160c0b01007387 */ /* 0x0001e80000100800 */
[----:B0-----:R-:W3:Y:S01]  /*417e0*/  LDL.LU R11, [R1+0x434] ;  /* 0x00043400010b7983 */ /* 0x001ee20000300800 */
[----:B----4-:R-:W-:-:S03]  /*417f0*/  F2FP.SATFINITE.E5M2.F32.PACK_AB_MERGE_C R19, R19, R17, RZ ;  /* 0x000000111313723e */ /* 0x010fc600048060ff */
[----:B------:R-:W5:Y:S04]  /*41800*/  LDL.LU R17, [R1+0x1690] ;  /* 0x0016900001117983 */ /* 0x000f680000300800 */
[----:B------:R0:W-:Y:S04]  /*41810*/  STL [R1+0x1610], R19 ;  /* 0x0016101301007387 */ /* 0x0001e80000100800 */
[----:B0-----:R-:W4:Y:S01]  /*41820*/  LDL.LU R19, [R1+0x430] ;  /* 0x0004300001137983 */ /* 0x001f220000300800 */
[----:B-----5:R-:W-:-:S03]  /*41830*/  F2FP.SATFINITE.E5M2.F32.PACK_AB_MERGE_C R17, R17, R15, RZ ;  /* 0x0000000f1111723e */ /* 0x020fc600048060ff */
[----:B------:R-:W2:Y:S04]  /*41840*/  LDL.LU R15, [R1+0x168c] ;  /* 0x00168c00010f7983 */ /* 0x000ea80000300800 */
[----:B------:R0:W-:Y:S04]  /*41850*/  STL [R1+0x1614], R17 ;  /* 0x0016141101007387 */ /* 0x0001e80000100800 */
[----:B0-----:R-:W5:Y:S01]  /*41860*/  LDL.LU R17, [R1+0x44c] ;  /* 0x00044c0001117983 */ /* 0x001f620000300800 */
[----:B--2---:R-:W-:-:S03]  /*41870*/  F2FP.SATFINITE.E5M2.F32.PACK_AB_MERGE_C R15, R15, R14, RZ ;  /* 0x0000000e0f0f723e */ /* 0x004fc600048060ff */
[----:B------:R-:W3:Y:S04]  /*41880*/  LDL.LU R14, [R1+0x1688] ;  /* 0x00168800010e7983 */ /* 0x000ee80000300800 */
[----:B------:R0:W-:Y:S04]  /*41890*/  STL [R1+0x1618], R15 ;  /* 0x0016180f01007387 */ /* 0x0001e80000100800 */
[----:B0-----:R-:W5:Y:S01]  /*418a0*/  LDL.LU R15, [R1+0x448] ;  /* 0x00044800010f7983 */ /* 0x001f620000300800 */
[----:B---3--:R-:W-:-:S03]  /*418b0*/  F2FP.SATFINITE.E5M2.F32.PACK_AB_MERGE_C R14, R14, R18, RZ ;  /* 0x000000120e0e723e */ /* 0x008fc600048060ff */
[----:B------:R-:W2:Y:S04]  /*418c0*/  LDL.LU R18, [R1+0x1684] ;  /* 0x0016840001127983 */ /* 0x000ea80000300800 */
[----:B------:R0:W-:Y:S04]  /*418d0*/  STL [R1+0x161c], R14 ;  /* 0x00161c0e01007387 */ /* 0x0001e80000100800 */
[----:B0-----:R-:W2:Y:S01]  /*418e0*/  LDL.LU R14, [R1+0x444] ;  /* 0x00044400010e7983 */ /* 0x001ea20000300800 */
[----:B----4-:R-:W-:Y:S02]  /*418f0*/  F2FP.SATFINITE.E5M2.F32.PACK_AB_MERGE_C R11, R11, R19, RZ ;  /* 0x000000130b0b723e */ /* 0x010fe400048060ff */
[----:B--2---:R-:W-:-:S02]  /*41900*/  F2FP.SATFINITE.E5M2.F32.PACK_AB_MERGE_C R14, R14, R18, RZ ;  /* 0x000000120e0e723e */ /* 0x004fc400048060ff */
[----:B------:R-:W2:Y:S01]  /*41910*/  LDL.LU R18, [R1+0x1680] ;  /* 0x0016800001127983 */ /* 0x000ea20000300800 */
[----:B------:R-:W-:Y:S02]  /*41920*/  F2FP.SATFINITE.E5M2.F32.PACK_AB_MERGE_C R10, R16, R10, RZ ;  /* 0x0000000a100a723e */ /* 0x000fe400048060ff */
[----:B------:R-:W-:Y:S01]  /*41930*/  F2FP.SATFINITE.E5M2.F32.PACK_AB_MERGE_C R13, R13, R23, RZ ;  /* 0x000000170d0d723e */ /* 0x000fe200048060ff */
[----:B------:R5:W-:Y:S01]  /*41940*/  STL [R1+0x48], R14 ;  /* 0x0000480e01007387 */ /* 0x000be20000100800 */
[----:B------:R-:W-:Y:S02]  /*41950*/  F2FP.SATFINITE.E5M2.F32.PACK_AB_MERGE_C R12, R12, R22, RZ ;  /* 0x000000160c0c723e */ /* 0x000fe400048060ff */
[----:B------:R-:W-:Y:S02]  /*41960*/  F2FP.SATFINITE.E5M2.F32.PACK_AB_MERGE_C R7, R7, R21, RZ ;  /* 0x000000150707723e */ /* 0x000fe400048060ff */
[----:B------:R-:W-:Y:S02]  /*41970*/  F2FP.SATFINITE.E5M2.F32.PACK_AB_MERGE_C R6, R6, R20, RZ ;  /* 0x000000140606723e */ /* 0x000fe400048060ff */
[----:B------:R-:W-:-:S02]  /*41980*/  F2FP.SATFINITE.E5M2.F32.PACK_AB_MERGE_C R5, R5, R8, RZ ;  /* 0x000000080505723e */ /* 0x000fc400048060ff */
[----:B------:R-:W-:Y:S02]  /*41990*/  F2FP.SATFINITE.E5M2.F32.PACK_AB_MERGE_C R3, R3, R4, RZ ;  /* 0x000000040303723e */ /* 0x000fe400048060ff */
[----:B-----5:R-:W-:Y:S02]  /*419a0*/  F2FP.SATFINITE.E5M2.F32.PACK_AB_MERGE_C R14, R17, R15, RZ ;  /* 0x0000000f110e723e */ /* 0x020fe400048060ff */
[----:B------:R-:W-:-:S03]  /*419b0*/  F2FP.SATFINITE.E5M2.F32.PACK_AB_MERGE_C R2, R0, R2, RZ ;  /* 0x000000020002723e */ /* 0x000fc600048060ff */
[----:B------:R-:W-:Y:S04]  /*419c0*/  STL [R1+0x44], R14 ;  /* 0x0000440e01007387 */ /* 0x000fe80000100800 */
[----:B------:R0:W-:Y:S04]  /*419d0*/  STL [R1+0x40], R11 ;  /* 0x0000400b01007387 */ /* 0x0001e80000100800 */
[----:B------:R1:W-:Y:S01]  /*419e0*/  STL [R1+0x3c], R10 ;  /* 0x00003c0a01007387 */ /* 0x0003e20000100800 */
[----:B0-----:R-:W-:Y:S02]  /*419f0*/  F2FP.SATFINITE.E5M2.F32.PACK_AB_MERGE_C R11, R28, R29, RZ ;  /* 0x0000001d1c0b723e */ /* 0x001fe400048060ff */
[----:B-1----:R-:W-:-:S02]  /*41a00*/  F2FP.SATFINITE.E5M2.F32.PACK_AB_MERGE_C R10, R26, R27, RZ ;  /* 0x0000001b1a0a723e */ /* 0x002fc400048060ff */
[----:B--2---:R-:W-:-:S05]  /*41a10*/  F2FP.SATFINITE.E5M2.F32.PACK_AB_MERGE_C R9, R9, R18, RZ ;  /* 0x000000120909723e */ /* 0x004fca00048060ff */
[----:B------:R0:W-:Y:S04]  /*41a20*/  STL [R1+0x58], R9 ;  /* 0x0000580901007387 */ /* 0x0001e80000100800 */
[----:B------:R-:W-:Y:S04]  /*41a30*/  STL [R1+0x54], R11 ;  /* 0x0000540b01007387 */ /* 0x000fe80000100800 */
[----:B------:R-:W-:Y:S01]  /*41a40*/  STL [R1+0x50], R10 ;  /* 0x0000500a01007387 */ /* 0x000fe20000100800 */
[----:B0-----:R-:W-:-:S03]  /*41a50*/  F2FP.SATFINITE.E5M2.F32.PACK_AB_MERGE_C R9, R24, R25, RZ ;  /* 0x000000191809723e */ /* 0x001fc600048060ff */
[----:B------:R-:W-:Y:S04]  /*41a60*/  STL [R1+0x1620], R13 ;  /* 0x0016200d01007387 */ /* 0x000fe80000100800 */
[----:B------:R-:W-:Y:S04]  /*41a70*/  STL [R1+0x4c], R9 ;  /* 0x00004c0901007387 */ /* 0x000fe80000100800 */
[----:B------:R-:W-:Y:S04]  /*41a80*/  STL [R1+0x1624], R12 ;  /* 0x0016240c01007387 */ /* 0x000fe80000100800 */
[----:B------:R-:W-:Y:S04]  /*41a90*/  STL [R1+0x1628], R7 ;  /* 0x0016280701007387 */ /* 0x000fe80000100800 */
[----:B------:R-:W-:Y:S04]  /*41aa0*/  STL [R1+0x162c], R6 ;  /* 0x00162c0601007387 */ /* 0x000fe80000100800 */
[----:B------:R0:W-:Y:S04]  /*41ab0*/  STL [R1+0x8], R5 ;  /* 0x0000080501007387 */ /* 0x0001e80000100800 */
[----:B------:R-:W2:Y:S04]  /*41ac0*/  LDL.LU R8, [R1+0x208] ;  /* 0x0002080001087983 */ /* 0x000ea80000300800 */
[----:B------:R-:W-:Y:S04]  /*41ad0*/  STL [R1+0x4], R3 ;  /* 0x0000040301007387 */ /* 0x000fe80000100800 */
[----:B------:R-:W2:Y:S04]  /*41ae0*/  LDL.LU R0, [R1+0x20c] ;  /* 0x00020c0001007983 */ /* 0x000ea80000300800 */
[----:B------:R-:W-:Y:S04]  /*41af0*/  STL [R1], R2 ;  /* 0x0000000201007387 */ /* 0x000fe80000100800 */
[----:B0-----:R-:W3:Y:S04]  /*41b00*/  LDL.LU R5, [R1+0x284] ;  /* 0x0002840001057983 */ /* 0x001ee80000300800 */
[----:B---3--:R0:W-:Y:S04]  /*41b10*/  STL [R1+0x1640], R5 ;  /* 0x0016400501007387 */ /* 0x0081e80000100800 */
        /* <DEDUP_REMOVED lines=15> */
[----:B------:R-:W4:Y:S04]  /*41c10*/  LDL.LU R3, [R1+0x28c] ;  /* 0x00028c0001037983 */ /* 0x000f280000300800 */
[----:B----4-:R0:W-:Y:S04]  /*41c20*/  STL [R1+0x163c], R3 ;  /* 0x00163c0301007387 */ /* 0x0101e80000100800 */
[----:B0-----:R-:W4:Y:S04]  /*41c30*/  LDL.LU R3, [R1+0x280] ;  /* 0x0002800001037983 */ /* 0x001f280000300800 */
        /* <DEDUP_REMOVED lines=15> */
[----:B0-----:R-:W3:Y:S04]  /*41d30*/  LDL.LU R3, [R1+0x420] ;  /* 0x0004200001037983 */ /* 0x001ee80000300800 */
[----:B------:R-:W4:Y:S04]  /*41d40*/  LDL.LU R2, [R1+0x274] ;  /* 0x0002740001027983 */ /* 0x000f280000300800 */
[----:B----4-:R0:W-:Y:S04]  /*41d50*/  STL [R1+0x1638], R2 ;  /* 0x0016380201007387 */ /* 0x0101e80000100800 */
[----:B0-----:R-:W4:Y:S04]  /*41d60*/  LDL.LU R2, [R1+0x288] ;  /* 0x0002880001027983 */ /* 0x001f280000300800 */
[----:B------:R-:W5:Y:S04]  /*41d70*/  LDL.LU R4, [R1+0x27c] ;  /* 0x00027c0001047983 */ /* 0x000f680000300800 */
[----:B-----5:R0:W-:Y:S04]  /*41d80*/  STL [R1+0x1634], R4 ;  /* 0x0016340401007387 */ /* 0x0201e80000100800 */
[----:B0-----:R-:W5:Y:S04]  /*41d90*/  LDL.LU R4, [R1+0x270] ;  /* 0x0002700001047983 */ /* 0x001f680000300800 */
[----:B------:R-:W4:Y:S01]  /*41da0*/  LDL.LU R6, [R1+0x260] ;  /* 0x0002600001067983 */ /* 0x000f220000300800 */
[----:B---3--:R-:W-:-:S02]  /*41db0*/  F2FP.SATFINITE.E5M2.F32.PACK_AB_MERGE_C R5, R5, R3, RZ ;  /* 0x000000030505723e */ /* 0x008fc400048060ff */
[----:B--2---:R-:W-:Y:S01]  /*41dc0*/  F2FP.SATFINITE.E5M2.F32.PACK_AB_MERGE_C R28, R0, R8, RZ ;  /* 0x00000008001c723e */ /* 0x004fe200048060ff */
[----:B----4-:R0:W-:Y:S04]  /*41dd0*/  STL [R1+0x1630], R6 ;  /* 0x0016300601007387 */ /* 0x0101e80000100800 */
[----:B0-----:R-:W2:Y:S04]  /*41de0*/  LDL.LU R6, [R1+0x278] ;  /* 0x0002780001067983 */ /* 0x001ea80000300800 */
[----:B------:R-:W3:Y:S04]  /*41df0*/  LDL.LU R23, [R1+0x264] ;  /* 0x0002640001177983 */ /* 0x000ee80000300800 */
[----:B------:R-:W4:Y:S04]  /*41e00*/  LDL.LU R10, [R1+0x268] ;  /* 0x00026800010a7983 */ /* 0x000f280000300800 */
[----:B------:R-:W4:Y:S04]  /*41e10*/  LDL.LU R22, [R1+0x26c] ;  /* 0x00026c0001167983 */ /* 0x000f280000300800 */
        /* <DEDUP_REMOVED lines=20> */
[----:B------:R-:W5:Y:S04]  /*41f60*/  LDL.LU R3, [R1+0x167c] ;  /* 0x00167c0001037983 */ /* 0x000f680000300800 */
[----:B------:R0:W-:Y:S04]  /*41f70*/  STL [R1+0x28], R5 ;  /* 0x0000280501007387 */ /* 0x0001e80000100800 */
[----:B0-----:R-:W5:Y:S02]  /*41f80*/  LDL.LU R5, [R1+0x1678] ;  /* 0x0016780001057983 */ /* 0x001f640000300800 */
[----:B-----5:R-:W-:-:S02]  /*41f90*/  F2FP.SATFINITE.E5M2.F32.PACK_AB_MERGE_C R5, R5, R3, RZ ;  /* 0x000000030505723e */ /* 0x020fc400048060ff */
        /* <DEDUP_REMOVED lines=28> */
[----:B------:R-:W5:Y:S02]  /*42160*/  LDL.LU R3, [R1+0x163c] ;  /* 0x00163c0001037983 */ /* 0x000f640000300800 */
[----:B-----5:R-:W-:Y:S02]  /*42170*/  F2FP.SATFINITE.E5M2.F32.PACK_AB_MERGE_C R3, R3, R2, RZ ;  /* 0x000000020303723e */ /* 0x020fe400048060ff */
[----:B------:R-:W5:Y:S02]  /*42180*/  LDL.LU R2, [R1+0x1638] ;  /* 0x0016380001027983 */ /* 0x000f640000300800 */
[----:B-----5:R-:W-:Y:S02]  /*42190*/  F2FP.SATFINITE.E5M2.F32.PACK_AB_MERGE_C R2, R2, R4, RZ ;  /* 0x000000040202723e */ /* 0x020fe400048060ff */
[----:B------:R-:W2:Y:S02]  /*421a0*/  LDL.LU R4, [R1+0x1634] ;  /* 0x0016340001047983 */ /* 0x000ea40000300800 */
[----:B--2---:R-:W-:-:S02]  /*421b0*/  F2FP.SATFINITE.E5M2.F32.PACK_AB_MERGE_C R4, R4, R6, RZ ;  /* 0x000000060404723e */ /* 0x004fc400048060ff */
[----:B------:R-:W2:Y:S01]  /*421c0*/  LDL.LU R6, [R1+0x1630] ;  /* 0x0016300001067983 */ /* 0x000ea20000300800 */
[----:B----4-:R-:W-:Y:S02]  /*421d0*/  F2FP.SATFINITE.E5M2.F32.PACK_AB_MERGE_C R22, R22, R10, RZ ;  /* 0x0000000a1616723e */ /* 0x010fe400048060ff */
[----:B---3--:R-:W-:Y:S02]  /*421e0*/  F2FP.SATFINITE.E5M2.F32.PACK_AB_MERGE_C R20, R20, R9, RZ ;  /* 0x000000091414723e */ /* 0x008fe400048060ff */
[----:B------:R-:W-:Y:S02]  /*421f0*/  F2FP.SATFINITE.E5M2.F32.PACK_AB_MERGE_C R21, R21, R18, RZ ;  /* 0x000000121515723e */ /* 0x000fe400048060ff */
[----:B------:R-:W-:Y:S02]  /*42200*/  F2FP.SATFINITE.E5M2.F32.PACK_AB_MERGE_C R27, R27, R7, RZ ;  /* 0x000000071b1b723e */ /* 0x000fe400048060ff */
[----:B------:R-:W-:Y:S02]  /*42210*/  F2FP.SATFINITE.E5M2.F32.PACK_AB_MERGE_C R26, R26, R12, RZ ;  /* 0x0000000c1a1a723e */ /* 0x000fe400048060ff */
[----:B------:R-:W-:-:S02]  /*42220*/  F2FP.SATFINITE.E5M2.F32.PACK_AB_MERGE_C R17, R17, R15, RZ ;  /* 0x0000000f1111723e */ /* 0x000fc400048060ff */
[----:B------:R-:W-:Y:S02]  /*42230*/  F2FP.SATFINITE.E5M2.F32.PACK_AB_MERGE_C R25, R25, R13, RZ ;  /* 0x0000000d1919723e */ /* 0x000fe400048060ff */
[----:B------:R-:W-:Y:S02]  /*42240*/  F2FP.SATFINITE.E5M2.F32.PACK_AB_MERGE_C R24, R24, R14, RZ ;  /* 0x0000000e1818723e */ /* 0x000fe400048060ff */
[----:B------:R-:W-:Y:S02]  /*42250*/  F2FP.SATFINITE.E5M2.F32.PACK_AB_MERGE_C R11, R11, R19, RZ ;  /* 0x000000130b0b723e */ /* 0x000fe400048060ff */
[----:B------:R-:W-:Y:S02]  /*42260*/  F2FP.SATFINITE.E5M2.F32.PACK_AB_MERGE_C R29, R29, R16, RZ ;  /* 0x000000101d1d723e */ /* 0x000fe400048060ff */
[----:B--2---:R-:W-:Y:S02]  /*42270*/  F2FP.SATFINITE.E5M2.F32.PACK_AB_MERGE_C R23, R23, R6, RZ ;  /* 0x000000061717723e */ /* 0x004fe400048060ff */
[----:B------:R-:W2:Y:S04]  /*42280*/  LDL.LU R6, [R1+0x162c] ;  /* 0x00162c0001067983 */ /* 0x000ea80000300800 */
[----:B------:R-:W3:Y:S04]  /*42290*/  LDL R10, [R1+0x3a0] ;  /* 0x0003a000010a7983 */ /* 0x000ee80000100800 */
[----:B------:R-:W4:Y:S04]  /*422a0*/  LDL.LU R9, [R1+0x60] ;  /* 0x0000600001097983 */ /* 0x000f280000300800 */
[----:B------:R-:W5:Y:S04]  /*422b0*/  LDL.LU R18, [R1+0x64] ;  /* 0x0000640001127983 */ /* 0x000f680000300800 */
[----:B------:R-:W2:Y:S04]  /*422c0*/  LDL.LU R7, [R1+0x1628] ;  /* 0x0016280001077983 */ /* 0x000ea80000300800 */
[----:B------:R-:W2:Y:S04]  /*422d0*/  LDL.LU R12, [R1+0x1624] ;  /* 0x00162400010c7983 */ /* 0x000ea80000300800 */
[----:B------:R-:W2:Y:S04]  /*422e0*/  LDL.LU R13, [R1+0x1620] ;  /* 0x00162000010d7983 */ /* 0x000ea80000300800 */
[----:B------:R-:W2:Y:S04]  /*422f0*/  LDL.LU R14, [R1+0x161c] ;  /* 0x00161c00010e7983 */ /* 0x000ea80000300800 */
[----:B------:R-:W2:Y:S04]  /*42300*/  LDL.LU R15, [R1+0x1618] ;  /* 0x00161800010f7983 */ /* 0x000ea80000300800 */
[----:B------:R0:W-:Y:S04]  /*42310*/  STL [R1+0x10], R17 ;  /* 0x0000101101007387 */ /* 0x0001e80000100800 */
[----:B0-----:R-:W2:Y:S04]  /*42320*/  LDL.LU R17, [R1+0x1614] ;  /* 0x0016140001117983 */ /* 0x001ea80000300800 */
[----:B------:R-:W2:Y:S04]  /*42330*/  LDL.LU R19, [R1+0x1610] ;  /* 0x0016100001137983 */ /* 0x000ea80000300800 */
[----:B------:R0:W-:Y:S04]  /*42340*/  STL [R1+0x1c], R11 ;  /* 0x00001c0b01007387 */ /* 0x0001e80000100800 */
[----:B0-----:R-:W2:Y:S04]  /*42350*/  LDL.LU R11, [R1+0x160c] ;  /* 0x00160c00010b7983 */ /* 0x001ea80000300800 */
[----:B------:R0:W-:Y:S04]  /*42360*/  STL [R1+0x15f8], R29 ;  /* 0x0015f81d01007387 */ /* 0x0001e80000100800 */
[----:B0-----:R-:W4:Y:S01]  /*42370*/  LDL.LU R29, [R1+0x15b4] ;  /* 0x0015b400011d7983 */ /* 0x001f220000300800 */
[----:B------:R-:W-:-:S03]  /*42380*/  F2FP.SATFINITE.E5M2.F32.PACK_AB_MERGE_C R0, R0, R8, RZ ;  /* 0x000000080000723e */ /* 0x000fc600048060ff */
[----:B------:R-:W5:Y:S04]  /*42390*/  LDL.LU R16, [R1+0x15b8] ;  /* 0x0015b80001107983 */ /* 0x000f680000300800 */
[----:B------:R0:W-:Y:S01]  /*423a0*/  STL [R1+0x14], R0 ;  /* 0x0000140001007387 */ /* 0x0001e20000100800 */
[C---:B---3--:R-:W-:Y:S02]  /*423b0*/  VIADD R8, R10.reuse, 0x1 ;  /* 0x000000010a087836 */ /* 0x048fe40000000000 */
[----:B0-----:R-:W-:Y:S01]  /*423c0*/  VIADD R0, R10, 0x7f ;  /* 0x0000007f0a007836 */ /* 0x001fe20000000000 */
[----:B----4-:R-:W-:-:S04]  /*423d0*/  ISETP.GE.AND P0, PT, R29, UR14, PT ;  /* 0x0000000e1d007c0c */ /* 0x010fc8000bf06270 */
[----:B------:R-:W-:Y:S01]  /*423e0*/  ISETP.LT.AND P2, PT, R8, UR4, !P0 ;  /* 0x0000000408007c0c */ /* 0x000fe2000c741270 */
[----:B------:R-:W-:Y:S01]  /*423f0*/  UMOV UR4, 0x400 ;  /* 0x0000040000047882 */ /* 0x000fe20000000000 */
[----:B------:R-:W-:Y:S01]  /*42400*/  VIADD R8, R10, 0x3 ;  /* 0x000000030a087836 */ /* 0x000fe20000000000 */
[----:B------:R-:W-:Y:S01]  /*42410*/  ULEA UR4, UR5, UR4, 0x18 ;  /* 0x0000000405047291 */ /* 0x000fe2000f8ec03f */
[----:B------:R-:W-:Y:S01]  /*42420*/  ISETP.LT.AND P1, PT, R0, UR6, !P0 ;  /* 0x0000000600007c0c */ /* 0x000fe2000c721270 */
[----:B------:R-:W-:Y:S01]  /*42430*/  VIADD R0, R10, 0x2 ;  /* 0x000000020a007836 */ /* 0x000fe20000000000 */
[----:B------:R-:W-:Y:S01]  /*42440*/  ULDC UR5, c[0x0][0x22c] ;  /* 0x00008b0000057ab9 */ /* 0x000fe20000000800 */
[----:B------:R-:W3:Y:S01]  /*42450*/  LDL.LU R10, [R1+0x1608] ;  /* 0x00160800010a7983 */ /* 0x000ee20000300800 */
[----:B------:R-:W-:Y:S01]  /*42460*/  ISETP.LT.AND P5, PT, R8, UR5, !P0 ;  /* 0x0000000508007c0c */ /* 0x000fe2000c7a1270 */
[----:B------:R-:W-:Y:S01]  /*42470*/  ULDC UR6, c[0x0][0x22c] ;  /* 0x00008b0000067ab9 */ /* 0x000fe20000000800 */
[----:B------:R-:W-:Y:S01]  /*42480*/  ULDC UR5, c[0x0][0x22c] ;  /* 0x00008b0000057ab9 */ /* 0x000fe20000000800 */
[----:B------:R-:W4:Y:S01]  /*42490*/  LDL.LU R8, [R1+0x70] ;  /* 0x0000700001087983 */ /* 0x000f220000300800 */
[----:B------:R-:W-:Y:S01]  /*424a0*/  ISETP.LT.AND P4, PT, R0, UR6, !P0 ;  /* 0x0000000600007c0c */ /* 0x000fe2000c781270 */
[----:B------:R-:W-:Y:S01]  /*424b0*/  ULDC.64 UR6, c[0x0][0x220] ;  /* 0x0000880000067ab9 */ /* 0x000fe20000000a00 */
[----:B------:R-:W0:Y:S02]  /*424c0*/  S2R R0, SR_TID.X ;  /* 0x0000000000007919 */ /* 0x000e240000002100 */
[----:B0-----:R-:W-:-:S05]  /*424d0*/  IMAD.SHL.U32 R0, R0, 0x10, RZ ;  /* 0x0000001000007824 */ /* 0x001fca00078e00ff */
[----:B------:R-:W-:-:S04]  /*424e0*/  LOP3.LUT R0, R0, 0x1f0, RZ, 0xc0, !PT ;  /* 0x000001f000007812 */ /* 0x000fc800078ec0ff */
[----:B-----5:R-:W-:Y:S02]  /*424f0*/  IADD3 R0, R0, UR4, R16 ;  /* 0x0000000400007c10 */ /* 0x020fe4000fffe010 */
[----:B------:R-:W2:Y:S01]  /*42500*/  LDL.LU R16, [R1+0x1604] ;  /* 0x0016040001107983 */ /* 0x000ea20000300800 */
[----:B----4-:R-:W-:-:S03]  /*42510*/  PRMT R8, R8, 0x5410, R9 ;  /* 0x0000541008087816 */ /* 0x010fc60000000009 */
[----:B------:R-:W4:Y:S02]  /*42520*/  LDL.LU R9, [R1+0x1600] ;  /* 0x0016000001097983 */ /* 0x000f240000300800 */
[----:B----4-:R-:W-:Y:S02]  /*42530*/  PRMT R9, R18, 0x5410, R9 ;  /* 0x0000541012097816 */ /* 0x010fe40000000009 */
[----:B------:R-:W3:Y:S01]  /*42540*/  LDL.LU R18, [R1+0x15fc] ;  /* 0x0015fc0001127983 */ /* 0x000ee20000300800 */
[----:B--2---:R-:W-:Y:S02]  /*42550*/  PRMT R11, R16, 0x5410, R11 ;  /* 0x00005410100b7816 */ /* 0x004fe4000000000b */
[----:B---3--:R-:W-:Y:S02]  /*42560*/  PRMT R10, R18, 0x5410, R10 ;  /* 0x00005410120a7816 */ /* 0x008fe4000000000a */
[----:B------:R-:W2:Y:S04]  /*42570*/  LDL.LU R18, [R1+0x68] ;  /* 0x0000680001127983 */ /* 0x000ea80000300800 */
[----:B------:R0:W-:Y:S04]  /*42580*/  STSM.16.M88.4 [R0], R8 ;  /* 0x0000000800007844 */ /* 0x0001e80000000200 */
[----:B------:R-:W2:Y:S01]  /*42590*/  LDL.LU R16, [R1+0x5c] ;  /* 0x00005c0001107983 */ /* 0x000ea20000300800 */
[----:B0-----:R-:W-:-:S03]  /*425a0*/  PRMT R8, R13, 0x5410, R7 ;  /* 0x000054100d087816 */ /* 0x001fc60000000007 */
[----:B------:R-:W3:Y:S04]  /*425b0*/  LDL.LU R13, [R1+0x18] ;  /* 0x00001800010d7983 */ /* 0x000ee80000300800 */
[----:B------:R-:W3:Y:S01]  /*425c0*/  LDL.LU R7, [R1+0x6c] ;  /* 0x00006c0001077983 */ /* 0x000ee20000300800 */
[----:B------:R-:W0:Y:S01]  /*425d0*/  S2R R11, SR_TID.X ;  /* 0x00000000000b7919 */ /* 0x000e220000002100 */
[----:B------:R-:W-:Y:S02]  /*425e0*/  PRMT R10, R5, 0x5410, R2 ;  /* 0x00005410050a7816 */ /* 0x000fe40000000002 */
[----:B------:R-:W-:Y:S02]  /*425f0*/  PRMT R9, R12, 0x5410, R6 ;  /* 0x000054100c097816 */ /* 0x000fe40000000006 */
[----:B0-----:R-:W-:-:S02]  /*42600*/  LOP3.LUT R2, R11, 0x3f, RZ, 0xc0, !PT ;  /* 0x0000003f0b027812 */ /* 0x001fc400078ec0ff */
[----:B------:R-:W-:-:S05]  /*42610*/  PRMT R11, R3, 0x5410, R4 ;  /* 0x00005410030b7816 */ /* 0x000fca0000000004 */
[----:B------:R0:W-:Y:S01]  /*42620*/  STSM.16.M88.4 [R0+0x200], R8 ;  /* 0x0002000800007844 */ /* 0x0001e20000000200 */
[----:B------:R-:W-:Y:S01]  /*42630*/  LEA R3, R2, UR4, 0x4 ;  /* 0x0000000402037c11 */ /* 0x000fe2000f8e20ff */
[----:B------:R-:W-:Y:S01]  /*42640*/  ULDC UR4, c[0x0][0x244] ;  /* 0x0000910000047ab9 */ /* 0x000fe20000000800 */
[----:B------:R-:W-:Y:S01]  /*42650*/  PRMT R6, R19, 0x5410, R15 ;  /* 0x0000541013067816 */ /* 0x000fe2000000000f */
[----:B0-----:R-:W4:Y:S04]  /*42660*/  LDL.LU R8, [R1+0x40] ;  /* 0x0000400001087983 */ /* 0x001f280000300800 */
[----:B------:R-:W4:Y:S04]  /*42670*/  LDL.LU R9, [R1+0x48] ;  /* 0x0000480001097983 */ /* 0x000f280000300800 */
[----:B------:R-:W5:Y:S04]  /*42680*/  LDL.LU R10, [R1+0x3c] ;  /* 0x00003c00010a7983 */ /* 0x000f680000300800 */
[----:B------:R-:W5:Y:S04]  /*42690*/  LDL.LU R11, [R1+0x44] ;  /* 0x00004400010b7983 */ /* 0x000f680000300800 */
[----:B------:R-:W4:Y:S04]  /*426a0*/  LDL.LU R2, [R1+0x4] ;  /* 0x0000040001027983 */ /* 0x000f280000300800 */
[----:B------:R-:W-:Y:S01]  /*426b0*/  STL [R1+0x18], R3 ;  /* 0x0000180301007387 */ /* 0x000fe20000100800 */
[----:B------:R-:W-:Y:S01]  /*426c0*/  BAR.SYNC.DEFER_BLOCKING 0x0 ;  /* 0x0000000000007b1d */ /* 0x000fe20000010000 */
[----:B--2---:R-:W-:-:S02]  /*426d0*/  PRMT R5, R18, 0x5410, R16 ;  /* 0x0000541012057816 */ /* 0x004fc40000000010 */
[----:B---3--:R-:W-:Y:S02]  /*426e0*/  PRMT R4, R7, 0x5410, R13 ;  /* 0x0000541007047816 */ /* 0x008fe4000000000d */
[----:B------:R-:W-:Y:S02]  /*426f0*/  PRMT R7, R17, 0x5410, R14 ;  /* 0x0000541011077816 */ /* 0x000fe4000000000e */
[----:B------:R-:W0:Y:S04]  /*42700*/  LDS.128 R16, [R3] ;  /* 0x0000000003107984 */ /* 0x000e280000000c00 */
[----:B------:R-:W1:Y:S01]  /*42710*/  LDS.128 R12, [R3+0x400] ;  /* 0x00040000030c7984 */ /* 0x000e620000000c00 */
[----:B------:R-:W-:Y:S06]  /*42720*/  BAR.SYNC.DEFER_BLOCKING 0x0 ;  /* 0x0000000000007b1d */ /* 0x000fec0000010000 */
[----:B0-----:R0:W-:Y:S04]  /*42730*/  STL.64 [R1+0x15e0], R18 ;  /* 0x0015e01201007387 */ /* 0x0011e80000100a00 */
[----:B0-----:R-:W2:Y:S04]  /*42740*/  LDL.LU R18, [R1+0x74] ;  /* 0x0000740001127983 */ /* 0x001ea80000300800 */
[----:B------:R-:W2:Y:S04]  /*42750*/  LDL.LU R19, [R1+0x7c] ;  /* 0x00007c0001137983 */ /* 0x000ea80000300800 */
[----:B------:R0:W-:Y:S04]  /*42760*/  STL.64 [R1+0x15d8], R16 ;  /* 0x0015d81001007387 */ /* 0x0001e80000100a00 */
[----:B0-----:R-:W3:Y:S04]  /*42770*/  LDL.LU R16, [R1+0x78] ;  /* 0x0000780001107983 */ /* 0x001ee80000300800 */
[----:B------:R-:W3:Y:S04]  /*42780*/  LDL.LU R17, [R1+0x80] ;  /* 0x0000800001117983 */ /* 0x000ee80000300800 */
[----:B-1----:R0:W-:Y:S04]  /*42790*/  STL.64 [R1+0x15f0], R14 ;  /* 0x0015f00e01007387 */ /* 0x0021e80000100a00 */
[----:B0-----:R-:W2:Y:S04]  /*427a0*/  LDL.LU R14, [R1] ;  /* 0x00000000010e7983 */ /* 0x001ea80000300800 */
[----:B------:R-:W2:Y:S04]  /*427b0*/  LDL.LU R15, [R1+0x8] ;  /* 0x00000800010f7983 */ /* 0x000ea80000300800 */
[----:B------:R0:W-:Y:S04]  /*427c0*/  STL.64 [R1+0x15e8], R12 ;  /* 0x0015e80c01007387 */ /* 0x0001e80000100a00 */
[----:B------:R4:W-:Y:S04]  /*427d0*/  STSM.16.M88.4 [R0], R4 ;  /* 0x0000000400007844 */ /* 0x0009e80000000200 */
[----:B0-----:R-:W3:Y:S04]  /*427e0*/  LDL.LU R12, [R1+0x90] ;  /* 0x00009000010c7983 */ /* 0x001ee80000300800 */
[----:B------:R-:W3:Y:S01]  /*427f0*/  LDL.LU R13, [R1+0x8c] ;  /* 0x00008c00010d7983 */ /* 0x000ee20000300800 */
[----:B----4-:R-:W-:-:S03]  /*42800*/  PRMT R5, R2, 0x5410, R28 ;  /* 0x0000541002057816 */ /* 0x010fc6000000001c */
[----:B------:R-:W4:Y:S01]  /*42810*/  LDL.LU R28, [R1+0x50] ;  /* 0x00005000011c7983 */ /* 0x000f220000300800 */
[----:B------:R-:W-:Y:S02]  /*42820*/  PRMT R6, R23, 0x5410, R21 ;  /* 0x0000541017067816 */ /* 0x000fe40000000015 */
[----:B------:R-:W-:Y:S02]  /*42830*/  PRMT R7, R22, 0x5410, R20 ;  /* 0x0000541016077816 */ /* 0x000fe40000000014 */
[----:B------:R-:W-:Y:S02]  /*42840*/  PRMT R22, R9, 0x5410, R8 ;  /* 0x0000541009167816 */ /* 0x000fe40000000008 */
[----:B-----5:R-:W-:Y:S02]  /*42850*/  PRMT R23, R11, 0x5410, R10 ;  /* 0x000054100b177816 */ /* 0x020fe4000000000a */
[----:B--2---:R-:W-:Y:S02]  /*42860*/  PRMT R4, R15, 0x5410, R14 ;  /* 0x000054100f047816 */ /* 0x004fe4000000000e */
[----:B------:R-:W4:Y:S04]  /*42870*/  LDL.LU R14, [R1+0x58] ;  /* 0x00005800010e7983 */ /* 0x000f280000300800 */
[----:B------:R-:W2:Y:S04]  /*42880*/  LDL.LU R15, [R1+0x4c] ;  /* 0x00004c00010f7983 */ /* 0x000ea80000300800 */
[----:B------:R-:W2:Y:S04]  /*42890*/  LDL.LU R2, [R1+0x54] ;  /* 0x0000540001027983 */ /* 0x000ea80000300800 */
[----:B------:R-:W-:Y:S01]  /*428a0*/  STSM.16.M88.4 [R0+0x200], R4 ;  /* 0x0002000400007844 */ /* 0x000fe20000000200 */
[----:B------:R-:W-:Y:S06]  /*428b0*/  BAR.SYNC.DEFER_BLOCKING 0x0 ;  /* 0x0000000000007b1d */ /* 0x000fec0000010000 */
[----:B------:R-:W0:Y:S04]  /*428c0*/  LDS.128 R8, [R3] ;  /* 0x0000000003087984 */ /* 0x000e280000000c00 */
[----:B------:R-:W1:Y:S01]  /*428d0*/  LDS.128 R4, [R3+0x400] ;  /* 0x0004000003047984 */ /* 0x000e620000000c00 */
[----:B---3--:R-:W-:-:S02]  /*428e0*/  PRMT R20, R17, 0x5410, R16 ;  /* 0x0000541011147816 */ /* 0x008fc40000000010 */
[----:B------:R-:W-:Y:S01]  /*428f0*/  PRMT R21, R19, 0x5410, R18 ;  /* 0x0000541013157816 */ /* 0x000fe20000000012 */
[----:B------:R-:W-:Y:S06]  /*42900*/  BAR.SYNC.DEFER_BLOCKING 0x0 ;  /* 0x0000000000007b1d */ /* 0x000fec0000010000 */
[----:B------:R-:W3:Y:S04]  /*42910*/  LDL.LU R16, [R1+0x38] ;  /* 0x0000380001107983 */ /* 0x000ee80000300800 */
[----:B------:R-:W5:Y:S04]  /*42920*/  LDL.LU R17, [R1+0x34] ;  /* 0x0000340001117983 */ /* 0x000f680000300800 */
[----:B------:R-:W5:Y:S04]  /*42930*/  LDL.LU R18, [R1+0x10] ;  /* 0x0000100001127983 */ /* 0x000f680000300800 */
[----:B------:R-:W3:Y:S04]  /*42940*/  LDL.LU R19, [R1+0x1c] ;  /* 0x00001c0001137983 */ /* 0x000ee80000300800 */
[----:B0-----:R0:W-:Y:S04]  /*42950*/  STL [R1+0x15c8], R10 ;  /* 0x0015c80a01007387 */ /* 0x0011e80000100800 */
[----:B0-----:R-:W3:Y:S04]  /*42960*/  LDL.LU R10, [R1+0x14] ;  /* 0x00001400010a7983 */ /* 0x001ee80000300800 */
[----:B------:R0:W-:Y:S04]  /*42970*/  STL.64 [R1+0x15c0], R8 ;  /* 0x0015c00801007387 */ /* 0x0001e80000100a00 */
[----:B------:R-:W-:Y:S04]  /*42980*/  STSM.16.M88.4 [R0], R20 ;  /* 0x0000001400007844 */ /* 0x000fe80000000200 */
[----:B0-----:R-:W5:Y:S04]  /*42990*/  LDL.LU R8, [R1+0x30] ;  /* 0x0000300001087983 */ /* 0x001f680000300800 */
[----:B------:R-:W5:Y:S04]  /*429a0*/  LDL.LU R9, [R1+0x2c] ;  /* 0x00002c0001097983 */ /* 0x000f680000300800 */
[----:B------:R0:W-:Y:S04]  /*429b0*/  STL [R1+0x15bc], R11 ;  /* 0x0015bc0b01007387 */ /* 0x0001e80000100800 */
[----:B0-----:R-:W5:Y:S04]  /*429c0*/  LDL R11, [R1+0x3a0] ;  /* 0x0003a000010b7983 */ /* 0x001f680000100800 */
[----:B-1----:R0:W-:Y:S04]  /*429d0*/  STL.64 [R1+0x15d0], R6 ;  /* 0x0015d00601007387 */ /* 0x0021e80000100a00 */
[----:B0-----:R-:W5:Y:S04]  /*429e0*/  LDL.LU R6, [R1+0x88] ;  /* 0x0000880001067983 */ /* 0x001f680000300800 */
[----:B------:R-:W5:Y:S04]  /*429f0*/  LDL.LU R7, [R1+0x84] ;  /* 0x0000840001077983 */ /* 0x000f680000300800 */
[----:B------:R-:W5:Y:S04]  /*42a00*/  LDL.LU R20, [R1+0x20] ;  /* 0x0000200001147983 */ /* 0x000f680000300800 */
[----:B------:R-:W5:Y:S04]  /*42a10*/  LDL.LU R21, [R1+0x28] ;  /* 0x0000280001157983 */ /* 0x000f680000300800 */
[----:B------:R-:W5:Y:S04]  /*42a20*/  LDL.LU R22, [R1+0xc] ;  /* 0x00000c0001167983 */ /* 0x000f680000300800 */
[----:B------:R-:W5:Y:S01]  /*42a30*/  LDL.LU R23, [R1+0x24] ;  /* 0x0000240001177983 */ /* 0x000f620000300800 */
[----:B--2---:R-:W-:Y:S01]  /*42a40*/  PRMT R15, R2, 0x5410, R15 ;  /* 0x00005410020f7816 */ /* 0x004fe2000000000f */
[----:B------:R-:W-:Y:S01]  /*42a50*/  IMAD R2, R29, UR4, RZ ;  /* 0x000000041d027c24 */ /* 0x000fe2000f8e02ff */
[----:B----4-:R-:W-:Y:S01]  /*42a60*/  PRMT R14, R14, 0x5410, R28 ;  /* 0x000054100e0e7816 */ /* 0x010fe2000000001c */
[----:B------:R-:W2:Y:S01]  /*42a70*/  LDL.LU R29, [R1+0x15f8] ;  /* 0x0015f800011d7983 */ /* 0x000ea20000300800 */
[----:B------:R-:W-:Y:S01]  /*42a80*/  ULDC UR4, c[0x0][0x248] ;  /* 0x0000920000047ab9 */ /* 0x000fe20000000800 */
[----:B---3--:R-:W-:-:S02]  /*42a90*/  PRMT R19, R19, 0x5410, R10 ;  /* 0x0000541013137816 */ /* 0x008fc4000000000a */
[----:B-----5:R-:W-:Y:S02]  /*42aa0*/  PRMT R20, R21, 0x5410, R20 ;  /* 0x0000541015147816 */ /* 0x020fe40000000014 */
[----:B------:R-:W-:Y:S02]  /*42ab0*/  PRMT R21, R23, 0x5410, R22 ;  /* 0x0000541017157816 */ /* 0x000fe40000000016 */
[----:B------:R-:W-:Y:S02]  /*42ac0*/  PRMT R22, R27, 0x5410, R25 ;  /* 0x000054101b167816 */ /* 0x000fe40000000019 */
[----:B------:R-:W-:-:S05]  /*42ad0*/  PRMT R23, R26, 0x5410, R24 ;  /* 0x000054101a177816 */ /* 0x000fca0000000018 */
[----:B------:R-:W-:Y:S01]  /*42ae0*/  STSM.16.M88.4 [R0+0x200], R20 ;  /* 0x0002001400007844 */ /* 0x000fe20000000200 */
[----:B------:R-:W-:Y:S01]  /*42af0*/  BAR.SYNC.DEFER_BLOCKING 0x0 ;  /* 0x0000000000007b1d */ /* 0x000fe20000010000 */
[----:B------:R-:W-:Y:S02]  /*42b00*/  PRMT R12, R12, 0x5410, R6 ;  /* 0x000054100c0c7816 */ /* 0x000fe40000000006 */
[----:B------:R-:W-:-:S03]  /*42b10*/  PRMT R13, R13, 0x5410, R7 ;  /* 0x000054100d0d7816 */ /* 0x000fc60000000007 */
[----:B------:R-:W0:Y:S04]  /*42b20*/  LDS.128 R20, [R3] ;  /* 0x0000000003147984 */ /* 0x000e280000000c00 */
[----:B------:R-:W1:Y:S01]  /*42b30*/  LDS.128 R24, [R3+0x400] ;  /* 0x0004000003187984 */ /* 0x000e620000000c00 */
[----:B------:R-:W-:Y:S01]  /*42b40*/  BAR.SYNC.DEFER_BLOCKING 0x0 ;  /* 0x0000000000007b1d */ /* 0x000fe20000010000 */
[----:B------:R-:W-:Y:S02]  /*42b50*/  PRMT R16, R16, 0x5410, R8 ;  /* 0x0000541010107816 */ /* 0x000fe40000000008 */
[----:B------:R-:W-:-:S03]  /*42b60*/  PRMT R17, R17, 0x5410, R9 ;  /* 0x0000541011117816 */ /* 0x000fc60000000009 */
[----:B------:R3:W-:Y:S04]  /*42b70*/  STSM.16.M88.4 [R0], R12 ;  /* 0x0000000c00007844 */ /* 0x0007e80000000200 */
[----:B---3--:R-:W3:Y:S04]  /*42b80*/  LDL.LU.64 R14, [R1+0x15f0] ;  /* 0x0015f000010e7983 */ /* 0x008ee80000300a00 */
[----:B------:R-:W4:Y:S01]  /*42b90*/  LDL.LU.64 R12, [R1+0x15e8] ;  /* 0x0015e800010c7983 */ /* 0x000f220000300a00 */
[----:B--2---:R-:W-:-:S05]  /*42ba0*/  PRMT R18, R18, 0x5410, R29 ;  /* 0x0000541012127816 */ /* 0x004fca000000001d */
[----:B------:R2:W-:Y:S04]  /*42bb0*/  STSM.16.M88.4 [R0+0x200], R16 ;  /* 0x0002001000007844 */ /* 0x0005e80000000200 */
[----:B--2---:R-:W2:Y:S04]  /*42bc0*/  LDL.LU.64 R18, [R1+0x15e0] ;  /* 0x0015e00001127983 */ /* 0x004ea80000300a00 */
[----:B------:R-:W5:Y:S01]  /*42bd0*/  LDL.LU.64 R16, [R1+0x15d8] ;  /* 0x0015d80001107983 */ /* 0x000f620000300a00 */
[----:B------:R-:W-:Y:S01]  /*42be0*/  BAR.SYNC.DEFER_BLOCKING 0x0 ;  /* 0x0000000000007b1d */ /* 0x000fe20000010000 */
[----:B------:R-:W-:Y:S01]  /*42bf0*/  IADD3 R3, P3, R2, UR6, RZ ;  /* 0x0000000602037c10 */ /* 0x000fe2000ff7e0ff */
[C---:B------:R-:W-:Y:S01]  /*42c00*/  IMAD R28, R11.reuse, UR4, RZ ;  /* 0x000000040b1c7c24 */ /* 0x040fe2000f8e02ff */
[----:B------:R-:W-:-:S02]  /*42c10*/  ISETP.LT.AND P6, PT, R11, UR15, !P0 ;  /* 0x0000000f0b007c0c */ /* 0x000fc4000c7c1270 */
[----:B------:R-:W-:Y:S02]  /*42c20*/  LEA.HI.X.SX32 R2, R2, UR7, 0x1, P3 ;  /* 0x0000000702027c11 */ /* 0x000fe400098f0eff */
[CC--:B------:R-:W-:Y:S01]  /*42c30*/  IADD3 R8, P3, R28.reuse, R3.reuse, RZ ;  /* 0x000000031c087210 */ /* 0x0c0fe20007f7e0ff */
[C---:B------:R-:W-:Y:S02]  /*42c40*/  VIADD R0, R28.reuse, UR4 ;  /* 0x000000041c007c36 */ /* 0x040fe40008000000 */
[----:B------:R-:W-:Y:S01]  /*42c50*/  VIADD R29, R11, 0x4 ;  /* 0x000000040b1d7836 */ /* 0x000fe20000000000 */
[----:B------:R-:W-:Y:S02]  /*42c60*/  LEA.HI.X.SX32 R9, R28, R2, 0x1, P3 ;  /* 0x000000021c097211 */ /* 0x000fe400018f0eff */
[----:B------:R-:W-:Y:S02]  /*42c70*/  IADD3 R28, P3, R0, R3, RZ ;  /* 0x00000003001c7210 */ /* 0x000fe40007f7e0ff */
[----:B-----5:R-:W-:-:S02]  /*42c80*/  PRMT R6, R16, 0x7770, RZ ;  /* 0x0000777010067816 */ /* 0x020fc400000000ff */
[----:B------:R-:W-:-:S03]  /*42c90*/  PRMT R7, R16, 0x7771, RZ ;  /* 0x0000777110077816 */ /* 0x000fc600000000ff */
[----:B------:R5:W-:Y:S01]  /*42ca0*/  @P6 STG.E.U8 desc[UR8][R8.64], R6 ;  /* 0x0000000608006986 */ /* 0x000be2000c101108 */
[----:B------:R-:W-:Y:S01]  /*42cb0*/  ISETP.LT.AND P6, PT, R29, UR5, !P0 ;  /* 0x000000051d007c0c */ /* 0x000fe2000c7c1270 */
[----:B------:R-:W-:Y:S01]  /*42cc0*/  ULDC UR5, c[0x0][0x22c] ;  /* 0x00008b0000057ab9 */ /* 0x000fe20000000800 */
[CC--:B------:R-:W-:Y:S01]  /*42cd0*/  LEA.HI.X.SX32 R29, R0.reuse, R2.reuse, 0x1, P3 ;  /* 0x00000002001d7211 */ /* 0x0c0fe200018f0eff */
[----:B-----5:R-:W-:Y:S02]  /*42ce0*/  VIADD R6, R0, UR4 ;  /* 0x0000000400067c36 */ /* 0x020fe40008000000 */
[----:B------:R-:W-:Y:S02]  /*42cf0*/  VIADD R0, R11, 0x5 ;  /* 0x000000050b007836 */ /* 0x000fe40000000000 */
[----:B------:R5:W-:Y:S01]  /*42d00*/  @P2 STG.E.U8 desc[UR8][R28.64], R7 ;  /* 0x000000071c002986 */ /* 0x000be2000c101108 */
[-C--:B------:R-:W-:Y:S02]  /*42d10*/  IADD3 R8, P3, R6, R3.reuse, RZ ;  /* 0x0000000306087210 */ /* 0x080fe40007f7e0ff */
[----:B------:R-:W-:Y:S01]  /*42d20*/  ISETP.LT.AND P2, PT, R0, UR5, !P0 ;  /* 0x0000000500007c0c */ /* 0x000fe2000c741270 */
[C---:B------:R-:W-:Y:S01]  /*42d30*/  VIADD R0, R6.reuse, UR4 ;  /* 0x0000000406007c36 */ /* 0x040fe20008000000 */
[----:B------:R-:W-:Y:S01]  /*42d40*/  LEA.HI.X.SX32 R9, R6, R2, 0x1, P3 ;  /* 0x0000000206097211 */ /* 0x000fe200018f0eff */
[----:B------:R-:W-:Y:S01]  /*42d50*/  ULDC UR5, c[0x0][0x22c] ;  /* 0x00008b0000057ab9 */ /* 0x000fe20000000800 */
[----:B------:R-:W-:Y:S01]  /*42d60*/  PRMT R6, R17, 0x7770, RZ ;  /* 0x0000777011067816 */ /* 0x000fe200000000ff */
[----:B-----5:R-:W-:Y:S01]  /*42d70*/  VIADD R29, R11, 0x6 ;  /* 0x000000060b1d7836 */ /* 0x020fe20000000000 */
[----:B------:R-:W-:-:S03]  /*42d80*/  IADD3 R28, P3, R0, R3, RZ ;  /* 0x00000003001c7210 */ /* 0x000fc60007f7e0ff */
[----:B------:R5:W-:Y:S01]  /*42d90*/  @P4 STG.E.U8 desc[UR8][R8.64], R6 ;  /* 0x0000000608004986 */ /* 0x000be2000c101108 */
[----:B------:R-:W-:Y:S02]  /*42da0*/  PRMT R7, R17, 0x7771, RZ ;  /* 0x0000777111077816 */ /* 0x000fe400000000ff */
[----:B------:R-:W-:Y:S01]  /*42db0*/  ISETP.LT.AND P4, PT, R29, UR5, !P0 ;  /* 0x000000051d007c0c */ /* 0x000fe2000c781270 */
[----:B------:R-:W-:Y:S01]  /*42dc0*/  ULDC UR5, c[0x0][0x22c] ;  /* 0x00008b0000057ab9 */ /* 0x000fe20000000800 */
[C---:B------:R-:W-:Y:S01]  /*42dd0*/  LEA.HI.X.SX32 R29, R0.reuse, R2, 0x1, P3 ;  /* 0x00000002001d7211 */ /* 0x040fe200018f0eff */
[----:B-----5:R-:W-:Y:S02]  /*42de0*/  VIADD R6, R0, UR4 ;  /* 0x0000000400067c36 */ /* 0x020fe40008000000 */
[----:B------:R-:W-:Y:S02]  /*42df0*/  VIADD R0, R11, 0x7 ;  /* 0x000000070b007836 */ /* 0x000fe40000000000 */
[----:B------:R5:W-:Y:S01]  /*42e00*/  @P5 STG.E.U8 desc[UR8][R28.64], R7 ;  /* 0x000000071c005986 */ /* 0x000be2000c101108 */
[----:B------:R-:W-:-:S02]  /*42e10*/  IADD3 R8, P3, R6, R3, RZ ;  /* 0x0000000306087210 */ /* 0x000fc40007f7e0ff */
[----:B------:R-:W-:Y:S01]  /*42e20*/  ISETP.LT.AND P5, PT, R0, UR5, !P0 ;  /* 0x0000000500007c0c */ /* 0x000fe2000c7a1270 */
[C---:B------:R-:W-:Y:S01]  /*42e30*/  VIADD R0, R6.reuse, UR4 ;  /* 0x0000000406007c36 */ /* 0x040fe20008000000 */
[----:B------:R-:W-:Y:S01]  /*42e40*/  LEA.HI.X.SX32 R9, R6, R2, 0x1, P3 ;  /* 0x0000000206097211 */ /* 0x000fe200018f0eff */
[----:B------:R-:W-:Y:S01]  /*42e50*/  ULDC UR5, c[0x0][0x22c] ;  /* 0x00008b0000057ab9 */ /* 0x000fe20000000800 */
[----:B--2---:R-:W-:Y:S01]  /*42e60*/  PRMT R6, R18, 0x7770, RZ ;  /* 0x0000777012067816 */ /* 0x004fe200000000ff */
[----:B-----5:R-:W-:Y:S01]  /*42e70*/  VIADD R29, R11, 0x8 ;  /* 0x000000080b1d7836 */ /* 0x020fe20000000000 */
[----:B------:R-:W-:-:S03]  /*42e80*/  IADD3 R28, P3, R0, R3, RZ ;  /* 0x00000003001c7210 */ /* 0x000fc60007f7e0ff */
[----:B------:R2:W-:Y:S01]  /*42e90*/  @P6 STG.E.U8 desc[UR8][R8.64], R6 ;  /* 0x0000000608006986 */ /* 0x0005e2000c101108 */
[----:B------:R-:W-:Y:S02]  /*42ea0*/  PRMT R7, R18, 0x7771, RZ ;  /* 0x0000777112077816 */ /* 0x000fe400000000ff */
[----:B------:R-:W-:Y:S01]  /*42eb0*/  ISETP.LT.AND P6, PT, R29, UR5, !P0 ;  /* 0x000000051d007c0c */ /* 0x000fe2000c7c1270 */
[----:B------:R-:W-:Y:S01]  /*42ec0*/  ULDC UR5, c[0x0][0x22c] ;  /* 0x00008b0000057ab9 */ /* 0x000fe20000000800 */
[C---:B------:R-:W-:Y:S01]  /*42ed0*/  LEA.HI.X.SX32 R29, R0.reuse, R2, 0x1, P3 ;  /* 0x00000002001d7211 */ /* 0x040fe200018f0eff */
[----:B--2---:R-:W-:Y:S02]  /*42ee0*/  VIADD R6, R0, UR4 ;  /* 0x0000000400067c36 */ /* 0x004fe40008000000 */
[----:B------:R-:W-:Y:S02]  /*42ef0*/  VIADD R0, R11, 0x9 ;  /* 0x000000090b007836 */ /* 0x000fe40000000000 */
[----:B------:R2:W-:Y:S01]  /*42f00*/  @P2 STG.E.U8 desc[UR8][R28.64], R7 ;  /* 0x000000071c002986 */ /* 0x0005e2000c101108 */
[----:B------:R-:W-:-:S02]  /*42f10*/  IADD3 R8, P3, R6, R3, RZ ;  /* 0x0000000306087210 */ /* 0x000fc40007f7e0ff */
[----:B------:R-:W-:Y:S01]  /*42f20*/  ISETP.LT.AND P2, PT, R0, UR5, !P0 ;  /* 0x0000000500007c0c */ /* 0x000fe2000c741270 */
[C---:B------:R-:W-:Y:S01]  /*42f30*/  VIADD R0, R6.reuse, UR4 ;  /* 0x0000000406007c36 */ /* 0x040fe20008000000 */
[----:B------:R-:W-:Y:S01]  /*42f40*/  LEA.HI.X.SX32 R9, R6, R2, 0x1, P3 ;  /* 0x0000000206097211 */ /* 0x000fe200018f0eff */
[----:B------:R-:W-:Y:S01]  /*42f50*/  ULDC UR5, c[0x0][0x22c] ;  /* 0x00008b0000057ab9 */ /* 0x000fe20000000800 */
[----:B------:R-:W-:Y:S01]  /*42f60*/  PRMT R6, R19, 0x7770, RZ ;  /* 0x0000777013067816 */ /* 0x000fe200000000ff */
[----:B--2---:R-:W-:Y:S01]  /*42f70*/  VIADD R29, R11, 0xa ;  /* 0x0000000a0b1d7836 */ /* 0x004fe20000000000 */
        /* <DEDUP_REMOVED lines=14> */
[----:B----4-:R-:W-:Y:S01]  /*43060*/  PRMT R6, R12, 0x7770, RZ ;  /* 0x000077700c067816 */ /* 0x010fe200000000ff */
        /* <DEDUP_REMOVED lines=31> */
[----:B---3--:R-:W-:Y:S01]  /*43260*/  PRMT R6, R14, 0x7770, RZ ;  /* 0x000077700e067816 */ /* 0x008fe200000000ff */
        /* <DEDUP_REMOVED lines=19> */
[----:B------:R-:W-:Y:S01]  /*433a0*/  ISETP.LT.AND P4, PT, R29, UR5, !P0 ;  /* 0x000000051d007c0c */ /* 0x000fe2000c781270 */
[----:B------:R-:W-:Y:S01]  /*433b0*/  ULDC UR5, c[0x0][0x22c] ;  /* 0x00008b0000057ab9 */ /* 0x000fe20000000800 */
[C---:B------:R-:W-:Y:S01]  /*433c0*/  LEA.HI.X.SX32 R29, R0.reuse, R2, 0x1, P3 ;  /* 0x00000002001d7211 */ /* 0x040fe200018f0eff */
[----:B--2---:R-:W-:Y:S01]  /*433d0*/  VIADD R8, R0, UR4 ;  /* 0x0000000400087c36 */ /* 0x004fe20008000000 */
[----:B------:R-:W-:Y:S01]  /*433e0*/  PRMT R9, R15, 0x7771, RZ ;  /* 0x000077710f097816 */ /* 0x000fe200000000ff */
[----:B------:R-:W-:-:S03]  /*433f0*/  VIADD R0, R11, 0x13 ;  /* 0x000000130b007836 */ /* 0x000fc60000000000 */
[-C--:B------:R-:W-:Y:S01]  /*43400*/  IADD3 R6, P3, R8, R3.reuse, RZ ;  /* 0x0000000308067210 */ /* 0x080fe20007f7e0ff */
[----:B------:R2:W-:Y:S01]  /*43410*/  @P5 STG.E.U8 desc[UR8][R28.64], R9 ;  /* 0x000000091c005986 */ /* 0x0005e2000c101108 */
[----:B------:R-:W-:Y:S01]  /*43420*/  ISETP.LT.AND P5, PT, R0, UR5, !P0 ;  /* 0x0000000500007c0c */ /* 0x000fe2000c7a1270 */
[C---:B------:R-:W-:Y:S01]  /*43430*/  VIADD R0, R8.reuse, UR4 ;  /* 0x0000000408007c36 */ /* 0x040fe20008000000 */
[----:B------:R-:W-:Y:S01]  /*43440*/  LEA.HI.X.SX32 R7, R8, R2, 0x1, P3 ;  /* 0x0000000208077211 */ /* 0x000fe200018f0eff */
[----:B------:R-:W-:Y:S01]  /*43450*/  ULDC UR5, c[0x0][0x22c] ;  /* 0x00008b0000057ab9 */ /* 0x000fe20000000800 */
[----:B------:R-:W-:Y:S01]  /*43460*/  PRMT R8, R16, 0x7772, RZ ;  /* 0x0000777210087816 */ /* 0x000fe200000000ff */
[C---:B------:R-:W-:Y:S02]  /*43470*/  VIADD R10, R0.reuse, UR4 ;  /* 0x00000004000a7c36 */ /* 0x040fe40008000000 */
[----:B--2---:R-:W-:Y:S01]  /*43480*/  VIADD R29, R11, 0x14 ;  /* 0x000000140b1d7836 */ /* 0x004fe20000000000 */
[----:B------:R-:W-:Y:S01]  /*43490*/  IADD3 R28, P3, R0, R3, RZ ;  /* 0x00000003001c7210 */ /* 0x000fe20007f7e0ff */
[----:B------:R2:W-:Y:S01]  /*434a0*/  @P6 STG.E.U8 desc[UR8][R6.64], R8 ;  /* 0x0000000806006986 */ /* 0x0005e2000c101108 */
[----:B------:R-:W-:-:S02]  /*434b0*/  PRMT R16, R16, 0x7773, RZ ;  /* 0x0000777310107816 */ /* 0x000fc400000000ff */
[----:B------:R-:W-:Y:S01]  /*434c0*/  ISETP.LT.AND P6, PT, R29, UR5, !P0 ;  /* 0x000000051d007c0c */ /* 0x000fe2000c7c1270 */
[----:B------:R-:W-:Y:S01]  /*434d0*/  ULDC UR5, c[0x0][0x22c] ;  /* 0x00008b0000057ab9 */ /* 0x000fe20000000800 */
[----:B------:R-:W-:Y:S01]  /*434e0*/  LEA.HI.X.SX32 R29, R0, R2, 0x1, P3 ;  /* 0x00000002001d7211 */ /* 0x000fe200018f0eff */
[----:B------:R-:W-:-:S04]  /*434f0*/  VIADD R0, R11, 0x15 ;  /* 0x000000150b007836 */ /* 0x000fc80000000000 */
[----:B------:R3:W-:Y:S01]  /*43500*/  @P2 STG.E.U8 desc[UR8][R28.64], R16 ;  /* 0x000000101c002986 */ /* 0x0007e2000c101108 */
[-C--:B--2---:R-:W-:Y:S02]  /*43510*/  IADD3 R8, P3, R10, R3.reuse, RZ ;  /* 0x000000030a087210 */ /* 0x084fe40007f7e0ff */
[----:B------:R-:W-:Y:S01]  /*43520*/  ISETP.LT.AND P2, PT, R0, UR5, !P0 ;  /* 0x0000000500007c0c */ /* 0x000fe2000c741270 */
[C---:B------:R-:W-:Y:S01]  /*43530*/  VIADD R0, R10.reuse, UR4 ;  /* 0x000000040a007c36 */ /* 0x040fe20008000000 */
[----:B------:R-:W-:Y:S01]  /*43540*/  LEA.HI.X.SX32 R9, R10, R2, 0x1, P3 ;  /* 0x000000020a097211 */ /* 0x000fe200018f0eff */
[----:B------:R-:W-:Y:S01]  /*43550*/  ULDC UR5, c[0x0][0x22c] ;  /* 0x00008b0000057ab9 */ /* 0x000fe20000000800 */
[----:B------:R-:W2:Y:S01]  /*43560*/  LDL.LU.64 R6, [R1+0x15d0] ;  /* 0x0015d00001067983 */ /* 0x000ea20000300a00 */
[----:B---3--:R-:W-:Y:S01]  /*43570*/  PRMT R29, R17, 0x7772, RZ ;  /* 0x00007772111d7816 */ /* 0x008fe200000000ff */
[----:B------:R-:W-:Y:S01]  /*43580*/  VIADD R16, R11, 0x16 ;  /* 0x000000160b107836 */ /* 0x000fe20000000000 */
[----:B------:R-:W-:Y:S01]  /*43590*/  IADD3 R28, P3, R0, R3, RZ ;  /* 0x00000003001c7210 */ /* 0x000fe20007f7e0ff */
[----:B------:R-:W3:Y:S04]  /*435a0*/  LDL.LU R10, [R1+0x15c8] ;  /* 0x0015c800010a7983 */ /* 0x000ee80000300800 */
[----:B------:R4:W-:Y:S01]  /*435b0*/  @P4 STG.E.U8 desc[UR8][R8.64], R29 ;  /* 0x0000001d08004986 */ /* 0x0009e2000c101108 */
[----:B------:R-:W-:-:S02]  /*435c0*/  PRMT R17, R17, 0x7773, RZ ;  /* 0x0000777311117816 */ /* 0x000fc400000000ff */
[----:B------:R-:W-:Y:S01]  /*435d0*/  ISETP.LT.AND P4, PT, R16, UR5, !P0 ;  /* 0x0000000510007c0c */ /* 0x000fe2000c781270 */
[----:B------:R-:W-:Y:S01]  /*435e0*/  ULDC UR5, c[0x0][0x22c] ;  /* 0x00008b0000057ab9 */ /* 0x000fe20000000800 */
[C---:B----4-:R-:W-:Y:S01]  /*435f0*/  VIADD R8, R0.reuse, UR4 ;  /* 0x0000000400087c36 */ /* 0x050fe20008000000 */
[----:B------:R-:W-:Y:S01]  /*43600*/  LEA.HI.X.SX32 R29, R0, R2, 0x1, P3 ;  /* 0x00000002001d7211 */ /* 0x000fe200018f0eff */
[----:B------:R-:W-:-:S03]  /*43610*/  VIADD R0, R11, 0x17 ;  /* 0x000000170b007836 */ /* 0x000fc60000000000 */
[----:B------:R-:W-:Y:S01]  /*43620*/  IADD3 R16, P3, R8, R3, RZ ;  /* 0x0000000308107210 */ /* 0x000fe20007f7e0ff */
[----:B------:R4:W-:Y:S01]  /*43630*/  @P5 STG.E.U8 desc[UR8][R28.64], R17 ;  /* 0x000000111c005986 */ /* 0x0009e2000c101108 */
[----:B------:R-:W-:Y:S01]  /*43640*/  ISETP.LT.AND P5, PT, R0, UR5, !P0 ;  /* 0x0000000500007c0c */ /* 0x000fe2000c7a1270 */
[----:B------:R-:W-:Y:S01]  /*43650*/  VIADD R0, R11, 0x18 ;  /* 0x000000180b007836 */ /* 0x000fe20000000000 */
[----:B------:R-:W-:Y:S01]  /*43660*/  ULDC UR5, c[0x0][0x22c] ;  /* 0x00008b0000057ab9 */ /* 0x000fe20000000800 */
[C---:B----4-:R-:W-:Y:S01]  /*43670*/  LEA.HI.X.SX32 R17, R8.reuse, R2, 0x1, P3 ;  /* 0x0000000208117211 */ /* 0x050fe200018f0eff */
[----:B------:R-:W-:Y:S01]  /*43680*/  VIADD R28, R8, UR4 ;  /* 0x00000004081c7c36 */ /* 0x000fe20008000000 */
[----:B------:R-:W-:-:S04]  /*43690*/  PRMT R29, R18, 0x7772, RZ ;  /* 0x00007772121d7816 */ /* 0x000fc800000000ff */
[-C--:B------:R-:W-:Y:S01]  /*436a0*/  IADD3 R8, P3, R28, R3.reuse, RZ ;  /* 0x000000031c087210 */ /* 0x080fe20007f7e0ff */
[----:B------:R4:W-:Y:S01]  /*436b0*/  @P6 STG.E.U8 desc[UR8][R16.64], R29 ;  /* 0x0000001d10006986 */ /* 0x0009e2000c101108 */
[----:B------:R-:W-:Y:S01]  /*436c0*/  ISETP.LT.AND P6, PT, R0, UR5, !P0 ;  /* 0x0000000500007c0c */ /* 0x000fe2000c7c1270 */
[C---:B------:R-:W-:Y:S01]  /*436d0*/  VIADD R0, R28.reuse, UR4 ;  /* 0x000000041c007c36 */ /* 0x040fe20008000000 */
[----:B------:R-:W-:Y:S01]  /*436e0*/  LEA.HI.X.SX32 R9, R28, R2, 0x1, P3 ;  /* 0x000000021c097211 */ /* 0x000fe200018f0eff */
[----:B------:R-:W-:Y:S01]  /*436f0*/  ULDC UR5, c[0x0][0x22c] ;  /* 0x00008b0000057ab9 */ /* 0x000fe20000000800 */
[----:B------:R-:W-:Y:S02]  /*43700*/  PRMT R18, R18, 0x7773, RZ ;  /* 0x0000777312127816 */ /* 0x000fe400000000ff */
[----:B------:R-:W-:-:S03]  /*43710*/  IADD3 R28, P3, R0, R3, RZ ;  /* 0x00000003001c7210 */ /* 0x000fc60007f7e0ff */
[----:B------:R5:W-:Y:S01]  /*43720*/  @P2 STG.E.U8 desc[UR8][R8.64], R18 ;  /* 0x0000001208002986 */ /* 0x000be2000c101108 */
[C---:B----4-:R-:W-:Y:S01]  /*43730*/  VIADD R16, R11.reuse, 0x19 ;  /* 0x000000190b107836 */ /* 0x050fe20000000000 */
[C---:B------:R-:W-:Y:S01]  /*43740*/  LEA.HI.X.SX32 R29, R0.reuse, R2, 0x1, P3 ;  /* 0x00000002001d7211 */ /* 0x040fe200018f0eff */
[----:B------:R-:W-:Y:S02]  /*43750*/  VIADD R17, R0, UR4 ;  /* 0x0000000400117c36 */ /* 0x000fe40008000000 */
[----:B------:R-:W-:Y:S01]  /*43760*/  VIADD R0, R11, 0x1a ;  /* 0x0000001a0b007836 */ /* 0x000fe20000000000 */
[----:B------:R-:W-:Y:S01]  /*43770*/  ISETP.LT.AND P2, PT, R16, UR5, !P0 ;  /* 0x0000000510007c0c */ /* 0x000fe2000c741270 */
[----:B------:R-:W-:Y:S01]  /*43780*/  ULDC UR5, c[0x0][0x22c] ;  /* 0x00008b0000057ab9 */ /* 0x000fe20000000800 */
[----:B-----5:R-:W-:Y:S01]  /*43790*/  PRMT R18, R19, 0x7772, RZ ;  /* 0x0000777213127816 */ /* 0x020fe200000000ff */
[----:B------:R-:W4:Y:S01]  /*437a0*/  LDL.LU.64 R8, [R1+0x15c0] ;  /* 0x0015c00001087983 */ /* 0x000f220000300a00 */
[----:B------:R-:W-:-:S03]  /*437b0*/  IADD3 R16, P3, R17, R3, RZ ;  /* 0x0000000311107210 */ /* 0x000fc60007f7e0ff */
[----:B------:R5:W-:Y:S01]  /*437c0*/  @P4 STG.E.U8 desc[UR8][R28.64], R18 ;  /* 0x000000121c004986 */ /* 0x000be2000c101108 */
[----:B------:R-:W-:Y:S01]  /*437d0*/  ISETP.LT.AND P4, PT, R0, UR5, !P0 ;  /* 0x0000000500007c0c */ /* 0x000fe2000c781270 */
[C---:B------:R-:W-:Y:S01]  /*437e0*/  VIADD R0, R17.reuse, UR4 ;  /* 0x0000000411007c36 */ /* 0x040fe20008000000 */
[----:B------:R-:W-:Y:S01]  /*437f0*/  LEA.HI.X.SX32 R17, R17, R2, 0x1, P3 ;  /* 0x0000000211117211 */ /* 0x000fe200018f0eff */
[----:B------:R-:W-:Y:S01]  /*43800*/  ULDC UR5, c[0x0][0x22c] ;  /* 0x00008b0000057ab9 */ /* 0x000fe20000000800 */
[----:B-----5:R-:W-:Y:S01]  /*43810*/  PRMT R28, R19, 0x7773, RZ ;  /* 0x00007773131c7816 */ /* 0x020fe200000000ff */
[----:B------:R-:W-:Y:S01]  /*43820*/  VIADD R19, R11, 0x1b ;  /* 0x0000001b0b137836 */ /* 0x000fe20000000000 */
[----:B------:R-:W-:-:S03]  /*43830*/  IADD3 R18, P3, R0, R3, RZ ;  /* 0x0000000300127210 */ /* 0x000fc60007f7e0ff */
[----:B------:R5:W-:Y:S01]  /*43840*/  @P5 STG.E.U8 desc[UR8][R16.64], R28 ;  /* 0x0000001c10005986 */ /* 0x000be2000c101108 */
[----:B------:R-:W-:Y:S01]  /*43850*/  ISETP.LT.AND P5, PT, R19, UR5, !P0 ;  /* 0x0000000513007c0c */ /* 0x000fe2000c7a1270 */
[----:B------:R-:W-:Y:S01]  /*43860*/  ULDC UR5, c[0x0][0x22c] ;  /* 0x00008b0000057ab9 */ /* 0x000fe20000000800 */
[C---:B------:R-:W-:Y:S01]  /*43870*/  LEA.HI.X.SX32 R19, R0.reuse, R2, 0x1, P3 ;  /* 0x0000000200137211 */ /* 0x040fe200018f0eff */
[----:B-----5:R-:W-:Y:S01]  /*43880*/  VIADD R17, R0, UR4 ;  /* 0x0000000400117c36 */ /* 0x020fe20008000000 */
[----:B------:R-:W-:Y:S01]  /*43890*/  PRMT R28, R12, 0x7772, RZ ;  /* 0x000077720c1c7816 */ /* 0x000fe200000000ff */
[----:B------:R-:W-:-:S03]  /*438a0*/  VIADD R0, R11, 0x1c ;  /* 0x0000001c0b007836 */ /* 0x000fc60000000000 */
[CC--:B------:R-:W-:Y:S01]  /*438b0*/  IADD3 R16, P3, R17.reuse, R3.reuse, RZ ;  /* 0x0000000311107210 */ /* 0x0c0fe20007f7e0ff */
[----:B------:R5:W-:Y:S01]  /*438c0*/  @P6 STG.E.U8 desc[UR8][R18.64], R28 ;  /* 0x0000001c12006986 */ /* 0x000be2000c101108 */
        /* <DEDUP_REMOVED lines=16> */
[C---:B------:R-:W-:Y:S01]  /*439d0*/  VIADD R28, R12.reuse, UR4 ;  /* 0x000000040c1c7c36 */ /* 0x040fe20008000000 */
[----:B------:R-:W-:Y:S01]  /*439e0*/  ISETP.LT.AND P4, PT, R17, UR5, !P0 ;  /* 0x0000000511007c0c */ /* 0x000fe2000c781270 */
[----:B------:R-:W-:Y:S01]  /*439f0*/  VIADD R29, R11, 0x1f ;  /* 0x0000001f0b1d7836 */ /* 0x000fe20000000000 */
[----:B------:R-:W-:Y:S01]  /*43a00*/  LEA.HI.X.SX32 R17, R12, R2, 0x1, P3 ;  /* 0x000000020c117211 */ /* 0x000fe200018f0eff */
[----:B------:R-:W-:Y:S01]  /*43a10*/  ULDC UR5, c[0x0][0x22c] ;  /* 0x00008b0000057ab9 */ /* 0x000fe20000000800 */
[----:B------:R-:W-:Y:S01]  /*43a20*/  PRMT R13, R13, 0x7773, RZ ;  /* 0x000077730d0d7816 */ /* 0x000fe200000000ff */
[----:B------:R-:W2:Y:S01]  /*43a30*/  LDL.LU R11, [R1+0x15bc] ;  /* 0x0015bc00010b7983 */ /* 0x000ea20000300800 */
[----:B------:R-:W-:-:S03]  /*43a40*/  IADD3 R12, P3, R28, R3, RZ ;  /* 0x000000031c0c7210 */ /* 0x000fc60007f7e0ff */
[----:B------:R0:W-:Y:S01]  /*43a50*/  @P5 STG.E.U8 desc[UR8][R16.64], R13 ;  /* 0x0000000d10005986 */ /* 0x0001e2000c101108 */
[----:B------:R-:W-:Y:S01]  /*43a60*/  ISETP.LT.AND P5, PT, R29, UR5, !P0 ;  /* 0x000000051d007c0c */ /* 0x000fe2000c7a1270 */
[----:B------:R-:W-:Y:S01]  /*43a70*/  VIADD R29, R28, UR4 ;  /* 0x000000041c1d7c36 */ /* 0x000fe20008000000 */
[----:B-----5:R-:W-:Y:S01]  /*43a80*/  PRMT R18, R14, 0x7772, RZ ;  /* 0x000077720e127816 */ /* 0x020fe200000000ff */
[----:B------:R-:W-:Y:S01]  /*43a90*/  ULDC UR5, c[0x0][0x22c] ;  /* 0x00008b0000057ab9 */ /* 0x000fe20000000800 */
[----:B0-----:R-:W-:Y:S02]  /*43aa0*/  LEA.HI.X.SX32 R13, R28, R2, 0x1, P3 ;  /* 0x000000021c0d7211 */ /* 0x001fe400018f0eff */
[----:B------:R-:W5:Y:S01]  /*43ab0*/  LDL.LU R28, [R1+0x3a0] ;  /* 0x0003a000011c7983 */ /* 0x000f620000300800 */
[----:B------:R-:W-:-:S03]  /*43ac0*/  IADD3 R16, P3, R29, R3, RZ ;  /* 0x000000031d107210 */ /* 0x000fc60007f7e0ff */
[----:B------:R-:W-:Y:S01]  /*43ad0*/  @P6 STG.E.U8 desc[UR8][R12.64], R18 ;  /* 0x000000120c006986 */ /* 0x000fe2000c101108 */
[----:B------:R-:W-:Y:S02]  /*43ae0*/  LEA.HI.X.SX32 R17, R29, R2, 0x1, P3 ;  /* 0x000000021d117211 */ /* 0x000fe400018f0eff */
[----:B------:R-:W-:-:S05]  /*43af0*/  PRMT R19, R14, 0x7773, RZ ;  /* 0x000077730e137816 */ /* 0x000fca00000000ff */
[----:B------:R0:W-:Y:S02]  /*43b00*/  @P2 STG.E.U8 desc[UR8][R16.64], R19 ;  /* 0x0000001310002986 */ /* 0x0001e4000c101108 */
[----:B0-----:R-:W-:Y:S01]  /*43b10*/  PRMT R19, R15, 0x7773, RZ ;  /* 0x000077730f137816 */ /* 0x001fe200000000ff */
[----:B-----5:R-:W-:-:S05]  /*43b20*/  VIADD R0, R28, 0x20 ;  /* 0x000000201c007836 */ /* 0x020fca0000000000 */
[----:B------:R-:W-:Y:S01]  /*43b30*/  ISETP.LT.AND P6, PT, R0, UR5, !P0 ;  /* 0x0000000500007c0c */ /* 0x000fe2000c7c1270 */
[----:B------:R-:W-:Y:S01]  /*43b40*/  VIADD R0, R29, UR4 ;  /* 0x000000041d007c36 */ /* 0x000fe20008000000 */
[----:B------:R-:W-:Y:S01]  /*43b50*/  ULDC UR5, c[0x0][0x22c] ;  /* 0x00008b0000057ab9 */ /* 0x000fe20000000800 */
[----:B------:R-:W-:-:S03]  /*43b60*/  VIADD R14, R28, 0x21 ;  /* 0x000000211c0e7836 */ /* 0x000fc60000000000 */
[-C--:B------:R-:W-:Y:S02]  /*43b70*/  IADD3 R12, P3, R0, R3.reuse, RZ ;  /* 0x00000003000c7210 */ /* 0x080fe40007f7e0ff */
[----:B------:R-:W-:Y:S01]  /*43b80*/  ISETP.LT.AND P2, PT, R14, UR5, !P0 ;  /* 0x000000050e007c0c */ /* 0x000fe2000c741270 */
[C---:B------:R-:W-:Y:S01]  /*43b90*/  VIADD R14, R0.reuse, UR4 ;  /* 0x00000004000e7c36 */ /* 0x040fe20008000000 */
[----:B------:R-:W-:Y:S01]  /*43ba0*/  LEA.HI.X.SX32 R13, R0, R2, 0x1, P3 ;  /* 0x00000002000d7211 */ /* 0x000fe200018f0eff */
[----:B------:R-:W-:Y:S01]  /*43bb0*/  VIADD R0, R28, 0x22 ;  /* 0x000000221c007836 */ /* 0x000fe20000000000 */
[----:B------:R-:W-:Y:S01]  /*43bc0*/  PRMT R29, R15, 0x7772, RZ ;  /* 0x000077720f1d7816 */ /* 0x000fe200000000ff */
[----:B------:R-:W-:Y:S01]  /*43bd0*/  ULDC UR5, c[0x0][0x22c] ;  /* 0x00008b0000057ab9 */ /* 0x000fe20000000800 */
[----:B------:R-:W-:-:S03]  /*43be0*/  IADD3 R16, P3, R14, R3, RZ ;  /* 0x000000030e107210 */ /* 0x000fc60007f7e0ff */
[----:B------:R4:W-:Y:S01]  /*43bf0*/  @P4 STG.E.U8 desc[UR8][R12.64], R29 ;  /* 0x0000001d0c004986 */ /* 0x0009e2000c101108 */
[----:B------:R-:W-:Y:S01]  /*43c00*/  ISETP.LT.AND P4, PT, R0, UR5, !P0 ;  /* 0x0000000500007c0c */ /* 0x000fe2000c781270 */
[C---:B------:R-:W-:Y:S01]  /*43c10*/  VIADD R0, R14.reuse, UR4 ;  /* 0x000000040e007c36 */ /* 0x040fe20008000000 */
[-C--:B------:R-:W-:Y:S01]  /*43c20*/  LEA.HI.X.SX32 R17, R14, R2.reuse, 0x1, P3 ;  /* 0x000000020e117211 */ /* 0x080fe200018f0eff */
[----:B------:R-:W-:Y:S01]  /*43c30*/  VIADD R15, R28, 0x23 ;  /* 0x000000231c0f7836 */ /* 0x000fe20000000000 */
[----:B------:R-:W-:Y:S02]  /*43c40*/  ULDC UR5, c[0x0][0x22c] ;  /* 0x00008b0000057ab9 */ /* 0x000fe40000000800 */
[CC--:B------:R-:W-:Y:S01]  /*43c50*/  IADD3 R14, P3, R0.reuse, R3.reuse, RZ ;  /* 0x00000003000e7210 */ /* 0x0c0fe20007f7e0ff */
[----:B------:R0:W-:Y:S01]  /*43c60*/  @P5 STG.E.U8 desc[UR8][R16.64], R19 ;  /* 0x0000001310005986 */ /* 0x0001e2000c101108 */
[----:B------:R-:W-:Y:S01]  /*43c70*/  ISETP.LT.AND P5, PT, R15, UR5, !P0 ;  /* 0x000000050f007c0c */ /* 0x000fe2000c7a1270 */
[C---:B------:R-:W-:Y:S01]  /*43c80*/  VIADD R18, R0.reuse, UR4 ;  /* 0x0000000400127c36 */ /* 0x040fe20008000000 */
[----:B------:R-:W-:Y:S01]  /*43c90*/  LEA.HI.X.SX32 R15, R0, R2, 0x1, P3 ;  /* 0x00000002000f7211 */ /* 0x000fe200018f0eff */
[----:B------:R-:W-:Y:S01]  /*43ca0*/  VIADD R0, R28, 0x24 ;  /* 0x000000241c007836 */ /* 0x000fe20000000000 */
[----:B----4-:R-:W-:Y:S01]  /*43cb0*/  PRMT R29, R8, 0x7770, RZ ;  /* 0x00007770081d7816 */ /* 0x010fe200000000ff */
[----:B------:R-:W-:Y:S01]  /*43cc0*/  ULDC UR5, c[0x0][0x22c] ;  /* 0x00008b0000057ab9 */ /* 0x000fe20000000800 */
[----:B------:R-:W-:-:S03]  /*43cd0*/  IADD3 R12, P3, R18, R3, RZ ;  /* 0x00000003120c7210 */ /* 0x000fc60007f7e0ff */
[----:B------:R4:W-:Y:S01]  /*43ce0*/  @P6 STG.E.U8 desc[UR8][R14.64], R29 ;  /* 0x0000001d0e006986 */ /* 0x0009e2000c101108 */
[----:B------:R-:W-:Y:S01]  /*43cf0*/  ISETP.LT.AND P6, PT, R0, UR5, !P0 ;  /* 0x0000000500007c0c */ /* 0x000fe2000c7c1270 */
[C---:B------:R-:W-:Y:S01]  /*43d00*/  VIADD R0, R18.reuse, UR4 ;  /* 0x0000000412007c36 */ /* 0x040fe20008000000 */
[-C--:B------:R-:W-:Y:S01]  /*43d10*/  LEA.HI.X.SX32 R13, R18, R2.reuse, 0x1, P3 ;  /* 0x00000002120d7211 */ /* 0x080fe200018f0eff */
[----:B0-----:R-:W-:Y:S01]  /*43d20*/  VIADD R17, R28, 0x25 ;  /* 0x000000251c117836 */ /* 0x001fe20000000000 */
[----:B------:R-:W-:Y:S01]  /*43d30*/  PRMT R19, R8, 0x7771, RZ ;  /* 0x0000777108137816 */ /* 0x000fe200000000ff */
[----:B------:R-:W-:Y:S01]  /*43d40*/  ULDC UR5, c[0x0][0x22c] ;  /* 0x00008b0000057ab9 */ /* 0x000fe20000000800 */
[C---:B------:R-:W-:Y:S01]  /*43d50*/  IADD3 R16, P3, R0.reuse, R3, RZ ;  /* 0x0000000300107210 */ /* 0x040fe20007f7e0ff */
[C---:B------:R-:W-:Y:S02]  /*43d60*/  VIADD R18, R0.reuse, UR4 ;  /* 0x0000000400127c36 */ /* 0x040fe40008000000 */
[----:B------:R0:W-:Y:S01]  /*43d70*/  @P2 STG.E.U8 desc[UR8][R12.64], R19 ;  /* 0x000000130c002986 */ /* 0x0001e2000c101108 */
[----:B------:R-:W-:Y:S01]  /*43d80*/  ISETP.LT.AND P2, PT, R17, UR5, !P0 ;  /* 0x0000000511007c0c */ /* 0x000fe2000c741270 */
[----:B------:R-:W-:Y:S01]  /*43d90*/  ULDC UR5, c[0x0][0x22c] ;  /* 0x00008b0000057ab9 */ /* 0x000fe20000000800 */
[----:B------:R-:W-:Y:S01]  /*43da0*/  LEA.HI.X.SX32 R17, R0, R2, 0x1, P3 ;  /* 0x0000000200117211 */ /* 0x000fe200018f0eff */
[----:B------:R-:W-:Y:S01]  /*43db0*/  VIADD R0, R28, 0x26 ;  /* 0x000000261c007836 */ /* 0x000fe20000000000 */
[----:B----4-:R-:W-:-:S02]  /*43dc0*/  PRMT R29, R9, 0x7770, RZ ;  /* 0x00007770091d7816 */ /* 0x010fc400000000ff */
        /* <DEDUP_REMOVED lines=15> */
[----:B---3--:R-:W-:-:S02]  /*43ec0*/  PRMT R29, R10, 0x7770, RZ ;  /* 0x000077700a1d7816 */ /* 0x008fc400000000ff */
        /* <DEDUP_REMOVED lines=15> */
[----:B--2---:R-:W-:-:S02]  /*43fc0*/  PRMT R29, R11, 0x7770, RZ ;  /* 0x000077700b1d7816 */ /* 0x004fc400000000ff */
        /* <DEDUP_REMOVED lines=85> */
[----:B------:R-:W-:Y:S01]  /*44520*/  ULDC UR5, c[0x0][0x22c] ;  /* 0x00008b0000057ab9 */ /* 0x000fe20000000800 */
[----:B0-----:R-:W-:Y:S01]  /*44530*/  PRMT R19, R8, 0x7773, RZ ;  /* 0x0000777308137816 */ /* 0x001fe200000000ff */
[----:B------:R-:W-:Y:S01]  /*44540*/  VIADD R8, R28, 0x35 ;  /* 0x000000351c087836 */ /* 0x000fe20000000000 */
[-C--:B------:R-:W-:Y:S01]  /*44550*/  IADD3 R14, P3, R0, R3.reuse, RZ ;  /* 0x00000003000e7210 */ /* 0x080fe20007f7e0ff */
[----:B------:R-:W3:Y:S04]  /*44560*/  LDL.LU R18, [R1+0x18] ;  /* 0x0000180001127983 */ /* 0x000ee80000300800 */
[----:B------:R0:W-:Y:S01]  /*44570*/  @P2 STG.E.U8 desc[UR8][R16.64], R19 ;  /* 0x0000001310002986 */ /* 0x0001e2000c101108 */
[----:B------:R-:W-:Y:S01]  /*44580*/  ISETP.LT.AND P2, PT, R8, UR5, !P0 ;  /* 0x0000000508007c0c */ /* 0x000fe2000c741270 */
[C---:B------:R-:W-:Y:S01]  /*44590*/  VIADD R8, R0.reuse, UR4 ;  /* 0x0000000400087c36 */ /* 0x040fe20008000000 */
[----:B------:R-:W-:Y:S01]  /*445a0*/  LEA.HI.X.SX32 R15, R0, R2, 0x1, P3 ;  /* 0x00000002000f7211 */ /* 0x000fe200018f0eff */
[----:B------:R-:W-:Y:S01]  /*445b0*/  VIADD R0, R28, 0x36 ;  /* 0x000000361c007836 */ /* 0x000fe20000000000 */
[----:B--2---:R-:W-:Y:S01]  /*445c0*/  PRMT R29, R9, 0x7772, RZ ;  /* 0x00007772091d7816 */ /* 0x004fe200000000ff */
[----:B------:R-:W-:Y:S01]  /*445d0*/  ULDC UR5, c[0x0][0x22c] ;  /* 0x00008b0000057ab9 */ /* 0x000fe20000000800 */
        /* <DEDUP_REMOVED lines=8> */
[C---:B------:R-:W-:Y:S01]  /*44660*/  IADD3 R8, P3, R0.reuse, R3, RZ ;  /* 0x0000000300087210 */ /* 0x040fe20007f7e0ff */
[C---:B------:R-:W-:Y:S02]  /*44670*/  VIADD R16, R0.reuse, UR4 ;  /* 0x0000000400107c36 */ /* 0x040fe40008000000 */
[----:B------:R0:W-:Y:S01]  /*44680*/  @P5 STG.E.U8 desc[UR8][R12.64], R19 ;  /* 0x000000130c005986 */ /* 0x0001e2000c101108 */
[----:B------:R-:W-:Y:S01]  /*44690*/  ISETP.LT.AND P5, PT, R9, UR5, !P0 ;  /* 0x0000000509007c0c */ /* 0x000fe2000c7a1270 */
[----:B------:R-:W-:Y:S01]  /*446a0*/  ULDC UR5, c[0x0][0x22c] ;  /* 0x00008b0000057ab9 */ /* 0x000fe20000000800 */
[----:B------:R-:W-:Y:S01]  /*446b0*/  LEA.HI.X.SX32 R9, R0, R2, 0x1, P3 ;  /* 0x0000000200097211 */ /* 0x000fe200018f0eff */
[----:B------:R-:W-:Y:S01]  /*446c0*/  VIADD R0, R28, 0x38 ;  /* 0x000000381c007836 */ /* 0x000fe20000000000 */
[----:B------:R-:W-:-:S02]  /*446d0*/  PRMT R17, R10, 0x7772, RZ ;  /* 0x000077720a117816 */ /* 0x000fc400000000ff */
[----:B--2---:R-:W-:-:S03]  /*446e0*/  IADD3 R14, P3, R16, R3, RZ ;  /* 0x00000003100e7210 */ /* 0x004fc60007f7e0ff */
[----:B------:R2:W-:Y:S01]  /*446f0*/  @P6 STG.E.U8 desc[UR8][R8.64], R17 ;  /* 0x0000001108006986 */ /* 0x0005e2000c101108 */
[----:B------:R-:W-:Y:S01]  /*44700*/  ISETP.LT.AND P6, PT, R0, UR5, !P0 ;  /* 0x0000000500007c0c */ /* 0x000fe2000c7c1270 */
[C---:B------:R-:W-:Y:S01]  /*44710*/  VIADD R0, R16.reuse, UR4 ;  /* 0x0000000410007c36 */ /* 0x040fe20008000000 */
[----:B------:R-:W-:Y:S01]  /*44720*/  LEA.HI.X.SX32 R15, R16, R2, 0x1, P3 ;  /* 0x00000002100f7211 */ /* 0x000fe200018f0eff */
[----:B------:R-:W-:Y:S01]  /*44730*/  ULDC UR5, c[0x0][0x22c] ;  /* 0x00008b0000057ab9 */ /* 0x000fe20000000800 */
[----:B0-----:R-:W-:Y:S01]  /*44740*/  PRMT R19, R10, 0x7773, RZ ;  /* 0x000077730a137816 */ /* 0x001fe200000000ff */
[----:B------:R-:W-:Y:S01]  /*44750*/  VIADD R10, R28, 0x39 ;  /* 0x000000391c0a7836 */ /* 0x000fe20000000000 */
[----:B------:R-:W-:-:S03]  /*44760*/  IADD3 R12, P3, R0, R3, RZ ;  /* 0x00000003000c7210 */ /* 0x000fc60007f7e0ff */
        /* <DEDUP_REMOVED lines=29> */
[----:B------:R-:W-:Y:S01]  /*44940*/  PRMT R17, R4, 0x7773, RZ ;  /* 0x0000777304117816 */ /* 0x000fe200000000ff */
[----:B------:R-:W-:Y:S01]  /*44950*/  VIADD R4, R28, 0x3d ;  /* 0x0000003d1c047836 */ /* 0x000fe20000000000 */
[----:B0-----:R-:W-:-:S03]  /*44960*/  IADD3 R8, P3, R0, R3, RZ ;  /* 0x0000000300087210 */ /* 0x001fc60007f7e0ff */
[----:B------:R0:W-:Y:S01]  /*44970*/  @P2 STG.E.U8 desc[UR8][R12.64], R17 ;  /* 0x000000110c002986 */ /* 0x0001e2000c101108 */
[----:B------:R-:W-:Y:S01]  /*44980*/  ISETP.LT.AND P2, PT, R4, UR5, !P0 ;  /* 0x0000000504007c0c */ /* 0x000fe2000c741270 */
[C---:B------:R-:W-:Y:S01]  /*44990*/  VIADD R4, R0.reuse, UR4 ;  /* 0x0000000400047c36 */ /* 0x040fe20008000000 */
[----:B------:R-:W-:Y:S01]  /*449a0*/  LEA.HI.X.SX32 R9, R0, R2, 0x1, P3 ;  /* 0x0000000200097211 */ /* 0x000fe200018f0eff */
[----:B------:R-:W-:Y:S01]  /*449b0*/  VIADD R0, R28, 0x3e ;  /* 0x0000003e1c007836 */ /* 0x000fe20000000000 */
[----:B------:R-:W-:Y:S01]  /*449c0*/  PRMT R15, R5, 0x7772, RZ ;  /* 0x00007772050f7816 */ /* 0x000fe200000000ff */
[----:B------:R-:W-:Y:S01]  /*449d0*/  ULDC UR5, c[0x0][0x22c] ;  /* 0x00008b0000057ab9 */ /* 0x000fe20000000800 */
[----:B--2---:R-:W-:-:S03]  /*449e0*/  IADD3 R10, P3, R4, R3, RZ ;  /* 0x00000003040a7210 */ /* 0x004fc60007f7e0ff */
        /* <DEDUP_REMOVED lines=52> */
[----:B0-----:R-:W-:Y:S01]  /*44d30*/  VIADD R4, R28, 0x45 ;  /* 0x000000451c047836 */ /* 0x001fe20000000000 */
[----:B------:R-:W-:Y:S01]  /*44d40*/  PRMT R5, R20, 0x7771, RZ ;  /* 0x0000777114057816 */ /* 0x000fe200000000ff */
[----:B------:R-:W-:Y:S01]  /*44d50*/  ULDC UR5, c[0x0][0x22c] ;  /* 0x00008b0000057ab9 */ /* 0x000fe20000000800 */
[----:B------:R-:W-:-:S03]  /*44d60*/  IADD3 R8, P3, R0, R3, RZ ;  /* 0x0000000300087210 */ /* 0x000fc60007f7e0ff */
        /* <DEDUP_REMOVED lines=54> */
[----:B-1----:R-:W-:-:S02]  /*450d0*/  PRMT R15, R24, 0x7770, RZ ;  /* 0x00007770180f7816 */ /* 0x002fc400000000ff */
        /* <DEDUP_REMOVED lines=16> */
[----:B-1----:R-:W-:-:S03]  /*451e0*/  IADD3 R8, P3, R10, R3, RZ ;  /* 0x000000030a087210 */ /* 0x002fc60007f7e0ff */
        /* <DEDUP_REMOVED lines=127> */
[-C--:B------:R-:W-:Y:S01]  /*459e0*/  IADD3 R10, P3, R12, R3.reuse, RZ ;  /* 0x000000030c0a7210 */ /* 0x080fe20007f7e0ff */
[----:B------:R-:W-:Y:S01]  /*459f0*/  VIADD R6, R28, 0x5f ;  /* 0x0000005f1c067836 */ /* 0x000fe20000000000 */
[----:B------:R-:W-:Y:S01]  /*45a00*/  PRMT R25, R25, 0x7773, RZ ;  /* 0x0000777319197816 */ /* 0x000fe200000000ff */
[----:B------:R1:W-:Y:S01]  /*45a10*/  @P4 STG.E.U8 desc[UR8][R8.64], R7 ;  /* 0x0000000708004986 */ /* 0x0003e2000c101108 */
[----:B------:R-:W-:Y:S01]  /*45a20*/  ISETP.LT.AND P4, PT, R0, UR5, !P0 ;  /* 0x0000000500007c0c */ /* 0x000fe2000c781270 */
[C---:B------:R-:W-:Y:S01]  /*45a30*/  VIADD R0, R12.reuse, UR4 ;  /* 0x000000040c007c36 */ /* 0x040fe20008000000 */
[----:B------:R-:W-:Y:S01]  /*45a40*/  LEA.HI.X.SX32 R11, R12, R2, 0x1, P3 ;  /* 0x000000020c0b7211 */ /* 0x000fe200018f0eff */
[----:B------:R-:W-:Y:S02]  /*45a50*/  ULDC UR5, c[0x0][0x22c] ;  /* 0x00008b0000057ab9 */ /* 0x000fe40000000800 */
[----:B------:R-:W-:Y:S01]  /*45a60*/  ISETP.LT.AND P3, PT, R6, UR5, !P0 ;  /* 0x0000000506007c0c */ /* 0x000fe2000c761270 */
[C---:B------:R-:W-:Y:S01]  /*45a70*/  VIADD R16, R0.reuse, UR4 ;  /* 0x0000000400107c36 */ /* 0x040fe20008000000 */
[----:B------:R2:W-:Y:S01]  /*45a80*/  @P5 STG.E.U8 desc[UR8][R10.64], R25 ;  /* 0x000000190a005986 */ /* 0x0005e2000c101108 */
[----:B------:R-:W-:Y:S01]  /*45a90*/  IADD3 R12, P5, R0, R3, RZ ;  /* 0x00000003000c7210 */ /* 0x000fe20007fbe0ff */
[----:B------:R-:W-:-:S02]  /*45aa0*/  ULDC UR5, c[0x0][0x22c] ;  /* 0x00008b0000057ab9 */ /* 0x000fc40000000800 */
[----:B---3--:R-:W3:Y:S01]  /*45ab0*/  LDS.128 R4, [R18] ;  /* 0x0000000012047984 */ /* 0x008ee20000000c00 */
[-C--:B0-----:R-:W-:Y:S02]  /*45ac0*/  LEA.HI.X.SX32 R13, R0, R2.reuse, 0x1, P5 ;  /* 0x00000002000d7211 */ /* 0x081fe400028f0eff */
[-C--:B------:R-:W-:Y:S01]  /*45ad0*/  IADD3 R14, P5, R16, R3.reuse, RZ ;  /* 0x00000003100e7210 */ /* 0x080fe20007fbe0ff */
[----:B------:R-:W-:Y:S01]  /*45ae0*/  VIADD R0, R28, 0x60 ;  /* 0x000000601c007836 */ /* 0x000fe20000000000 */
[----:B------:R-:W-:Y:S02]  /*45af0*/  PRMT R21, R26, 0x7772, RZ ;  /* 0x000077721a157816 */ /* 0x000fe400000000ff */
[CC--:B------:R-:W-:Y:S01]  /*45b00*/  LEA.HI.X.SX32 R15, R16.reuse, R2.reuse, 0x1, P5 ;  /* 0x00000002100f7211 */ /* 0x0c0fe200028f0eff */
[----:B------:R-:W-:Y:S01]  /*45b10*/  VIADD R16, R16, UR4 ;  /* 0x0000000410107c36 */ /* 0x000fe20008000000 */
[----:B------:R-:W-:Y:S01]  /*45b20*/  PRMT R19, R26, 0x7773, RZ ;  /* 0x000077731a137816 */ /* 0x000fe200000000ff */
[----:B-1----:R-:W-:Y:S01]  /*45b30*/  VIADD R9, R28, 0x61 ;  /* 0x000000611c097836 */ /* 0x002fe20000000000 */
[----:B------:R0:W-:Y:S01]  /*45b40*/  @P6 STG.E.U8 desc[UR8][R12.64], R21 ;  /* 0x000000150c006986 */ /* 0x0001e2000c101108 */
[----:B------:R-:W-:Y:S01]  /*45b50*/  ISETP.LT.AND P5, PT, R0, UR5, !P0 ;  /* 0x0000000500007c0c */ /* 0x000fe2000c7a1270 */
[C---:B------:R-:W-:Y:S01]  /*45b60*/  VIADD R0, R16.reuse, UR4 ;  /* 0x0000000410007c36 */ /* 0x040fe20008000000 */
[C---:B------:R-:W-:Y:S01]  /*45b70*/  IADD3 R8, P6, R16.reuse, R3, RZ ;  /* 0x0000000310087210 */ /* 0x040fe20007fde0ff */
[----:B------:R-:W-:Y:S01]  /*45b80*/  ULDC UR5, c[0x0][0x22c] ;  /* 0x00008b0000057ab9 */ /* 0x000fe20000000800 */
[----:B------:R1:W-:Y:S01]  /*45b90*/  @P2 STG.E.U8 desc[UR8][R14.64], R19 ;  /* 0x000000130e002986 */ /* 0x0003e2000c101108 */
[----:B------:R-:W-:Y:S01]  /*45ba0*/  ISETP.LT.AND P2, PT, R9, UR5, !P0 ;  /* 0x0000000509007c0c */ /* 0x000fe2000c741270 */
[----:B------:R-:W-:Y:S01]  /*45bb0*/  ULDC UR5, c[0x0][0x22c] ;  /* 0x00008b0000057ab9 */ /* 0x000fe20000000800 */
[----:B------:R-:W-:-:S02]  /*45bc0*/  LEA.HI.X.SX32 R9, R16, R2, 0x1, P6 ;  /* 0x0000000210097211 */ /* 0x000fc400030f0eff */
[-C--:B--2---:R-:W-:Y:S02]  /*45bd0*/  IADD3 R10, P6, R0, R3.reuse, RZ ;  /* 0x00000003000a7210 */ /* 0x084fe40007fde0ff */
[C---:B------:R-:W-:Y:S01]  /*45be0*/  PRMT R17, R27.reuse, 0x7773, RZ ;  /* 0x000077731b117816 */ /* 0x040fe200000000ff */
[----:B0-----:R-:W-:Y:S01]  /*45bf0*/  VIADD R12, R28, 0x62 ;  /* 0x000000621c0c7836 */ /* 0x001fe20000000000 */
[----:B------:R-:W-:Y:S02]  /*45c00*/  PRMT R27, R27, 0x7772, RZ ;  /* 0x000077721b1b7816 */ /* 0x000fe400000000ff */
[CC--:B------:R-:W-:Y:S01]  /*45c10*/  LEA.HI.X.SX32 R11, R0.reuse, R2.reuse, 0x1, P6 ;  /* 0x00000002000b7211 */ /* 0x0c0fe200030f0eff */
[----:B------:R-:W-:Y:S02]  /*45c20*/  VIADD R0, R0, UR4 ;  /* 0x0000000400007c36 */ /* 0x000fe40008000000 */
[----:B------:R0:W-:Y:S01]  /*45c30*/  @P4 STG.E.U8 desc[UR8][R8.64], R27 ;  /* 0x0000001b08004986 */ /* 0x0001e2000c101108 */
[----:B------:R-:W-:Y:S01]  /*45c40*/  VIADD R13, R28, 0x63 ;  /* 0x000000631c0d7836 */ /* 0x000fe20000000000 */
[----:B------:R-:W-:Y:S01]  /*45c50*/  ISETP.LT.AND P4, PT, R12, UR5, !P0 ;  /* 0x000000050c007c0c */ /* 0x000fe2000c781270 */
[C---:B-1----:R-:W-:Y:S01]  /*45c60*/  VIADD R14, R0.reuse, UR4 ;  /* 0x00000004000e7c36 */ /* 0x042fe20008000000 */
[CC--:B------:R-:W-:Y:S01]  /*45c70*/  IADD3 R12, P6, R0.reuse, R3.reuse, RZ ;  /* 0x00000003000c7210 */ /* 0x0c0fe20007fde0ff */
[----:B------:R-:W-:Y:S01]  /*45c80*/  ULDC UR5, c[0x0][0x22c] ;  /* 0x00008b0000057ab9 */ /* 0x000fe20000000800 */
[----:B------:R1:W-:Y:S01]  /*45c90*/  @P3 STG.E.U8 desc[UR8][R10.64], R17 ;  /* 0x000000110a003986 */ /* 0x0003e2000c101108 */
[----:B------:R-:W-:Y:S01]  /*45ca0*/  ISETP.LT.AND P3, PT, R13, UR5, !P0 ;  /* 0x000000050d007c0c */ /* 0x000fe2000c761270 */
[----:B------:R-:W-:Y:S01]  /*45cb0*/  ULDC UR5, c[0x0][0x22c] ;  /* 0x00008b0000057ab9 */ /* 0x000fe20000000800 */
[----:B------:R-:W-:Y:S01]  /*45cc0*/  LEA.HI.X.SX32 R13, R0, R2, 0x1, P6 ;  /* 0x00000002000d7211 */ /* 0x000fe200030f0eff */
[----:B------:R-:W-:Y:S01]  /*45cd0*/  VIADD R0, R28, 0x64 ;  /* 0x000000641c007836 */ /* 0x000fe20000000000 */
[----:B0-----:R-:W-:-:S02]  /*45ce0*/  IADD3 R8, P6, R14, R3, RZ ;  /* 0x000000030e087210 */ /* 0x001fc40007fde0ff */
[----:B---3--:R-:W-:Y:S02]  /*45cf0*/  PRMT R19, R4, 0x7770, RZ ;  /* 0x0000777004137816 */ /* 0x008fe400000000ff */
[-C--:B------:R-:W-:Y:S02]  /*45d00*/  LEA.HI.X.SX32 R9, R14, R2.reuse, 0x1, P6 ;  /* 0x000000020e097211 */ /* 0x080fe400030f0eff */
[----:B------:R-:W-:Y:S01]  /*45d10*/  ISETP.LT.AND P6, PT, R0, UR5, !P0 ;  /* 0x0000000500007c0c */ /* 0x000fe2000c7c1270 */
[----:B------:R-:W-:Y:S01]  /*45d20*/  VIADD R0, R14, UR4 ;  /* 0x000000040e007c36 */ /* 0x000fe20008000000 */
[----:B-1----:R-:W-:Y:S01]  /*45d30*/  PRMT R11, R4, 0x7771, RZ ;  /* 0x00007771040b7816 */ /* 0x002fe200000000ff */
[----:B------:R-:W-:Y:S01]  /*45d40*/  VIADD R15, R28, 0x65 ;  /* 0x000000651c0f7836 */ /* 0x000fe20000000000 */
[----:B------:R0:W-:Y:S01]  /*45d50*/  @P5 STG.E.U8 desc[UR8][R12.64], R19 ;  /* 0x000000130c005986 */ /* 0x0001e2000c101108 */
[C---:B------:R-:W-:Y:S01]  /*45d60*/  VIADD R10, R0.reuse, UR4 ;  /* 0x00000004000a7c36 */ /* 0x040fe20008000000 */
[CC--:B------:R-:W-:Y:S01]  /*45d70*/  IADD3 R14, P5, R0.reuse, R3.reuse, RZ ;  /* 0x00000003000e7210 */ /* 0x0c0fe20007fbe0ff */
[----:B------:R-:W-:Y:S01]  /*45d80*/  ULDC UR5, c[0x0][0x22c] ;  /* 0x00008b0000057ab9 */ /* 0x000fe20000000800 */
[----:B------:R-:W-:Y:S01]  /*45d90*/  @P2 STG.E.U8 desc[UR8][R8.64], R11 ;  /* 0x0000000b08002986 */ /* 0x000fe2000c101108 */
[----:B------:R-:W-:Y:S01]  /*45da0*/  ISETP.LT.AND P2, PT, R15, UR5, !P0 ;  /* 0x000000050f007c0c */ /* 0x000fe2000c741270 */
[----:B------:R-:W-:Y:S01]  /*45db0*/  ULDC UR5, c[0x0][0x22c] ;  /* 0x00008b0000057ab9 */ /* 0x000fe20000000800 */
[----:B------:R-:W-:Y:S01]  /*45dc0*/  LEA.HI.X.SX32 R15, R0, R2, 0x1, P5 ;  /* 0x00000002000f7211 */ /* 0x000fe200028f0eff */
[----:B------:R-:W-:Y:S01]  /*45dd0*/  VIADD R0, R28, 0x66 ;  /* 0x000000661c007836 */ /* 0x000fe20000000000 */
[----:B------:R-:W-:-:S02]  /*45de0*/  IADD3 R16, P5, R10, R3, RZ ;  /* 0x000000030a107210 */ /* 0x000fc40007fbe0ff */
[C---:B------:R-:W-:Y:S02]  /*45df0*/  PRMT R21, R5.reuse, 0x7770, RZ ;  /* 0x0000777005157816 */ /* 0x040fe400000000ff */
[----:B------:R-:W-:Y:S02]  /*45e00*/  LEA.HI.X.SX32 R17, R10, R2, 0x1, P5 ;  /* 0x000000020a117211 */ /* 0x000fe400028f0eff */
[----:B------:R-:W-:Y:S01]  /*45e10*/  ISETP.LT.AND P5, PT, R0, UR5, !P0 ;  /* 0x0000000500007c0c */ /* 0x000fe2000c7a1270 */
[----:B------:R-:W-:Y:S01]  /*45e20*/  VIADD R0, R10, UR4 ;  /* 0x000000040a007c36 */ /* 0x000fe20008000000 */
[----:B0-----:R-:W-:Y:S01]  /*45e30*/  PRMT R19, R5, 0x7771, RZ ;  /* 0x0000777105137816 */ /* 0x001fe200000000ff */
[----:B------:R0:W1:Y:S01]  /*45e40*/  LDS.128 R8, [R18+0x400] ;  /* 0x0004000012087984 */ /* 0x0000620000000c00 */
[----:B------:R-:W-:Y:S01]  /*45e50*/  VIADD R13, R28, 0x67 ;  /* 0x000000671c0d7836 */ /* 0x000fe20000000000 */
[----:B------:R-:W-:Y:S02]  /*45e60*/  ULDC UR5, c[0x0][0x22c] ;  /* 0x00008b0000057ab9 */ /* 0x000fe40000000800 */
[----:B------:R2:W-:Y:S01]  /*45e70*/  @P4 STG.E.U8 desc[UR8][R14.64], R21 ;  /* 0x000000150e004986 */ /* 0x0005e2000c101108 */
[----:B------:R-:W-:-:S03]  /*45e80*/  IADD3 R12, P4, R0, R3, RZ ;  /* 0x00000003000c7210 */ /* 0x000fc60007f9e0ff */
[----:B------:R3:W-:Y:S01]  /*45e90*/  @P3 STG.E.U8 desc[UR8][R16.64], R19 ;  /* 0x0000001310003986 */ /* 0x0007e2000c101108 */
[----:B------:R-:W-:Y:S01]  /*45ea0*/  ISETP.LT.AND P3, PT, R13, UR5, !P0 ;  /* 0x000000050d007c0c */ /* 0x000fe2000c761270 */
[C---:B0-----:R-:W-:Y:S01]  /*45eb0*/  VIADD R18, R0.reuse, UR4 ;  /* 0x0000000400127c36 */ /* 0x041fe20008000000 */
[----:B------:R-:W-:Y:S01]  /*45ec0*/  LEA.HI.X.SX32 R13, R0, R2, 0x1, P4 ;  /* 0x00000002000d7211 */ /* 0x000fe200020f0eff */
[----:B------:R-:W-:Y:S01]  /*45ed0*/  VIADD R0, R28, 0x68 ;  /* 0x000000681c007836 */ /* 0x000fe20000000000 */
[----:B------:R-:W-:Y:S01]  /*45ee0*/  ULDC UR5, c[0x0][0x22c] ;  /* 0x00008b0000057ab9 */ /* 0x000fe20000000800 */
[----:B--2---:R-:W-:Y:S02]  /*45ef0*/  PRMT R21, R6, 0x7770, RZ ;  /* 0x0000777006157816 */ /* 0x004fe400000000ff */
[----:B------:R-:W-:-:S03]  /*45f00*/  IADD3 R14, P4, R18, R3, RZ ;  /* 0x00000003120e7210 */ /* 0x000fc60007f9e0ff */
[----:B------:R0:W-:Y:S01]  /*45f10*/  @P6 STG.E.U8 desc[UR8][R12.64], R21 ;  /* 0x000000150c006986 */ /* 0x0001e2000c101108 */
[----:B------:R-:W-:Y:S01]  /*45f20*/  ISETP.LT.AND P6, PT, R0, UR5, !P0 ;  /* 0x0000000500007c0c */ /* 0x000fe2000c7c1270 */
[C---:B------:R-:W-:Y:S01]  /*45f30*/  VIADD R0, R18.reuse, UR4 ;  /* 0x0000000412007c36 */ /* 0x040fe20008000000 */
[-C--:B------:R-:W-:Y:S01]  /*45f40*/  LEA.HI.X.SX32 R15, R18, R2.reuse, 0x1, P4 ;  /* 0x00000002120f7211 */ /* 0x080fe200020f0eff */
[----:B---3--:R-:W-:Y:S01]  /*45f50*/  VIADD R17, R28, 0x69 ;  /* 0x000000691c117836 */ /* 0x008fe20000000000 */
        /* <DEDUP_REMOVED lines=9> */
[----:B0-----:R-:W-:-:S02]  /*45ff0*/  PRMT R21, R7, 0x7770, RZ ;  /* 0x0000777007157816 */ /* 0x001fc400000000ff */
[----:B------:R-:W-:-:S03]  /*46000*/  IADD3 R12, P4, R18, R3, RZ ;  /* 0x00000003120c7210 */ /* 0x000fc60007f9e0ff */
[----:B------:R1:W-:Y:S01]  /*46010*/  @P5 STG.E.U8 desc[UR8][R16.64], R21 ;  /* 0x0000001510005986 */ /* 0x0003e2000c101108 */
[----:B------:R-:W-:Y:S01]  /*46020*/  ISETP.LT.AND P5, PT, R0, UR5, !P0 ;  /* 0x0000000500007c0c */ /* 0x000fe2000c7a1270 */
[C---:B------:R-:W-:Y:S01]  /*46030*/  VIADD R0, R18.reuse, UR4 ;  /* 0x0000000412007c36 */ /* 0x040fe20008000000 */
[-C--:B------:R-:W-:Y:S01]  /*46040*/  LEA.HI.X.SX32 R13, R18, R2.reuse, 0x1, P4 ;  /* 0x00000002120d7211 */ /* 0x080fe200020f0eff */
[----:B--2---:R-:W-:Y:S01]  /*46050*/  VIADD R15, R28, 0x6b ;  /* 0x0000006b1c0f7836 */ /* 0x004fe20000000000 */
        /* <DEDUP_REMOVED lines=88> */
[----:B-1----:R-:W-:Y:S01]  /*465e0*/  PRMT R21, R5, 0x7772, RZ ;  /* 0x0000777205157816 */ /* 0x002fe200000000ff */
        /* <DEDUP_REMOVED lines=36> */
[----:B------:R-:W-:Y:S01]  /*46830*/  VIADD R0, R28, 0x7b ;  /* 0x0000007b1c007836 */ /* 0x000fe20000000000 */
[C---:B------:R-:W-:Y:S01]  /*46840*/  LEA.HI.X.SX32 R5, R6.reuse, R2, 0x1, P4 ;  /* 0x0000000206057211 */ /* 0x040fe200020f0eff */
[----:B------:R-:W-:Y:S01]  /*46850*/  VIADD R6, R6, UR4 ;  /* 0x0000000406067c36 */ /* 0x000fe20008000000 */
[----:B0-----:R-:W-:Y:S01]  /*46860*/  PRMT R19, R7, 0x7773, RZ ;  /* 0x0000777307137816 */ /* 0x001fe200000000ff */
[----:B------:R-:W-:Y:S02]  /*46870*/  ULDC UR5, c[0x0][0x22c] ;  /* 0x00008b0000057ab9 */ /* 0x000fe40000000800 */
[----:B------:R-:W-:Y:S01]  /*46880*/  ISETP.LT.AND P4, PT, R0, UR5, !P0 ;  /* 0x0000000500007c0c */ /* 0x000fe2000c781270 */
[C---:B------:R-:W-:Y:S01]  /*46890*/  VIADD R0, R6.reuse, UR4 ;  /* 0x0000000406007c36 */ /* 0x040fe20008000000 */
[----:B------:R0:W-:Y:S01]  /*468a0*/  @P3 STG.E.U8 desc[UR8][R4.64], R19 ;  /* 0x0000001304003986 */ /* 0x0001e2000c101108 */
[----:B------:R-:W-:-:S02]  /*468b0*/  IADD3 R14, P3, R6, R3, RZ ;  /* 0x00000003060e7210 */ /* 0x000fc40007f7e0ff */
[C---:B-1----:R-:W-:Y:S02]  /*468c0*/  PRMT R13, R8.reuse, 0x7772, RZ ;  /* 0x00007772080d7816 */ /* 0x042fe400000000ff */
[----:B------:R-:W-:Y:S01]  /*468d0*/  PRMT R21, R8, 0x7773, RZ ;  /* 0x0000777308157816 */ /* 0x000fe200000000ff */
[----:B------:R-:W-:Y:S01]  /*468e0*/  VIADD R12, R28, 0x7c ;  /* 0x0000007c1c0c7836 */ /* 0x000fe20000000000 */
[----:B------:R-:W-:Y:S01]  /*468f0*/  LEA.HI.X.SX32 R15, R6, R2, 0x1, P3 ;  /* 0x00000002060f7211 */ /* 0x000fe200018f0eff */
[C---:B------:R-:W-:Y:S01]  /*46900*/  VIADD R7, R0.reuse, UR4 ;  /* 0x0000000400077c36 */ /* 0x040fe20008000000 */
[----:B------:R-:W-:Y:S01]  /*46910*/  IADD3 R16, P3, R0, R3, RZ ;  /* 0x0000000300107210 */ /* 0x000fe20007f7e0ff */
[----:B------:R-:W-:-:S03]  /*46920*/  ULDC UR5, c[0x0][0x22c] ;  /* 0x00008b0000057ab9 */ /* 0x000fc60000000800 */
[----:B------:R-:W-:Y:S01]  /*46930*/  LEA.HI.X.SX32 R17, R0, R2, 0x1, P3 ;  /* 0x0000000200117211 */ /* 0x000fe200018f0eff */
[----:B------:R-:W-:-:S04]  /*46940*/  VIADD R0, R7, UR4 ;  /* 0x0000000407007c36 */ /* 0x000fc80008000000 */
[----:B------:R-:W-:Y:S01]  /*46950*/  VIADD R8, R0, UR4 ;  /* 0x0000000400087c36 */ /* 0x000fe20008000000 */
[----:B------:R1:W-:Y:S03]  /*46960*/  @P6 STG.E.U8 desc[UR8][R14.64], R13 ;  /* 0x0000000d0e006986 */ /* 0x0003e6000c101108 */
[----:B------:R-:W-:Y:S01]  /*46970*/  VIADD R18, R8, UR4 ;  /* 0x0000000408127c36 */ /* 0x000fe20008000000 */
[----:B------:R2:W-:Y:S01]  /*46980*/  @P2 STG.E.U8 desc[UR8][R16.64], R21 ;  /* 0x0000001510002986 */ /* 0x0005e2000c101108 */
[CC--:B0-----:R-:W-:Y:S02]  /*46990*/  IADD3 R4, P2, R7.reuse, R3.reuse, RZ ;  /* 0x0000000307047210 */ /* 0x0c1fe40007f5e0ff */
[----:B------:R-:W-:Y:S01]  /*469a0*/  VIADD R19, R18, UR4 ;  /* 0x0000000412137c36 */ /* 0x000fe20008000000 */
[----:B------:R-:W-:Y:S01]  /*469b0*/  ISETP.LT.AND P3, PT, R12, UR5, !P0 ;  /* 0x000000050c007c0c */ /* 0x000fe2000c761270 */
[----:B------:R-:W-:Y:S01]  /*469c0*/  VIADD R22, R28, 0x7d ;  /* 0x0000007d1c167836 */ /* 0x000fe20000000000 */
[-C--:B------:R-:W-:Y:S01]  /*469d0*/  LEA.HI.X.SX32 R5, R7, R2.reuse, 0x1, P2 ;  /* 0x0000000207057211 */ /* 0x080fe200010f0eff */
[----:B------:R-:W-:Y:S01]  /*469e0*/  VIADD R20, R19, UR4 ;  /* 0x0000000413147c36 */ /* 0x000fe20008000000 */
[-C--:B------:R-:W-:Y:S01]  /*469f0*/  IADD3 R12, P2, R8, R3.reuse, RZ ;  /* 0x00000003080c7210 */ /* 0x080fe20007f5e0ff */
[----:B------:R-:W-:Y:S01]  /*46a00*/  VIADD R23, R28, 0x7e ;  /* 0x0000007e1c177836 */ /* 0x000fe20000000000 */
[-C--:B------:R-:W-:Y:S01]  /*46a10*/  IADD3 R6, P6, R0, R3.reuse, RZ ;  /* 0x0000000300067210 */ /* 0x080fe20007fde0ff */
[----:B------:R-:W-:Y:S01]  /*46a20*/  ULDC UR5, c[0x0][0x22c] ;  /* 0x00008b0000057ab9 */ /* 0x000fe20000000800 */
[----:B-1----:R-:W-:Y:S01]  /*46a30*/  LEA.HI.X.SX32 R13, R8, R2, 0x1, P2 ;  /* 0x00000002080d7211 */ /* 0x002fe200010f0eff */
[----:B------:R-:W-:Y:S01]  /*46a40*/  ULDC UR4, c[0x0][0x22c] ;  /* 0x00008b0000047ab9 */ /* 0x000fe20000000800 */
[----:B--2---:R-:W-:-:S02]  /*46a50*/  IADD3 R16, P2, R20, R3, RZ ;  /* 0x0000000314107210 */ /* 0x004fc40007f5e0ff */
[-C--:B------:R-:W-:Y:S02]  /*46a60*/  LEA.HI.X.SX32 R7, R0, R2.reuse, 0x1, P6 ;  /* 0x0000000200077211 */ /* 0x080fe400030f0eff */
[-C--:B------:R-:W-:Y:S02]  /*46a70*/  LEA.HI.X.SX32 R17, R20, R2.reuse, 0x1, P2 ;  /* 0x0000000214117211 */ /* 0x080fe400010f0eff */
[----:B------:R-:W-:Y:S02]  /*46a80*/  IADD3 R14, P6, R18, R3, RZ ;  /* 0x00000003120e7210 */ /* 0x000fe40007fde0ff */
[----:B------:R-:W-:Y:S02]  /*46a90*/  ISETP.LT.AND P2, PT, R22, UR5, !P0 ;  /* 0x0000000516007c0c */ /* 0x000fe4000c741270 */
[----:B------:R-:W-:Y:S02]  /*46aa0*/  ISETP.LT.AND P0, PT, R23, UR4, !P0 ;  /* 0x0000000417007c0c */ /* 0x000fe4000c701270 */
[----:B------:R-:W-:-:S02]  /*46ab0*/  LEA.HI.X.SX32 R15, R18, R2, 0x1, P6 ;  /* 0x00000002120f7211 */ /* 0x000fc400030f0eff */
[----:B------:R-:W-:Y:S02]  /*46ac0*/  IADD3 R18, P6, R19, R3, RZ ;  /* 0x0000000313127210 */ /* 0x000fe40007fde0ff */
[C---:B------:R-:W-:Y:S02]  /*46ad0*/  PRMT R25, R9.reuse, 0x7772, RZ ;  /* 0x0000777209197816 */ /* 0x040fe400000000ff */
[----:B------:R-:W-:Y:S02]  /*46ae0*/  PRMT R23, R9, 0x7773, RZ ;  /* 0x0000777309177816 */ /* 0x000fe400000000ff */
[C---:B------:R-:W-:Y:S02]  /*46af0*/  PRMT R21, R10.reuse, 0x7772, RZ ;  /* 0x000077720a157816 */ /* 0x040fe400000000ff */
[----:B------:R-:W-:Y:S02]  /*46b00*/  PRMT R9, R10, 0x7773, RZ ;  /* 0x000077730a097816 */ /* 0x000fe400000000ff */
[----:B------:R-:W-:Y:S01]  /*46b10*/  PRMT R3, R11, 0x7773, RZ ;  /* 0x000077730b037816 */ /* 0x000fe200000000ff */
[----:B------:R0:W-:Y:S01]  /*46b20*/  @P5 STG.E.U8 desc[UR8][R4.64], R25 ;  /* 0x0000001904005986 */ /* 0x0001e2000c101108 */
[----:B------:R-:W-:-:S02]  /*46b30*/  LEA.HI.X.SX32 R19, R19, R2, 0x1, P6 ;  /* 0x0000000213137211 */ /* 0x000fc400030f0eff */
[----:B------:R-:W-:Y:S01]  /*46b40*/  PRMT R11, R11, 0x7772, RZ ;  /* 0x000077720b0b7816 */ /* 0x000fe200000000ff */
[----:B------:R0:W-:Y:S04]  /*46b50*/  @P4 STG.E.U8 desc[UR8][R6.64], R23 ;  /* 0x0000001706004986 */ /* 0x0001e8000c101108 */
[----:B------:R0:W-:Y:S04]  /*46b60*/  @P3 STG.E.U8 desc[UR8][R12.64], R21 ;  /* 0x000000150c003986 */ /* 0x0001e8000c101108 */
[----:B------:R0:W-:Y:S04]  /*46b70*/  @P2 STG.E.U8 desc[UR8][R14.64], R9 ;  /* 0x000000090e002986 */ /* 0x0001e8000c101108 */
[----:B------:R0:W-:Y:S01]  /*46b80*/  @P0 STG.E.U8 desc[UR8][R18.64], R11 ;  /* 0x0000000b12000986 */ /* 0x0001e2000c101108 */
[----:B------:R-:W-:Y:S05]  /*46b90*/  @!P1 EXIT ;  /* 0x000000000000994d */ /* 0x000fea0003800000 */
[----:B------:R-:W-:Y:S01]  /*46ba0*/  STG.E.U8 desc[UR8][R16.64], R3 ;  /* 0x0000000310007986 */ /* 0x000fe2000c101108 */
[----:B------:R-:W-:Y:S05]  /*46bb0*/  EXIT ;  /* 0x000000000000794d */ /* 0x000fea0003800000 */
.L_x_3:
[----:B------:R-:W-:-:S00]  /*46bc0*/  BRA `(.L_x_3) ;  /* 0xfffffffc00fc7947 */ /* 0x000fc0000383ffff */
[----:B------:R-:W-:-:S00]  /*46bd0*/  NOP ;  /* 0x0000000000007918 */ /* 0x000fc00000000000 */
        /* <DEDUP_REMOVED lines=10> */
.L_x_4:


//--------------------- .nv.shared.matmul_kernel  --------------------------
	.section	.nv.shared.matmul_kernel,"aw",@nobits
	.sectionflags	@""
	.align	16
	.zero		1024


//--------------------- .nv.shared.reserved.0     --------------------------
	.section	.nv.shared.reserved.0,"aw",@nobits
	.weak		__nv_reservedSMEM_offset_0_alias
	.size		__nv_reservedSMEM_offset_0_alias, 0, 0
	.other		__nv_reservedSMEM_offset_0_alias,@"STO_CUDA_RESERVED_SHARED STV_DEFAULT"
__nv_reservedSMEM_offset_0_alias:
	.zero		0


//--------------------- .nv.constant0.matmul_kernel --------------------------
	.section	.nv.constant0.matmul_kernel,"a",@progbits
	.sectionflags	@""
	.align	4
.nv.constant0.matmul_kernel:
	.zero		608


//--------------------- SYMBOLS --------------------------

	.type		.nv.reservedSmem.offset0,@object
	.size		.nv.reservedSmem.offset0,0x4
